//
// Generated by NVIDIA NVVM Compiler
//
// Compiler Build ID: CL-36424714
// Cuda compilation tools, release 13.0, V13.0.88
// Based on NVVM 20.0.0
//

.version 9.0
.target sm_100
.address_size 64

	// .globl	_Z31flat_batch_search_kernel_nolockPKfS0_mmmmPfPj
.extern .func  (.param .b64 func_retval0) malloc
(
	.param .b64 malloc_param_0
)
;
.extern .func free
(
	.param .b64 free_param_0
)
;
.extern .shared .align 16 .b8 shmem[];

.visible .entry _Z31flat_batch_search_kernel_nolockPKfS0_mmmmPfPj(
	.param .u64 .ptr .align 1 _Z31flat_batch_search_kernel_nolockPKfS0_mmmmPfPj_param_0,
	.param .u64 .ptr .align 1 _Z31flat_batch_search_kernel_nolockPKfS0_mmmmPfPj_param_1,
	.param .u64 _Z31flat_batch_search_kernel_nolockPKfS0_mmmmPfPj_param_2,
	.param .u64 _Z31flat_batch_search_kernel_nolockPKfS0_mmmmPfPj_param_3,
	.param .u64 _Z31flat_batch_search_kernel_nolockPKfS0_mmmmPfPj_param_4,
	.param .u64 _Z31flat_batch_search_kernel_nolockPKfS0_mmmmPfPj_param_5,
	.param .u64 .ptr .align 1 _Z31flat_batch_search_kernel_nolockPKfS0_mmmmPfPj_param_6,
	.param .u64 .ptr .align 1 _Z31flat_batch_search_kernel_nolockPKfS0_mmmmPfPj_param_7
)
{
	.reg .pred 	%p<72>;
	.reg .b32 	%r<121>;
	.reg .b32 	%f<147>;
	.reg .b64 	%rd<204>;

	ld.param.u64 	%rd92, [_Z31flat_batch_search_kernel_nolockPKfS0_mmmmPfPj_param_0];
	ld.param.u64 	%rd93, [_Z31flat_batch_search_kernel_nolockPKfS0_mmmmPfPj_param_1];
	ld.param.u64 	%rd89, [_Z31flat_batch_search_kernel_nolockPKfS0_mmmmPfPj_param_2];
	ld.param.u64 	%rd94, [_Z31flat_batch_search_kernel_nolockPKfS0_mmmmPfPj_param_3];
	ld.param.u64 	%rd90, [_Z31flat_batch_search_kernel_nolockPKfS0_mmmmPfPj_param_4];
	ld.param.u64 	%rd91, [_Z31flat_batch_search_kernel_nolockPKfS0_mmmmPfPj_param_5];
	ld.param.u64 	%rd95, [_Z31flat_batch_search_kernel_nolockPKfS0_mmmmPfPj_param_6];
	ld.param.u64 	%rd96, [_Z31flat_batch_search_kernel_nolockPKfS0_mmmmPfPj_param_7];
	cvta.to.global.u64 	%rd1, %rd93;
	cvta.to.global.u64 	%rd2, %rd92;
	cvta.to.global.u64 	%rd3, %rd96;
	cvta.to.global.u64 	%rd4, %rd95;
	mov.u32 	%r58, %ctaid.x;
	mov.u32 	%r59, %ntid.x;
	mov.u32 	%r60, %tid.x;
	mad.lo.s32 	%r61, %r58, %r59, %r60;
	cvt.u64.u32 	%rd5, %r61;
	setp.le.u64 	%p1, %rd94, %rd5;
	@%p1 bra 	$L__BB0_108;
	shl.b64 	%rd98, %rd91, 2;
	{ // callseq 0, 0
	.param .b64 param0;
	st.param.b64 	[param0], %rd98;
	.param .b64 retval0;
	call.uni (retval0), 
	malloc, 
	(
	param0
	);
	ld.param.b64 	%rd99, [retval0];
	} // callseq 0
	{ // callseq 1, 0
	.param .b64 param0;
	st.param.b64 	[param0], %rd98;
	.param .b64 retval0;
	call.uni (retval0), 
	malloc, 
	(
	param0
	);
	ld.param.b64 	%rd100, [retval0];
	} // callseq 1
	mul.lo.s64 	%rd8, %rd90, %rd5;
	setp.eq.s64 	%p2, %rd89, 0;
	mov.b64 	%rd195, 0;
	@%p2 bra 	$L__BB0_35;
	setp.ne.s64 	%p3, %rd90, 0;
	@%p3 bra 	$L__BB0_17;
	mov.b32 	%r98, 0;
	mov.b64 	%rd187, 0;
$L__BB0_4:
	mov.u32 	%r97, %r98;
	cvt.s64.s32 	%rd10, %r97;
	setp.gt.u64 	%p22, %rd91, %rd10;
	@%p22 bra 	$L__BB0_13;
	ld.f32 	%f102, [%rd99];
	setp.leu.f32 	%p23, %f102, 0f3F800000;
	mov.u32 	%r98, %r97;
	@%p23 bra 	$L__BB0_16;
	mov.b32 	%r71, 1065353216;
	st.u32 	[%rd99], %r71;
	st.u32 	[%rd100], %rd187;
	mov.b32 	%r94, 0;
	mov.u32 	%r96, %r94;
$L__BB0_7:
	shl.b32 	%r72, %r94, 1;
	or.b32  	%r3, %r72, 1;
	add.s32 	%r4, %r72, 2;
	cvt.s64.s32 	%rd146, %r3;
	setp.le.u64 	%p24, %rd91, %rd146;
	mul.wide.s32 	%rd147, %r72, 4;
	add.s64 	%rd11, %rd99, %rd147;
	mul.wide.s32 	%rd148, %r94, 4;
	sub.s64 	%rd12, %rd11, %rd148;
	@%p24 bra 	$L__BB0_9;
	ld.f32 	%f103, [%rd11+4];
	ld.f32 	%f104, [%rd12];
	setp.gt.f32 	%p25, %f103, %f104;
	selp.b32 	%r96, %r3, %r94, %p25;
$L__BB0_9:
	cvt.s64.s32 	%rd149, %r4;
	setp.le.u64 	%p26, %rd91, %rd149;
	@%p26 bra 	$L__BB0_11;
	ld.f32 	%f105, [%rd11+8];
	mul.wide.s32 	%rd150, %r96, 4;
	add.s64 	%rd151, %rd99, %rd150;
	ld.f32 	%f106, [%rd151];
	setp.gt.f32 	%p27, %f105, %f106;
	selp.b32 	%r96, %r4, %r96, %p27;
$L__BB0_11:
	setp.eq.s32 	%p28, %r96, %r94;
	mov.u32 	%r98, %r97;
	@%p28 bra 	$L__BB0_16;
	mul.wide.s32 	%rd152, %r96, 4;
	add.s64 	%rd153, %rd99, %rd152;
	ld.f32 	%f107, [%rd12];
	ld.f32 	%f108, [%rd153];
	st.f32 	[%rd12], %f108;
	st.f32 	[%rd153], %f107;
	add.s64 	%rd155, %rd100, %rd148;
	add.s64 	%rd156, %rd100, %rd152;
	ld.u32 	%r73, [%rd155];
	ld.u32 	%r74, [%rd156];
	st.u32 	[%rd155], %r74;
	st.u32 	[%rd156], %r73;
	mov.u32 	%r94, %r96;
	bra.uni 	$L__BB0_7;
$L__BB0_13:
	add.s32 	%r98, %r97, 1;
	shl.b64 	%rd157, %rd10, 2;
	add.s64 	%rd158, %rd99, %rd157;
	mov.b32 	%r75, 1065353216;
	st.u32 	[%rd158], %r75;
	add.s64 	%rd159, %rd100, %rd157;
	st.u32 	[%rd159], %rd187;
	setp.lt.s32 	%p29, %r97, 1;
	@%p29 bra 	$L__BB0_16;
$L__BB0_14:
	add.s32 	%r11, %r97, -1;
	shr.u32 	%r12, %r11, 1;
	mul.wide.u32 	%rd160, %r12, 4;
	add.s64 	%rd13, %rd99, %rd160;
	ld.f32 	%f1, [%rd13];
	mul.wide.u32 	%rd161, %r97, 4;
	add.s64 	%rd14, %rd99, %rd161;
	ld.f32 	%f2, [%rd14];
	setp.geu.f32 	%p30, %f1, %f2;
	@%p30 bra 	$L__BB0_16;
	st.f32 	[%rd13], %f2;
	st.f32 	[%rd14], %f1;
	add.s64 	%rd163, %rd100, %rd160;
	add.s64 	%rd165, %rd100, %rd161;
	ld.u32 	%r76, [%rd163];
	ld.u32 	%r77, [%rd165];
	st.u32 	[%rd163], %r77;
	st.u32 	[%rd165], %r76;
	setp.gt.u32 	%p31, %r11, 1;
	mov.u32 	%r97, %r12;
	@%p31 bra 	$L__BB0_14;
$L__BB0_16:
	add.s64 	%rd187, %rd187, 1;
	setp.eq.s64 	%p32, %rd187, %rd89;
	@%p32 bra 	$L__BB0_34;
	bra.uni 	$L__BB0_4;
$L__BB0_17:
	and.b64  	%rd16, %rd90, 7;
	and.b64  	%rd17, %rd90, 3;
	and.b64  	%rd18, %rd90, -8;
	and.b64  	%rd19, %rd90, 1;
	shl.b64 	%rd20, %rd90, 2;
	mov.b32 	%r98, 0;
	mov.b64 	%rd188, 0;
$L__BB0_18:
	mov.u32 	%r100, %r98;
	setp.lt.u64 	%p4, %rd90, 8;
	mul.lo.s64 	%rd22, %rd188, %rd90;
	mov.f32 	%f131, 0f00000000;
	mov.b64 	%rd193, 0;
	@%p4 bra 	$L__BB0_21;
	shl.b64 	%rd103, %rd8, 2;
	add.s64 	%rd104, %rd103, %rd1;
	add.s64 	%rd189, %rd104, 16;
	mad.lo.s64 	%rd105, %rd20, %rd188, %rd2;
	add.s64 	%rd190, %rd105, 16;
	mov.f32 	%f131, 0f00000000;
	mov.u64 	%rd191, %rd18;
$L__BB0_20:
	.pragma "nounroll";
	ld.global.f32 	%f51, [%rd190+-16];
	ld.global.f32 	%f52, [%rd189+-16];
	fma.rn.f32 	%f53, %f51, %f52, %f131;
	ld.global.f32 	%f54, [%rd190+-12];
	ld.global.f32 	%f55, [%rd189+-12];
	fma.rn.f32 	%f56, %f54, %f55, %f53;
	ld.global.f32 	%f57, [%rd190+-8];
	ld.global.f32 	%f58, [%rd189+-8];
	fma.rn.f32 	%f59, %f57, %f58, %f56;
	ld.global.f32 	%f60, [%rd190+-4];
	ld.global.f32 	%f61, [%rd189+-4];
	fma.rn.f32 	%f62, %f60, %f61, %f59;
	ld.global.f32 	%f63, [%rd190];
	ld.global.f32 	%f64, [%rd189];
	fma.rn.f32 	%f65, %f63, %f64, %f62;
	ld.global.f32 	%f66, [%rd190+4];
	ld.global.f32 	%f67, [%rd189+4];
	fma.rn.f32 	%f68, %f66, %f67, %f65;
	ld.global.f32 	%f69, [%rd190+8];
	ld.global.f32 	%f70, [%rd189+8];
	fma.rn.f32 	%f71, %f69, %f70, %f68;
	ld.global.f32 	%f72, [%rd190+12];
	ld.global.f32 	%f73, [%rd189+12];
	fma.rn.f32 	%f131, %f72, %f73, %f71;
	add.s64 	%rd191, %rd191, -8;
	add.s64 	%rd190, %rd190, 32;
	add.s64 	%rd189, %rd189, 32;
	setp.ne.s64 	%p5, %rd191, 0;
	mov.u64 	%rd193, %rd18;
	@%p5 bra 	$L__BB0_20;
$L__BB0_21:
	setp.eq.s64 	%p6, %rd16, 0;
	@%p6 bra 	$L__BB0_29;
	add.s64 	%rd106, %rd16, -1;
	setp.lt.u64 	%p7, %rd106, 3;
	@%p7 bra 	$L__BB0_24;
	add.s64 	%rd107, %rd193, %rd22;
	shl.b64 	%rd108, %rd107, 2;
	add.s64 	%rd109, %rd2, %rd108;
	ld.global.f32 	%f75, [%rd109];
	add.s64 	%rd110, %rd193, %rd8;
	shl.b64 	%rd111, %rd110, 2;
	add.s64 	%rd112, %rd1, %rd111;
	ld.global.f32 	%f76, [%rd112];
	fma.rn.f32 	%f77, %f75, %f76, %f131;
	ld.global.f32 	%f78, [%rd109+4];
	ld.global.f32 	%f79, [%rd112+4];
	fma.rn.f32 	%f80, %f78, %f79, %f77;
	ld.global.f32 	%f81, [%rd109+8];
	ld.global.f32 	%f82, [%rd112+8];
	fma.rn.f32 	%f83, %f81, %f82, %f80;
	ld.global.f32 	%f84, [%rd109+12];
	ld.global.f32 	%f85, [%rd112+12];
	fma.rn.f32 	%f131, %f84, %f85, %f83;
	add.s64 	%rd193, %rd193, 4;
$L__BB0_24:
	setp.eq.s64 	%p8, %rd17, 0;
	@%p8 bra 	$L__BB0_29;
	setp.eq.s64 	%p9, %rd17, 1;
	@%p9 bra 	$L__BB0_27;
	add.s64 	%rd113, %rd193, %rd22;
	shl.b64 	%rd114, %rd113, 2;
	add.s64 	%rd115, %rd2, %rd114;
	ld.global.f32 	%f87, [%rd115];
	add.s64 	%rd116, %rd193, %rd8;
	shl.b64 	%rd117, %rd116, 2;
	add.s64 	%rd118, %rd1, %rd117;
	ld.global.f32 	%f88, [%rd118];
	fma.rn.f32 	%f89, %f87, %f88, %f131;
	ld.global.f32 	%f90, [%rd115+4];
	ld.global.f32 	%f91, [%rd118+4];
	fma.rn.f32 	%f131, %f90, %f91, %f89;
	add.s64 	%rd193, %rd193, 2;
$L__BB0_27:
	setp.eq.s64 	%p10, %rd19, 0;
	@%p10 bra 	$L__BB0_29;
	add.s64 	%rd119, %rd193, %rd22;
	shl.b64 	%rd120, %rd119, 2;
	add.s64 	%rd121, %rd2, %rd120;
	ld.global.f32 	%f92, [%rd121];
	add.s64 	%rd122, %rd193, %rd8;
	shl.b64 	%rd123, %rd122, 2;
	add.s64 	%rd124, %rd1, %rd123;
	ld.global.f32 	%f93, [%rd124];
	fma.rn.f32 	%f131, %f92, %f93, %f131;
$L__BB0_29:
	mov.f32 	%f94, 0f3F800000;
	sub.f32 	%f15, %f94, %f131;
	cvt.s64.s32 	%rd36, %r100;
	setp.le.u64 	%p11, %rd91, %rd36;
	@%p11 bra 	$L__BB0_109;
	add.s32 	%r98, %r100, 1;
	shl.b64 	%rd136, %rd36, 2;
	add.s64 	%rd137, %rd99, %rd136;
	st.f32 	[%rd137], %f15;
	add.s64 	%rd138, %rd100, %rd136;
	st.u32 	[%rd138], %rd188;
	setp.lt.s32 	%p18, %r100, 1;
	@%p18 bra 	$L__BB0_33;
$L__BB0_31:
	add.s32 	%r17, %r100, -1;
	shr.u32 	%r18, %r17, 1;
	mul.wide.u32 	%rd139, %r18, 4;
	add.s64 	%rd37, %rd99, %rd139;
	ld.f32 	%f16, [%rd37];
	mul.wide.u32 	%rd140, %r100, 4;
	add.s64 	%rd38, %rd99, %rd140;
	ld.f32 	%f17, [%rd38];
	setp.geu.f32 	%p19, %f16, %f17;
	@%p19 bra 	$L__BB0_33;
	st.f32 	[%rd37], %f17;
	st.f32 	[%rd38], %f16;
	mul.wide.u32 	%rd141, %r18, 4;
	add.s64 	%rd142, %rd100, %rd141;
	mul.wide.u32 	%rd143, %r100, 4;
	add.s64 	%rd144, %rd100, %rd143;
	ld.u32 	%r67, [%rd142];
	ld.u32 	%r68, [%rd144];
	st.u32 	[%rd142], %r68;
	st.u32 	[%rd144], %r67;
	setp.lt.u32 	%p20, %r17, 2;
	mov.u32 	%r100, %r18;
	@%p20 bra 	$L__BB0_33;
	bra.uni 	$L__BB0_31;
$L__BB0_33:
	add.s64 	%rd188, %rd188, 1;
	setp.ne.s64 	%p21, %rd188, %rd89;
	@%p21 bra 	$L__BB0_18;
$L__BB0_34:
	cvt.s64.s32 	%rd195, %r98;
$L__BB0_35:
	mul.lo.s64 	%rd44, %rd91, %rd5;
	setp.eq.s64 	%p33, %rd91, 0;
	@%p33 bra 	$L__BB0_107;
	and.b64  	%rd45, %rd91, 7;
	setp.lt.u64 	%p34, %rd91, 8;
	mov.b64 	%rd202, 0;
	@%p34 bra 	$L__BB0_71;
	and.b64  	%rd202, %rd91, -8;
	add.s64 	%rd199, %rd100, 16;
	add.s64 	%rd198, %rd99, 16;
	shl.b64 	%rd168, %rd44, 2;
	add.s64 	%rd169, %rd168, 16;
	add.s64 	%rd197, %rd4, %rd169;
	add.s64 	%rd196, %rd3, %rd169;
	mov.b64 	%rd200, 0;
$L__BB0_38:
	.pragma "nounroll";
	setp.ge.u64 	%p35, %rd200, %rd195;
	mov.f32 	%f132, 0f7F7FFFFF;
	@%p35 bra 	$L__BB0_40;
	ld.f32 	%f132, [%rd198+-16];
$L__BB0_40:
	setp.ge.u64 	%p36, %rd200, %rd195;
	st.global.f32 	[%rd197+-16], %f132;
	mov.b32 	%r106, 0;
	@%p36 bra 	$L__BB0_42;
	ld.u32 	%r106, [%rd199+-16];
$L__BB0_42:
	st.global.u32 	[%rd196+-16], %r106;
	add.s64 	%rd56, %rd200, 1;
	setp.ge.u64 	%p37, %rd56, %rd195;
	mov.f32 	%f133, 0f7F7FFFFF;
	@%p37 bra 	$L__BB0_44;
	ld.f32 	%f133, [%rd198+-12];
$L__BB0_44:
	setp.ge.u64 	%p38, %rd56, %rd195;
	st.global.f32 	[%rd197+-12], %f133;
	mov.b32 	%r107, 0;
	@%p38 bra 	$L__BB0_46;
	ld.u32 	%r107, [%rd199+-12];
$L__BB0_46:
	st.global.u32 	[%rd196+-12], %r107;
	add.s64 	%rd57, %rd56, 1;
	setp.ge.u64 	%p39, %rd57, %rd195;
	mov.f32 	%f134, 0f7F7FFFFF;
	@%p39 bra 	$L__BB0_48;
	ld.f32 	%f134, [%rd198+-8];
$L__BB0_48:
	setp.ge.u64 	%p40, %rd57, %rd195;
	st.global.f32 	[%rd197+-8], %f134;
	mov.b32 	%r108, 0;
	@%p40 bra 	$L__BB0_50;
	ld.u32 	%r108, [%rd199+-8];
$L__BB0_50:
	st.global.u32 	[%rd196+-8], %r108;
	add.s64 	%rd58, %rd57, 1;
	setp.ge.u64 	%p41, %rd58, %rd195;
	mov.f32 	%f135, 0f7F7FFFFF;
	@%p41 bra 	$L__BB0_52;
	ld.f32 	%f135, [%rd198+-4];
$L__BB0_52:
	setp.ge.u64 	%p42, %rd58, %rd195;
	st.global.f32 	[%rd197+-4], %f135;
	mov.b32 	%r109, 0;
	@%p42 bra 	$L__BB0_54;
	ld.u32 	%r109, [%rd199+-4];
$L__BB0_54:
	st.global.u32 	[%rd196+-4], %r109;
	add.s64 	%rd59, %rd58, 1;
	setp.ge.u64 	%p43, %rd59, %rd195;
	mov.f32 	%f136, 0f7F7FFFFF;
	@%p43 bra 	$L__BB0_56;
	ld.f32 	%f136, [%rd198];
$L__BB0_56:
	setp.ge.u64 	%p44, %rd59, %rd195;
	st.global.f32 	[%rd197], %f136;
	mov.b32 	%r110, 0;
	@%p44 bra 	$L__BB0_58;
	ld.u32 	%r110, [%rd199];
$L__BB0_58:
	st.global.u32 	[%rd196], %r110;
	add.s64 	%rd60, %rd59, 1;
	setp.ge.u64 	%p45, %rd60, %rd195;
	mov.f32 	%f137, 0f7F7FFFFF;
	@%p45 bra 	$L__BB0_60;
	ld.f32 	%f137, [%rd198+4];
$L__BB0_60:
	setp.ge.u64 	%p46, %rd60, %rd195;
	st.global.f32 	[%rd197+4], %f137;
	mov.b32 	%r111, 0;
	@%p46 bra 	$L__BB0_62;
	ld.u32 	%r111, [%rd199+4];
$L__BB0_62:
	st.global.u32 	[%rd196+4], %r111;
	add.s64 	%rd61, %rd60, 1;
	setp.ge.u64 	%p47, %rd61, %rd195;
	mov.f32 	%f138, 0f7F7FFFFF;
	@%p47 bra 	$L__BB0_64;
	ld.f32 	%f138, [%rd198+8];
$L__BB0_64:
	setp.ge.u64 	%p48, %rd61, %rd195;
	st.global.f32 	[%rd197+8], %f138;
	mov.b32 	%r112, 0;
	@%p48 bra 	$L__BB0_66;
	ld.u32 	%r112, [%rd199+8];
$L__BB0_66:
	st.global.u32 	[%rd196+8], %r112;
	add.s64 	%rd62, %rd61, 1;
	setp.ge.u64 	%p49, %rd62, %rd195;
	mov.f32 	%f139, 0f7F7FFFFF;
	@%p49 bra 	$L__BB0_68;
	ld.f32 	%f139, [%rd198+12];
$L__BB0_68:
	setp.ge.u64 	%p50, %rd62, %rd195;
	st.global.f32 	[%rd197+12], %f139;
	mov.b32 	%r113, 0;
	@%p50 bra 	$L__BB0_70;
	ld.u32 	%r113, [%rd199+12];
$L__BB0_70:
	st.global.u32 	[%rd196+12], %r113;
	add.s64 	%rd199, %rd199, 32;
	add.s64 	%rd198, %rd198, 32;
	add.s64 	%rd197, %rd197, 32;
	add.s64 	%rd196, %rd196, 32;
	add.s64 	%rd200, %rd62, 1;
	setp.ne.s64 	%p51, %rd200, %rd202;
	@%p51 bra 	$L__BB0_38;
$L__BB0_71:
	setp.eq.s64 	%p52, %rd45, 0;
	@%p52 bra 	$L__BB0_107;
	and.b64  	%rd69, %rd91, 3;
	setp.lt.u64 	%p53, %rd45, 4;
	@%p53 bra 	$L__BB0_90;
	setp.ge.u64 	%p54, %rd202, %rd195;
	shl.b64 	%rd170, %rd202, 2;
	add.s64 	%rd70, %rd99, %rd170;
	mov.f32 	%f140, 0f7F7FFFFF;
	@%p54 bra 	$L__BB0_75;
	ld.f32 	%f140, [%rd70];
$L__BB0_75:
	setp.ge.u64 	%p55, %rd202, %rd195;
	add.s64 	%rd71, %rd202, %rd44;
	shl.b64 	%rd171, %rd71, 2;
	add.s64 	%rd72, %rd4, %rd171;
	st.global.f32 	[%rd72], %f140;
	add.s64 	%rd73, %rd100, %rd170;
	mov.b32 	%r114, 0;
	@%p55 bra 	$L__BB0_77;
	ld.u32 	%r114, [%rd73];
$L__BB0_77:
	add.s64 	%rd74, %rd3, %rd171;
	st.global.u32 	[%rd74], %r114;
	add.s64 	%rd75, %rd202, 1;
	setp.ge.u64 	%p56, %rd75, %rd195;
	mov.f32 	%f141, 0f7F7FFFFF;
	@%p56 bra 	$L__BB0_79;
	ld.f32 	%f141, [%rd70+4];
$L__BB0_79:
	setp.ge.u64 	%p57, %rd75, %rd195;
	st.global.f32 	[%rd72+4], %f141;
	mov.b32 	%r115, 0;
	@%p57 bra 	$L__BB0_81;
	ld.u32 	%r115, [%rd73+4];
$L__BB0_81:
	st.global.u32 	[%rd74+4], %r115;
	add.s64 	%rd76, %rd202, 2;
	setp.ge.u64 	%p58, %rd76, %rd195;
	mov.f32 	%f142, 0f7F7FFFFF;
	@%p58 bra 	$L__BB0_83;
	ld.f32 	%f142, [%rd70+8];
$L__BB0_83:
	setp.ge.u64 	%p59, %rd76, %rd195;
	st.global.f32 	[%rd72+8], %f142;
	mov.b32 	%r116, 0;
	@%p59 bra 	$L__BB0_85;
	ld.u32 	%r116, [%rd73+8];
$L__BB0_85:
	st.global.u32 	[%rd74+8], %r116;
	add.s64 	%rd77, %rd202, 3;
	setp.ge.u64 	%p60, %rd77, %rd195;
	mov.f32 	%f143, 0f7F7FFFFF;
	@%p60 bra 	$L__BB0_87;
	ld.f32 	%f143, [%rd70+12];
$L__BB0_87:
	setp.ge.u64 	%p61, %rd77, %rd195;
	st.global.f32 	[%rd72+12], %f143;
	mov.b32 	%r117, 0;
	@%p61 bra 	$L__BB0_89;
	ld.u32 	%r117, [%rd73+12];
$L__BB0_89:
	st.global.u32 	[%rd74+12], %r117;
	add.s64 	%rd202, %rd202, 4;
$L__BB0_90:
	setp.eq.s64 	%p62, %rd69, 0;
	@%p62 bra 	$L__BB0_107;
	setp.eq.s64 	%p63, %rd69, 1;
	@%p63 bra 	$L__BB0_101;
	setp.ge.u64 	%p64, %rd202, %rd195;
	shl.b64 	%rd174, %rd202, 2;
	add.s64 	%rd80, %rd99, %rd174;
	mov.f32 	%f144, 0f7F7FFFFF;
	@%p64 bra 	$L__BB0_94;
	ld.f32 	%f144, [%rd80];
$L__BB0_94:
	setp.ge.u64 	%p65, %rd202, %rd195;
	add.s64 	%rd81, %rd202, %rd44;
	shl.b64 	%rd175, %rd81, 2;
	add.s64 	%rd82, %rd4, %rd175;
	st.global.f32 	[%rd82], %f144;
	add.s64 	%rd83, %rd100, %rd174;
	mov.b32 	%r118, 0;
	@%p65 bra 	$L__BB0_96;
	ld.u32 	%r118, [%rd83];
$L__BB0_96:
	add.s64 	%rd84, %rd3, %rd175;
	st.global.u32 	[%rd84], %r118;
	add.s64 	%rd85, %rd202, 1;
	setp.ge.u64 	%p66, %rd85, %rd195;
	mov.f32 	%f145, 0f7F7FFFFF;
	@%p66 bra 	$L__BB0_98;
	ld.f32 	%f145, [%rd80+4];
$L__BB0_98:
	setp.ge.u64 	%p67, %rd85, %rd195;
	st.global.f32 	[%rd82+4], %f145;
	mov.b32 	%r119, 0;
	@%p67 bra 	$L__BB0_100;
	ld.u32 	%r119, [%rd83+4];
$L__BB0_100:
	st.global.u32 	[%rd84+4], %r119;
	add.s64 	%rd202, %rd202, 2;
$L__BB0_101:
	and.b64  	%rd178, %rd91, 1;
	setp.eq.b64 	%p68, %rd178, 1;
	not.pred 	%p69, %p68;
	@%p69 bra 	$L__BB0_107;
	setp.ge.u64 	%p70, %rd202, %rd195;
	mov.f32 	%f146, 0f7F7FFFFF;
	@%p70 bra 	$L__BB0_104;
	shl.b64 	%rd179, %rd202, 2;
	add.s64 	%rd180, %rd99, %rd179;
	ld.f32 	%f146, [%rd180];
$L__BB0_104:
	setp.ge.u64 	%p71, %rd202, %rd195;
	add.s64 	%rd88, %rd202, %rd44;
	shl.b64 	%rd181, %rd88, 2;
	add.s64 	%rd182, %rd4, %rd181;
	st.global.f32 	[%rd182], %f146;
	mov.b32 	%r120, 0;
	@%p71 bra 	$L__BB0_106;
	shl.b64 	%rd183, %rd202, 2;
	add.s64 	%rd184, %rd100, %rd183;
	ld.u32 	%r120, [%rd184];
$L__BB0_106:
	add.s64 	%rd186, %rd3, %rd181;
	st.global.u32 	[%rd186], %r120;
$L__BB0_107:
	{ // callseq 2, 0
	.param .b64 param0;
	st.param.b64 	[param0], %rd99;
	call.uni 
	free, 
	(
	param0
	);
	} // callseq 2
	{ // callseq 3, 0
	.param .b64 param0;
	st.param.b64 	[param0], %rd100;
	call.uni 
	free, 
	(
	param0
	);
	} // callseq 3
$L__BB0_108:
	ret;
$L__BB0_109:
	ld.f32 	%f95, [%rd99];
	setp.geu.f32 	%p12, %f15, %f95;
	mov.u32 	%r98, %r100;
	@%p12 bra 	$L__BB0_33;
	st.f32 	[%rd99], %f15;
	st.u32 	[%rd100], %rd188;
	mov.b32 	%r101, 0;
	mov.u32 	%r103, %r101;
$L__BB0_111:
	shl.b32 	%r64, %r101, 1;
	or.b32  	%r20, %r64, 1;
	add.s32 	%r21, %r64, 2;
	cvt.s64.s32 	%rd125, %r20;
	setp.le.u64 	%p13, %rd91, %rd125;
	mul.wide.s32 	%rd126, %r64, 4;
	add.s64 	%rd39, %rd99, %rd126;
	mul.wide.s32 	%rd127, %r101, 4;
	sub.s64 	%rd40, %rd39, %rd127;
	@%p13 bra 	$L__BB0_113;
	ld.f32 	%f96, [%rd39+4];
	ld.f32 	%f97, [%rd40];
	setp.gt.f32 	%p14, %f96, %f97;
	selp.b32 	%r103, %r20, %r101, %p14;
$L__BB0_113:
	cvt.s64.s32 	%rd128, %r21;
	setp.le.u64 	%p15, %rd91, %rd128;
	@%p15 bra 	$L__BB0_115;
	ld.f32 	%f98, [%rd39+8];
	mul.wide.s32 	%rd129, %r103, 4;
	add.s64 	%rd130, %rd99, %rd129;
	ld.f32 	%f99, [%rd130];
	setp.gt.f32 	%p16, %f98, %f99;
	selp.b32 	%r103, %r21, %r103, %p16;
$L__BB0_115:
	setp.eq.s32 	%p17, %r103, %r101;
	mov.u32 	%r98, %r100;
	@%p17 bra 	$L__BB0_33;
	mul.wide.s32 	%rd131, %r103, 4;
	add.s64 	%rd132, %rd99, %rd131;
	ld.f32 	%f100, [%rd40];
	ld.f32 	%f101, [%rd132];
	st.f32 	[%rd40], %f101;
	st.f32 	[%rd132], %f100;
	mul.wide.s32 	%rd133, %r101, 4;
	add.s64 	%rd134, %rd100, %rd133;
	add.s64 	%rd135, %rd100, %rd131;
	ld.u32 	%r65, [%rd134];
	ld.u32 	%r66, [%rd135];
	st.u32 	[%rd134], %r66;
	st.u32 	[%rd135], %r65;
	mov.u32 	%r101, %r103;
	bra.uni 	$L__BB0_111;

}
	// .globl	_Z23ivf_batch_search_kernelPKfS0_PKjS2_S2_mmmPfPj
.visible .entry _Z23ivf_batch_search_kernelPKfS0_PKjS2_S2_mmmPfPj(
	.param .u64 .ptr .align 1 _Z23ivf_batch_search_kernelPKfS0_PKjS2_S2_mmmPfPj_param_0,
	.param .u64 .ptr .align 1 _Z23ivf_batch_search_kernelPKfS0_PKjS2_S2_mmmPfPj_param_1,
	.param .u64 .ptr .align 1 _Z23ivf_batch_search_kernelPKfS0_PKjS2_S2_mmmPfPj_param_2,
	.param .u64 .ptr .align 1 _Z23ivf_batch_search_kernelPKfS0_PKjS2_S2_mmmPfPj_param_3,
	.param .u64 .ptr .align 1 _Z23ivf_batch_search_kernelPKfS0_PKjS2_S2_mmmPfPj_param_4,
	.param .u64 _Z23ivf_batch_search_kernelPKfS0_PKjS2_S2_mmmPfPj_param_5,
	.param .u64 _Z23ivf_batch_search_kernelPKfS0_PKjS2_S2_mmmPfPj_param_6,
	.param .u64 _Z23ivf_batch_search_kernelPKfS0_PKjS2_S2_mmmPfPj_param_7,
	.param .u64 .ptr .align 1 _Z23ivf_batch_search_kernelPKfS0_PKjS2_S2_mmmPfPj_param_8,
	.param .u64 .ptr .align 1 _Z23ivf_batch_search_kernelPKfS0_PKjS2_S2_mmmPfPj_param_9
)
{
	.local .align 16 .b8 	__local_depot1[256];
	.reg .b64 	%SP;
	.reg .b64 	%SPL;
	.reg .pred 	%p<257>;
	.reg .b32 	%r<625>;
	.reg .b32 	%f<415>;
	.reg .b64 	%rd<821>;

	mov.u64 	%SPL, __local_depot1;
	ld.param.u64 	%rd183, [_Z23ivf_batch_search_kernelPKfS0_PKjS2_S2_mmmPfPj_param_0];
	ld.param.u64 	%rd184, [_Z23ivf_batch_search_kernelPKfS0_PKjS2_S2_mmmPfPj_param_1];
	ld.param.u64 	%rd185, [_Z23ivf_batch_search_kernelPKfS0_PKjS2_S2_mmmPfPj_param_2];
	ld.param.u64 	%rd186, [_Z23ivf_batch_search_kernelPKfS0_PKjS2_S2_mmmPfPj_param_3];
	ld.param.u64 	%rd187, [_Z23ivf_batch_search_kernelPKfS0_PKjS2_S2_mmmPfPj_param_4];
	ld.param.u64 	%rd180, [_Z23ivf_batch_search_kernelPKfS0_PKjS2_S2_mmmPfPj_param_5];
	ld.param.u64 	%rd181, [_Z23ivf_batch_search_kernelPKfS0_PKjS2_S2_mmmPfPj_param_6];
	ld.param.u64 	%rd182, [_Z23ivf_batch_search_kernelPKfS0_PKjS2_S2_mmmPfPj_param_7];
	ld.param.u64 	%rd188, [_Z23ivf_batch_search_kernelPKfS0_PKjS2_S2_mmmPfPj_param_8];
	ld.param.u64 	%rd189, [_Z23ivf_batch_search_kernelPKfS0_PKjS2_S2_mmmPfPj_param_9];
	cvta.to.global.u64 	%rd1, %rd183;
	cvta.to.global.u64 	%rd2, %rd184;
	cvta.to.global.u64 	%rd3, %rd185;
	cvta.to.global.u64 	%rd4, %rd186;
	cvta.to.global.u64 	%rd5, %rd187;
	cvta.to.global.u64 	%rd6, %rd189;
	cvta.to.global.u64 	%rd7, %rd188;
	add.u64 	%rd8, %SPL, 0;
	add.u64 	%rd9, %SPL, 64;
	add.u64 	%rd10, %SPL, 128;
	add.u64 	%rd11, %SPL, 192;
	mov.u32 	%r1, %ntid.x;
	cvt.u32.u64 	%r2, %rd181;
	mov.u32 	%r167, %ctaid.x;
	mov.u32 	%r3, %tid.x;
	cvt.u64.u32 	%rd12, %r167;
	mul.lo.s64 	%rd13, %rd180, %rd12;
	mul.lo.s64 	%rd14, %rd182, %rd12;
	setp.eq.s64 	%p1, %rd182, 0;
	mov.b32 	%r551, 0;
	@%p1 bra 	$L__BB1_36;
	setp.ne.s64 	%p2, %rd180, 0;
	@%p2 bra 	$L__BB1_32;
	setp.gt.u64 	%p68, %rd181, 1;
	@%p68 bra 	$L__BB1_4;
	mov.b32 	%r551, 0;
	mov.b64 	%rd781, 0;
	bra.uni 	$L__BB1_25;
$L__BB1_4:
	add.s64 	%rd453, %rd181, -1;
	add.s64 	%rd15, %rd181, -2;
	add.s64 	%rd454, %rd181, 15;
	and.b64  	%rd455, %rd454, 15;
	add.s64 	%rd16, %rd455, -1;
	add.s64 	%rd456, %rd181, 7;
	and.b64  	%rd457, %rd456, 7;
	add.s64 	%rd17, %rd457, -1;
	and.b64  	%rd18, %rd453, 15;
	and.b64  	%rd19, %rd453, -16;
	and.b64  	%rd20, %rd454, 7;
	and.b64  	%rd21, %rd456, 3;
	mov.b32 	%r551, 0;
	mov.b64 	%rd776, 0;
$L__BB1_5:
	add.s64 	%rd458, %rd776, %rd14;
	shl.b64 	%rd459, %rd458, 2;
	add.s64 	%rd460, %rd5, %rd459;
	ld.global.nc.u32 	%r251, [%rd460];
	mul.wide.u32 	%rd461, %r251, 4;
	add.s64 	%rd462, %rd4, %rd461;
	ld.global.nc.u32 	%r252, [%rd462];
	add.s32 	%r253, %r251, 1;
	mul.wide.u32 	%rd463, %r253, 4;
	add.s64 	%rd464, %rd4, %rd463;
	ld.global.nc.u32 	%r5, [%rd464];
	add.s32 	%r552, %r252, %r3;
	setp.ge.u32 	%p74, %r552, %r5;
	@%p74 bra 	$L__BB1_6;
	bra.uni 	$L__BB1_22;
$L__BB1_6:
	add.s64 	%rd776, %rd776, 1;
	setp.gt.u64 	%p118, %rd182, %rd776;
	@%p118 bra 	$L__BB1_5;
	bra.uni 	$L__BB1_36;
$L__BB1_7:
	.pragma "nounroll";
	cvt.u32.u64 	%r257, %rd777;
	shl.b64 	%rd467, %rd777, 2;
	add.s64 	%rd468, %rd8, %rd467;
	ld.local.f32 	%f222, [%rd468];
	mul.wide.u32 	%rd469, %r560, 4;
	add.s64 	%rd470, %rd8, %rd469;
	ld.local.f32 	%f223, [%rd470];
	setp.gt.f32 	%p77, %f222, %f223;
	selp.b32 	%r258, %r257, %r560, %p77;
	add.s32 	%r259, %r257, 1;
	and.b64  	%rd471, %rd467, 17179869180;
	add.s64 	%rd472, %rd8, %rd471;
	ld.local.v2.f32 	{%f224, %f225}, [%rd472+4];
	mul.wide.u32 	%rd473, %r258, 4;
	add.s64 	%rd474, %rd8, %rd473;
	ld.local.f32 	%f226, [%rd474];
	setp.gt.f32 	%p78, %f224, %f226;
	selp.b32 	%r260, %r259, %r258, %p78;
	add.s32 	%r261, %r257, 2;
	mul.wide.u32 	%rd475, %r260, 4;
	add.s64 	%rd476, %rd8, %rd475;
	ld.local.f32 	%f227, [%rd476];
	setp.gt.f32 	%p79, %f225, %f227;
	selp.b32 	%r262, %r261, %r260, %p79;
	add.s32 	%r263, %r257, 3;
	ld.local.v4.f32 	{%f228, %f229, %f230, %f231}, [%rd472+12];
	mul.wide.u32 	%rd477, %r262, 4;
	add.s64 	%rd478, %rd8, %rd477;
	ld.local.f32 	%f232, [%rd478];
	setp.gt.f32 	%p80, %f228, %f232;
	selp.b32 	%r264, %r263, %r262, %p80;
	add.s32 	%r265, %r257, 4;
	mul.wide.u32 	%rd479, %r264, 4;
	add.s64 	%rd480, %rd8, %rd479;
	ld.local.f32 	%f233, [%rd480];
	setp.gt.f32 	%p81, %f229, %f233;
	selp.b32 	%r266, %r265, %r264, %p81;
	add.s32 	%r267, %r257, 5;
	mul.wide.u32 	%rd481, %r266, 4;
	add.s64 	%rd482, %rd8, %rd481;
	ld.local.f32 	%f234, [%rd482];
	setp.gt.f32 	%p82, %f230, %f234;
	selp.b32 	%r268, %r267, %r266, %p82;
	add.s32 	%r269, %r257, 6;
	mul.wide.u32 	%rd483, %r268, 4;
	add.s64 	%rd484, %rd8, %rd483;
	ld.local.f32 	%f235, [%rd484];
	setp.gt.f32 	%p83, %f231, %f235;
	selp.b32 	%r270, %r269, %r268, %p83;
	add.s32 	%r271, %r257, 7;
	ld.local.v4.f32 	{%f236, %f237, %f238, %f239}, [%rd472+28];
	mul.wide.u32 	%rd485, %r270, 4;
	add.s64 	%rd486, %rd8, %rd485;
	ld.local.f32 	%f240, [%rd486];
	setp.gt.f32 	%p84, %f236, %f240;
	selp.b32 	%r272, %r271, %r270, %p84;
	add.s32 	%r273, %r257, 8;
	mul.wide.u32 	%rd487, %r272, 4;
	add.s64 	%rd488, %rd8, %rd487;
	ld.local.f32 	%f241, [%rd488];
	setp.gt.f32 	%p85, %f237, %f241;
	selp.b32 	%r274, %r273, %r272, %p85;
	add.s32 	%r275, %r257, 9;
	mul.wide.u32 	%rd489, %r274, 4;
	add.s64 	%rd490, %rd8, %rd489;
	ld.local.f32 	%f242, [%rd490];
	setp.gt.f32 	%p86, %f238, %f242;
	selp.b32 	%r276, %r275, %r274, %p86;
	add.s32 	%r277, %r257, 10;
	mul.wide.u32 	%rd491, %r276, 4;
	add.s64 	%rd492, %rd8, %rd491;
	ld.local.f32 	%f243, [%rd492];
	setp.gt.f32 	%p87, %f239, %f243;
	selp.b32 	%r278, %r277, %r276, %p87;
	add.s32 	%r279, %r257, 11;
	ld.local.v4.f32 	{%f244, %f245, %f246, %f247}, [%rd472+44];
	mul.wide.u32 	%rd493, %r278, 4;
	add.s64 	%rd494, %rd8, %rd493;
	ld.local.f32 	%f248, [%rd494];
	setp.gt.f32 	%p88, %f244, %f248;
	selp.b32 	%r280, %r279, %r278, %p88;
	add.s32 	%r281, %r257, 12;
	mul.wide.u32 	%rd495, %r280, 4;
	add.s64 	%rd496, %rd8, %rd495;
	ld.local.f32 	%f249, [%rd496];
	setp.gt.f32 	%p89, %f245, %f249;
	selp.b32 	%r282, %r281, %r280, %p89;
	add.s32 	%r283, %r257, 13;
	mul.wide.u32 	%rd497, %r282, 4;
	add.s64 	%rd498, %rd8, %rd497;
	ld.local.f32 	%f250, [%rd498];
	setp.gt.f32 	%p90, %f246, %f250;
	selp.b32 	%r284, %r283, %r282, %p90;
	add.s32 	%r285, %r257, 14;
	mul.wide.u32 	%rd499, %r284, 4;
	add.s64 	%rd500, %rd8, %rd499;
	ld.local.f32 	%f251, [%rd500];
	setp.gt.f32 	%p91, %f247, %f251;
	selp.b32 	%r286, %r285, %r284, %p91;
	add.s32 	%r287, %r257, 15;
	ld.local.f32 	%f252, [%rd472+60];
	mul.wide.u32 	%rd501, %r286, 4;
	add.s64 	%rd502, %rd8, %rd501;
	ld.local.f32 	%f253, [%rd502];
	setp.gt.f32 	%p92, %f252, %f253;
	selp.b32 	%r560, %r287, %r286, %p92;
	add.s64 	%rd779, %rd777, 16;
	add.s64 	%rd503, %rd777, 15;
	setp.ne.s64 	%p93, %rd503, %rd19;
	mov.u64 	%rd777, %rd779;
	@%p93 bra 	$L__BB1_7;
$L__BB1_8:
	setp.eq.s64 	%p94, %rd18, 0;
	@%p94 bra 	$L__BB1_18;
	setp.lt.u64 	%p95, %rd16, 7;
	@%p95 bra 	$L__BB1_11;
	cvt.u32.u64 	%r289, %rd779;
	shl.b64 	%rd504, %rd779, 2;
	add.s64 	%rd505, %rd8, %rd504;
	ld.local.f32 	%f254, [%rd505];
	mul.wide.u32 	%rd506, %r560, 4;
	add.s64 	%rd507, %rd8, %rd506;
	ld.local.f32 	%f255, [%rd507];
	setp.gt.f32 	%p96, %f254, %f255;
	selp.b32 	%r290, %r289, %r560, %p96;
	add.s32 	%r291, %r289, 1;
	and.b64  	%rd508, %rd504, 17179869180;
	add.s64 	%rd509, %rd8, %rd508;
	ld.local.f32 	%f256, [%rd509+4];
	mul.wide.u32 	%rd510, %r290, 4;
	add.s64 	%rd511, %rd8, %rd510;
	ld.local.f32 	%f257, [%rd511];
	setp.gt.f32 	%p97, %f256, %f257;
	selp.b32 	%r292, %r291, %r290, %p97;
	add.s32 	%r293, %r289, 2;
	ld.local.f32 	%f258, [%rd509+8];
	mul.wide.u32 	%rd512, %r292, 4;
	add.s64 	%rd513, %rd8, %rd512;
	ld.local.f32 	%f259, [%rd513];
	setp.gt.f32 	%p98, %f258, %f259;
	selp.b32 	%r294, %r293, %r292, %p98;
	add.s32 	%r295, %r289, 3;
	ld.local.f32 	%f260, [%rd509+12];
	mul.wide.u32 	%rd514, %r294, 4;
	add.s64 	%rd515, %rd8, %rd514;
	ld.local.f32 	%f261, [%rd515];
	setp.gt.f32 	%p99, %f260, %f261;
	selp.b32 	%r296, %r295, %r294, %p99;
	add.s32 	%r297, %r289, 4;
	ld.local.f32 	%f262, [%rd509+16];
	mul.wide.u32 	%rd516, %r296, 4;
	add.s64 	%rd517, %rd8, %rd516;
	ld.local.f32 	%f263, [%rd517];
	setp.gt.f32 	%p100, %f262, %f263;
	selp.b32 	%r298, %r297, %r296, %p100;
	add.s32 	%r299, %r289, 5;
	ld.local.f32 	%f264, [%rd509+20];
	mul.wide.u32 	%rd518, %r298, 4;
	add.s64 	%rd519, %rd8, %rd518;
	ld.local.f32 	%f265, [%rd519];
	setp.gt.f32 	%p101, %f264, %f265;
	selp.b32 	%r300, %r299, %r298, %p101;
	add.s32 	%r301, %r289, 6;
	ld.local.f32 	%f266, [%rd509+24];
	mul.wide.u32 	%rd520, %r300, 4;
	add.s64 	%rd521, %rd8, %rd520;
	ld.local.f32 	%f267, [%rd521];
	setp.gt.f32 	%p102, %f266, %f267;
	selp.b32 	%r302, %r301, %r300, %p102;
	add.s32 	%r303, %r289, 7;
	ld.local.f32 	%f268, [%rd509+28];
	mul.wide.u32 	%rd522, %r302, 4;
	add.s64 	%rd523, %rd8, %rd522;
	ld.local.f32 	%f269, [%rd523];
	setp.gt.f32 	%p103, %f268, %f269;
	selp.b32 	%r560, %r303, %r302, %p103;
	add.s64 	%rd524, %rd779, 8;
	and.b64  	%rd779, %rd524, 4294967295;
$L__BB1_11:
	setp.eq.s64 	%p104, %rd20, 0;
	@%p104 bra 	$L__BB1_18;
	setp.lt.u64 	%p105, %rd17, 3;
	@%p105 bra 	$L__BB1_14;
	cvt.u32.u64 	%r305, %rd779;
	shl.b64 	%rd525, %rd779, 2;
	add.s64 	%rd526, %rd8, %rd525;
	ld.local.f32 	%f270, [%rd526];
	mul.wide.u32 	%rd527, %r560, 4;
	add.s64 	%rd528, %rd8, %rd527;
	ld.local.f32 	%f271, [%rd528];
	setp.gt.f32 	%p106, %f270, %f271;
	selp.b32 	%r306, %r305, %r560, %p106;
	add.s32 	%r307, %r305, 1;
	and.b64  	%rd529, %rd525, 17179869180;
	add.s64 	%rd530, %rd8, %rd529;
	ld.local.f32 	%f272, [%rd530+4];
	mul.wide.u32 	%rd531, %r306, 4;
	add.s64 	%rd532, %rd8, %rd531;
	ld.local.f32 	%f273, [%rd532];
	setp.gt.f32 	%p107, %f272, %f273;
	selp.b32 	%r308, %r307, %r306, %p107;
	add.s32 	%r309, %r305, 2;
	ld.local.f32 	%f274, [%rd530+8];
	mul.wide.u32 	%rd533, %r308, 4;
	add.s64 	%rd534, %rd8, %rd533;
	ld.local.f32 	%f275, [%rd534];
	setp.gt.f32 	%p108, %f274, %f275;
	selp.b32 	%r310, %r309, %r308, %p108;
	add.s32 	%r311, %r305, 3;
	ld.local.f32 	%f276, [%rd530+12];
	mul.wide.u32 	%rd535, %r310, 4;
	add.s64 	%rd536, %rd8, %rd535;
	ld.local.f32 	%f277, [%rd536];
	setp.gt.f32 	%p109, %f276, %f277;
	selp.b32 	%r560, %r311, %r310, %p109;
	add.s64 	%rd537, %rd779, 4;
	and.b64  	%rd779, %rd537, 4294967295;
$L__BB1_14:
	setp.eq.s64 	%p110, %rd21, 0;
	@%p110 bra 	$L__BB1_18;
	setp.eq.s64 	%p111, %rd21, 1;
	cvt.u32.u64 	%r20, %rd779;
	shl.b64 	%rd538, %rd779, 2;
	add.s64 	%rd539, %rd8, %rd538;
	ld.local.f32 	%f278, [%rd539];
	mul.wide.u32 	%rd540, %r560, 4;
	add.s64 	%rd541, %rd8, %rd540;
	ld.local.f32 	%f279, [%rd541];
	setp.gt.f32 	%p112, %f278, %f279;
	selp.b32 	%r560, %r20, %r560, %p112;
	@%p111 bra 	$L__BB1_18;
	setp.eq.s64 	%p113, %rd21, 2;
	add.s32 	%r312, %r20, 1;
	and.b64  	%rd543, %rd538, 17179869180;
	add.s64 	%rd32, %rd8, %rd543;
	ld.local.f32 	%f280, [%rd32+4];
	mul.wide.u32 	%rd544, %r560, 4;
	add.s64 	%rd545, %rd8, %rd544;
	ld.local.f32 	%f281, [%rd545];
	setp.gt.f32 	%p114, %f280, %f281;
	selp.b32 	%r560, %r312, %r560, %p114;
	@%p113 bra 	$L__BB1_18;
	add.s32 	%r313, %r20, 2;
	ld.local.f32 	%f282, [%rd32+8];
	mul.wide.u32 	%rd546, %r560, 4;
	add.s64 	%rd547, %rd8, %rd546;
	ld.local.f32 	%f283, [%rd547];
	setp.gt.f32 	%p115, %f282, %f283;
	selp.b32 	%r560, %r313, %r560, %p115;
$L__BB1_18:
	mul.wide.u32 	%rd548, %r560, 4;
	add.s64 	%rd33, %rd8, %rd548;
	ld.local.f32 	%f284, [%rd33];
	setp.leu.f32 	%p116, %f284, 0f3F800000;
	@%p116 bra 	$L__BB1_21;
	mov.b32 	%r314, 1065353216;
	st.local.u32 	[%rd33], %r314;
	mul.wide.u32 	%rd549, %r552, 4;
	add.s64 	%rd550, %rd3, %rd549;
	ld.global.nc.u32 	%r315, [%rd550];
	add.s64 	%rd552, %rd9, %rd548;
	st.local.u32 	[%rd552], %r315;
	bra.uni 	$L__BB1_21;
$L__BB1_20:
	shl.b64 	%rd553, %rd24, 2;
	add.s64 	%rd554, %rd8, %rd553;
	mov.b32 	%r316, 1065353216;
	st.local.u32 	[%rd554], %r316;
	mul.wide.u32 	%rd555, %r552, 4;
	add.s64 	%rd556, %rd3, %rd555;
	ld.global.nc.u32 	%r317, [%rd556];
	add.s64 	%rd557, %rd9, %rd553;
	st.local.u32 	[%rd557], %r317;
	add.s32 	%r551, %r551, 1;
$L__BB1_21:
	add.s32 	%r552, %r552, %r1;
	setp.lt.u32 	%p117, %r552, %r5;
	@%p117 bra 	$L__BB1_22;
	bra.uni 	$L__BB1_6;
$L__BB1_22:
	cvt.s64.s32 	%rd24, %r551;
	setp.gt.u64 	%p75, %rd181, %rd24;
	@%p75 bra 	$L__BB1_20;
	setp.lt.u64 	%p76, %rd15, 15;
	mov.b32 	%r560, 0;
	mov.b64 	%rd779, 1;
	@%p76 bra 	$L__BB1_8;
	mov.b32 	%r560, 0;
	mov.b64 	%rd777, 1;
	bra.uni 	$L__BB1_7;
$L__BB1_25:
	add.s64 	%rd438, %rd781, %rd14;
	shl.b64 	%rd439, %rd438, 2;
	add.s64 	%rd440, %rd5, %rd439;
	ld.global.nc.u32 	%r243, [%rd440];
	mul.wide.u32 	%rd441, %r243, 4;
	add.s64 	%rd442, %rd4, %rd441;
	ld.global.nc.u32 	%r244, [%rd442];
	add.s32 	%r245, %r243, 1;
	mul.wide.u32 	%rd443, %r245, 4;
	add.s64 	%rd444, %rd4, %rd443;
	ld.global.nc.u32 	%r29, [%rd444];
	add.s32 	%r564, %r244, %r3;
	setp.ge.u32 	%p69, %r564, %r29;
	@%p69 bra 	$L__BB1_26;
	bra.uni 	$L__BB1_27;
$L__BB1_26:
	add.s64 	%rd781, %rd781, 1;
	setp.gt.u64 	%p73, %rd182, %rd781;
	@%p73 bra 	$L__BB1_25;
	bra.uni 	$L__BB1_36;
$L__BB1_27:
	cvt.s64.s32 	%rd36, %r551;
	setp.gt.u64 	%p70, %rd181, %rd36;
	@%p70 bra 	$L__BB1_30;
	ld.local.f32 	%f221, [%rd8];
	setp.leu.f32 	%p71, %f221, 0f3F800000;
	@%p71 bra 	$L__BB1_31;
	mov.b32 	%r246, 1065353216;
	st.local.u32 	[%rd8], %r246;
	mul.wide.u32 	%rd445, %r564, 4;
	add.s64 	%rd446, %rd3, %rd445;
	ld.global.nc.u32 	%r247, [%rd446];
	st.local.u32 	[%rd9], %r247;
	bra.uni 	$L__BB1_31;
$L__BB1_30:
	shl.b64 	%rd447, %rd36, 2;
	add.s64 	%rd448, %rd8, %rd447;
	mov.b32 	%r248, 1065353216;
	st.local.u32 	[%rd448], %r248;
	mul.wide.u32 	%rd449, %r564, 4;
	add.s64 	%rd450, %rd3, %rd449;
	ld.global.nc.u32 	%r249, [%rd450];
	add.s64 	%rd451, %rd9, %rd447;
	st.local.u32 	[%rd451], %r249;
	add.s32 	%r551, %r551, 1;
$L__BB1_31:
	add.s32 	%r564, %r564, %r1;
	setp.lt.u32 	%p72, %r564, %r29;
	@%p72 bra 	$L__BB1_27;
	bra.uni 	$L__BB1_26;
$L__BB1_32:
	setp.lt.u64 	%p3, %rd181, 2;
	@%p3 bra 	$L__BB1_70;
	and.b64  	%rd37, %rd180, 7;
	and.b64  	%rd38, %rd180, 3;
	add.s64 	%rd270, %rd181, -1;
	add.s64 	%rd271, %rd181, 15;
	and.b64  	%rd272, %rd271, 15;
	add.s64 	%rd39, %rd272, -1;
	add.s64 	%rd273, %rd181, 7;
	and.b64  	%rd274, %rd273, 7;
	add.s64 	%rd40, %rd274, -1;
	and.b64  	%rd41, %rd180, -8;
	and.b64  	%rd42, %rd180, 1;
	and.b64  	%rd43, %rd270, 15;
	and.b64  	%rd44, %rd270, -16;
	and.b64  	%rd45, %rd271, 7;
	and.b64  	%rd46, %rd273, 3;
	mov.b32 	%r551, 0;
	mov.b64 	%rd782, 0;
$L__BB1_34:
	add.s64 	%rd275, %rd782, %rd14;
	shl.b64 	%rd276, %rd275, 2;
	add.s64 	%rd277, %rd5, %rd276;
	ld.global.nc.u32 	%r176, [%rd277];
	mul.wide.u32 	%rd278, %r176, 4;
	add.s64 	%rd279, %rd4, %rd278;
	ld.global.nc.u32 	%r177, [%rd279];
	add.s32 	%r178, %r176, 1;
	mul.wide.u32 	%rd280, %r178, 4;
	add.s64 	%rd281, %rd4, %rd280;
	ld.global.nc.u32 	%r38, [%rd281];
	add.s32 	%r568, %r177, %r3;
	setp.ge.u32 	%p16, %r568, %r38;
	@%p16 bra 	$L__BB1_35;
	bra.uni 	$L__BB1_41;
$L__BB1_35:
	add.s64 	%rd782, %rd782, 1;
	setp.gt.u64 	%p67, %rd182, %rd782;
	@%p67 bra 	$L__BB1_34;
$L__BB1_36:
	mul.lo.s32 	%r318, %r1, %r2;
	shl.b32 	%r319, %r318, 2;
	mov.u32 	%r320, shmem;
	add.s32 	%r62, %r320, %r319;
	setp.eq.s64 	%p119, %rd181, 0;
	@%p119 bra 	$L__BB1_140;
	mul.lo.s32 	%r63, %r3, %r2;
	add.s64 	%rd559, %rd181, -1;
	and.b64  	%rd73, %rd181, 7;
	setp.lt.u64 	%p120, %rd559, 7;
	mov.b64 	%rd797, 0;
	@%p120 bra 	$L__BB1_112;
	and.b64  	%rd797, %rd181, -8;
	mov.b64 	%rd796, 0;
$L__BB1_39:
	.pragma "nounroll";
	cvt.u32.u64 	%r73, %rd796;
	setp.le.s32 	%p121, %r551, %r73;
	@%p121 bra 	$L__BB1_89;
	shl.b64 	%rd561, %rd796, 2;
	add.s64 	%rd562, %rd8, %rd561;
	ld.local.f32 	%f285, [%rd562];
	add.s32 	%r328, %r63, %r73;
	shl.b32 	%r329, %r328, 2;
	add.s32 	%r331, %r320, %r329;
	st.shared.f32 	[%r331], %f285;
	add.s64 	%rd563, %rd9, %rd561;
	ld.local.u32 	%r332, [%rd563];
	add.s32 	%r333, %r62, %r329;
	st.shared.u32 	[%r333], %r332;
	bra.uni 	$L__BB1_90;
$L__BB1_41:
	setp.lt.u64 	%p17, %rd180, 8;
	cvt.u64.u32 	%rd49, %r568;
	mul.lo.s64 	%rd50, %rd180, %rd49;
	mov.f32 	%f391, 0f00000000;
	mov.b64 	%rd789, 0;
	@%p17 bra 	$L__BB1_44;
	mov.f32 	%f391, 0f00000000;
	mov.b64 	%rd783, 0;
$L__BB1_43:
	.pragma "nounroll";
	add.s64 	%rd284, %rd783, %rd50;
	shl.b64 	%rd285, %rd284, 2;
	add.s64 	%rd286, %rd2, %rd285;
	ld.global.nc.f32 	%f114, [%rd286];
	add.s64 	%rd287, %rd783, %rd13;
	shl.b64 	%rd288, %rd287, 2;
	add.s64 	%rd289, %rd1, %rd288;
	ld.global.nc.f32 	%f115, [%rd289];
	fma.rn.f32 	%f116, %f114, %f115, %f391;
	ld.global.nc.f32 	%f117, [%rd286+4];
	ld.global.nc.f32 	%f118, [%rd289+4];
	fma.rn.f32 	%f119, %f117, %f118, %f116;
	ld.global.nc.f32 	%f120, [%rd286+8];
	ld.global.nc.f32 	%f121, [%rd289+8];
	fma.rn.f32 	%f122, %f120, %f121, %f119;
	ld.global.nc.f32 	%f123, [%rd286+12];
	ld.global.nc.f32 	%f124, [%rd289+12];
	fma.rn.f32 	%f125, %f123, %f124, %f122;
	ld.global.nc.f32 	%f126, [%rd286+16];
	ld.global.nc.f32 	%f127, [%rd289+16];
	fma.rn.f32 	%f128, %f126, %f127, %f125;
	ld.global.nc.f32 	%f129, [%rd286+20];
	ld.global.nc.f32 	%f130, [%rd289+20];
	fma.rn.f32 	%f131, %f129, %f130, %f128;
	ld.global.nc.f32 	%f132, [%rd286+24];
	ld.global.nc.f32 	%f133, [%rd289+24];
	fma.rn.f32 	%f134, %f132, %f133, %f131;
	ld.global.nc.f32 	%f135, [%rd286+28];
	ld.global.nc.f32 	%f136, [%rd289+28];
	fma.rn.f32 	%f391, %f135, %f136, %f134;
	add.s64 	%rd783, %rd783, 8;
	setp.eq.s64 	%p18, %rd783, %rd41;
	mov.u64 	%rd789, %rd41;
	@%p18 bra 	$L__BB1_44;
	bra.uni 	$L__BB1_43;
$L__BB1_44:
	setp.eq.s64 	%p19, %rd37, 0;
	@%p19 bra 	$L__BB1_52;
	add.s64 	%rd290, %rd37, -1;
	setp.lt.u64 	%p20, %rd290, 3;
	@%p20 bra 	$L__BB1_47;
	add.s64 	%rd291, %rd789, %rd50;
	shl.b64 	%rd292, %rd291, 2;
	add.s64 	%rd293, %rd2, %rd292;
	ld.global.nc.f32 	%f138, [%rd293];
	add.s64 	%rd294, %rd789, %rd13;
	shl.b64 	%rd295, %rd294, 2;
	add.s64 	%rd296, %rd1, %rd295;
	ld.global.nc.f32 	%f139, [%rd296];
	fma.rn.f32 	%f140, %f138, %f139, %f391;
	add.s64 	%rd297, %rd789, 1;
	and.b64  	%rd298, %rd297, 4294967295;
	add.s64 	%rd299, %rd298, %rd50;
	shl.b64 	%rd300, %rd299, 2;
	add.s64 	%rd301, %rd2, %rd300;
	ld.global.nc.f32 	%f141, [%rd301];
	add.s64 	%rd302, %rd298, %rd13;
	shl.b64 	%rd303, %rd302, 2;
	add.s64 	%rd304, %rd1, %rd303;
	ld.global.nc.f32 	%f142, [%rd304];
	fma.rn.f32 	%f143, %f141, %f142, %f140;
	add.s64 	%rd305, %rd789, 2;
	and.b64  	%rd306, %rd305, 4294967295;
	add.s64 	%rd307, %rd306, %rd50;
	shl.b64 	%rd308, %rd307, 2;
	add.s64 	%rd309, %rd2, %rd308;
	ld.global.nc.f32 	%f144, [%rd309];
	add.s64 	%rd310, %rd306, %rd13;
	shl.b64 	%rd311, %rd310, 2;
	add.s64 	%rd312, %rd1, %rd311;
	ld.global.nc.f32 	%f145, [%rd312];
	fma.rn.f32 	%f146, %f144, %f145, %f143;
	add.s64 	%rd313, %rd789, 3;
	and.b64  	%rd314, %rd313, 4294967295;
	add.s64 	%rd315, %rd314, %rd50;
	shl.b64 	%rd316, %rd315, 2;
	add.s64 	%rd317, %rd2, %rd316;
	ld.global.nc.f32 	%f147, [%rd317];
	add.s64 	%rd318, %rd314, %rd13;
	shl.b64 	%rd319, %rd318, 2;
	add.s64 	%rd320, %rd1, %rd319;
	ld.global.nc.f32 	%f148, [%rd320];
	fma.rn.f32 	%f391, %f147, %f148, %f146;
	add.s64 	%rd321, %rd789, 4;
	and.b64  	%rd789, %rd321, 4294967295;
$L__BB1_47:
	setp.eq.s64 	%p21, %rd38, 0;
	@%p21 bra 	$L__BB1_52;
	setp.eq.s64 	%p22, %rd38, 1;
	@%p22 bra 	$L__BB1_50;
	add.s64 	%rd322, %rd789, %rd50;
	shl.b64 	%rd323, %rd322, 2;
	add.s64 	%rd324, %rd2, %rd323;
	ld.global.nc.f32 	%f150, [%rd324];
	add.s64 	%rd325, %rd789, %rd13;
	shl.b64 	%rd326, %rd325, 2;
	add.s64 	%rd327, %rd1, %rd326;
	ld.global.nc.f32 	%f151, [%rd327];
	fma.rn.f32 	%f152, %f150, %f151, %f391;
	add.s64 	%rd328, %rd789, 1;
	and.b64  	%rd329, %rd328, 4294967295;
	add.s64 	%rd330, %rd329, %rd50;
	shl.b64 	%rd331, %rd330, 2;
	add.s64 	%rd332, %rd2, %rd331;
	ld.global.nc.f32 	%f153, [%rd332];
	add.s64 	%rd333, %rd329, %rd13;
	shl.b64 	%rd334, %rd333, 2;
	add.s64 	%rd335, %rd1, %rd334;
	ld.global.nc.f32 	%f154, [%rd335];
	fma.rn.f32 	%f391, %f153, %f154, %f152;
	add.s64 	%rd336, %rd789, 2;
	and.b64  	%rd789, %rd336, 4294967295;
$L__BB1_50:
	setp.eq.s64 	%p23, %rd42, 0;
	@%p23 bra 	$L__BB1_52;
	add.s64 	%rd337, %rd789, %rd50;
	shl.b64 	%rd338, %rd337, 2;
	add.s64 	%rd339, %rd2, %rd338;
	ld.global.nc.f32 	%f155, [%rd339];
	add.s64 	%rd340, %rd789, %rd13;
	shl.b64 	%rd341, %rd340, 2;
	add.s64 	%rd342, %rd1, %rd341;
	ld.global.nc.f32 	%f156, [%rd342];
	fma.rn.f32 	%f391, %f155, %f156, %f391;
$L__BB1_52:
	mov.f32 	%f157, 0f3F800000;
	sub.f32 	%f13, %f157, %f391;
	cvt.s64.s32 	%rd67, %r551;
	setp.gt.u64 	%p24, %rd181, %rd67;
	@%p24 bra 	$L__BB1_53;
	bra.uni 	$L__BB1_68;
$L__BB1_53:
	shl.b64 	%rd432, %rd67, 2;
	add.s64 	%rd433, %rd8, %rd432;
	st.local.f32 	[%rd433], %f13;
	shl.b64 	%rd434, %rd49, 2;
	add.s64 	%rd435, %rd3, %rd434;
	ld.global.nc.u32 	%r240, [%rd435];
	add.s64 	%rd436, %rd9, %rd432;
	st.local.u32 	[%rd436], %r240;
	add.s32 	%r551, %r551, 1;
	bra.uni 	$L__BB1_67;
$L__BB1_54:
	.pragma "nounroll";
	cvt.u32.u64 	%r182, %rd784;
	shl.b64 	%rd346, %rd784, 2;
	add.s64 	%rd347, %rd8, %rd346;
	ld.local.f32 	%f158, [%rd347];
	mul.wide.u32 	%rd348, %r576, 4;
	add.s64 	%rd349, %rd8, %rd348;
	ld.local.f32 	%f159, [%rd349];
	setp.gt.f32 	%p26, %f158, %f159;
	selp.b32 	%r183, %r182, %r576, %p26;
	add.s32 	%r184, %r182, 1;
	and.b64  	%rd350, %rd346, 17179869180;
	add.s64 	%rd351, %rd8, %rd350;
	ld.local.v2.f32 	{%f160, %f161}, [%rd351+4];
	mul.wide.u32 	%rd352, %r183, 4;
	add.s64 	%rd353, %rd8, %rd352;
	ld.local.f32 	%f162, [%rd353];
	setp.gt.f32 	%p27, %f160, %f162;
	selp.b32 	%r185, %r184, %r183, %p27;
	add.s32 	%r186, %r182, 2;
	mul.wide.u32 	%rd354, %r185, 4;
	add.s64 	%rd355, %rd8, %rd354;
	ld.local.f32 	%f163, [%rd355];
	setp.gt.f32 	%p28, %f161, %f163;
	selp.b32 	%r187, %r186, %r185, %p28;
	add.s32 	%r188, %r182, 3;
	ld.local.v4.f32 	{%f164, %f165, %f166, %f167}, [%rd351+12];
	mul.wide.u32 	%rd356, %r187, 4;
	add.s64 	%rd357, %rd8, %rd356;
	ld.local.f32 	%f168, [%rd357];
	setp.gt.f32 	%p29, %f164, %f168;
	selp.b32 	%r189, %r188, %r187, %p29;
	add.s32 	%r190, %r182, 4;
	mul.wide.u32 	%rd358, %r189, 4;
	add.s64 	%rd359, %rd8, %rd358;
	ld.local.f32 	%f169, [%rd359];
	setp.gt.f32 	%p30, %f165, %f169;
	selp.b32 	%r191, %r190, %r189, %p30;
	add.s32 	%r192, %r182, 5;
	mul.wide.u32 	%rd360, %r191, 4;
	add.s64 	%rd361, %rd8, %rd360;
	ld.local.f32 	%f170, [%rd361];
	setp.gt.f32 	%p31, %f166, %f170;
	selp.b32 	%r193, %r192, %r191, %p31;
	add.s32 	%r194, %r182, 6;
	mul.wide.u32 	%rd362, %r193, 4;
	add.s64 	%rd363, %rd8, %rd362;
	ld.local.f32 	%f171, [%rd363];
	setp.gt.f32 	%p32, %f167, %f171;
	selp.b32 	%r195, %r194, %r193, %p32;
	add.s32 	%r196, %r182, 7;
	ld.local.v4.f32 	{%f172, %f173, %f174, %f175}, [%rd351+28];
	mul.wide.u32 	%rd364, %r195, 4;
	add.s64 	%rd365, %rd8, %rd364;
	ld.local.f32 	%f176, [%rd365];
	setp.gt.f32 	%p33, %f172, %f176;
	selp.b32 	%r197, %r196, %r195, %p33;
	add.s32 	%r198, %r182, 8;
	mul.wide.u32 	%rd366, %r197, 4;
	add.s64 	%rd367, %rd8, %rd366;
	ld.local.f32 	%f177, [%rd367];
	setp.gt.f32 	%p34, %f173, %f177;
	selp.b32 	%r199, %r198, %r197, %p34;
	add.s32 	%r200, %r182, 9;
	mul.wide.u32 	%rd368, %r199, 4;
	add.s64 	%rd369, %rd8, %rd368;
	ld.local.f32 	%f178, [%rd369];
	setp.gt.f32 	%p35, %f174, %f178;
	selp.b32 	%r201, %r200, %r199, %p35;
	add.s32 	%r202, %r182, 10;
	mul.wide.u32 	%rd370, %r201, 4;
	add.s64 	%rd371, %rd8, %rd370;
	ld.local.f32 	%f179, [%rd371];
	setp.gt.f32 	%p36, %f175, %f179;
	selp.b32 	%r203, %r202, %r201, %p36;
	add.s32 	%r204, %r182, 11;
	ld.local.v4.f32 	{%f180, %f181, %f182, %f183}, [%rd351+44];
	mul.wide.u32 	%rd372, %r203, 4;
	add.s64 	%rd373, %rd8, %rd372;
	ld.local.f32 	%f184, [%rd373];
	setp.gt.f32 	%p37, %f180, %f184;
	selp.b32 	%r205, %r204, %r203, %p37;
	add.s32 	%r206, %r182, 12;
	mul.wide.u32 	%rd374, %r205, 4;
	add.s64 	%rd375, %rd8, %rd374;
	ld.local.f32 	%f185, [%rd375];
	setp.gt.f32 	%p38, %f181, %f185;
	selp.b32 	%r207, %r206, %r205, %p38;
	add.s32 	%r208, %r182, 13;
	mul.wide.u32 	%rd376, %r207, 4;
	add.s64 	%rd377, %rd8, %rd376;
	ld.local.f32 	%f186, [%rd377];
	setp.gt.f32 	%p39, %f182, %f186;
	selp.b32 	%r209, %r208, %r207, %p39;
	add.s32 	%r210, %r182, 14;
	mul.wide.u32 	%rd378, %r209, 4;
	add.s64 	%rd379, %rd8, %rd378;
	ld.local.f32 	%f187, [%rd379];
	setp.gt.f32 	%p40, %f183, %f187;
	selp.b32 	%r211, %r210, %r209, %p40;
	add.s32 	%r212, %r182, 15;
	ld.local.f32 	%f188, [%rd351+60];
	mul.wide.u32 	%rd380, %r211, 4;
	add.s64 	%rd381, %rd8, %rd380;
	ld.local.f32 	%f189, [%rd381];
	setp.gt.f32 	%p41, %f188, %f189;
	selp.b32 	%r576, %r212, %r211, %p41;
	add.s64 	%rd786, %rd784, 16;
	add.s64 	%rd382, %rd784, 15;
	setp.ne.s64 	%p42, %rd382, %rd44;
	mov.u64 	%rd784, %rd786;
	@%p42 bra 	$L__BB1_54;
$L__BB1_55:
	setp.eq.s64 	%p43, %rd43, 0;
	@%p43 bra 	$L__BB1_65;
	setp.lt.u64 	%p44, %rd39, 7;
	@%p44 bra 	$L__BB1_58;
	cvt.u32.u64 	%r214, %rd786;
	shl.b64 	%rd383, %rd786, 2;
	add.s64 	%rd384, %rd8, %rd383;
	ld.local.f32 	%f190, [%rd384];
	mul.wide.u32 	%rd385, %r576, 4;
	add.s64 	%rd386, %rd8, %rd385;
	ld.local.f32 	%f191, [%rd386];
	setp.gt.f32 	%p45, %f190, %f191;
	selp.b32 	%r215, %r214, %r576, %p45;
	add.s32 	%r216, %r214, 1;
	and.b64  	%rd387, %rd383, 17179869180;
	add.s64 	%rd388, %rd8, %rd387;
	ld.local.f32 	%f192, [%rd388+4];
	mul.wide.u32 	%rd389, %r215, 4;
	add.s64 	%rd390, %rd8, %rd389;
	ld.local.f32 	%f193, [%rd390];
	setp.gt.f32 	%p46, %f192, %f193;
	selp.b32 	%r217, %r216, %r215, %p46;
	add.s32 	%r218, %r214, 2;
	ld.local.f32 	%f194, [%rd388+8];
	mul.wide.u32 	%rd391, %r217, 4;
	add.s64 	%rd392, %rd8, %rd391;
	ld.local.f32 	%f195, [%rd392];
	setp.gt.f32 	%p47, %f194, %f195;
	selp.b32 	%r219, %r218, %r217, %p47;
	add.s32 	%r220, %r214, 3;
	ld.local.f32 	%f196, [%rd388+12];
	mul.wide.u32 	%rd393, %r219, 4;
	add.s64 	%rd394, %rd8, %rd393;
	ld.local.f32 	%f197, [%rd394];
	setp.gt.f32 	%p48, %f196, %f197;
	selp.b32 	%r221, %r220, %r219, %p48;
	add.s32 	%r222, %r214, 4;
	ld.local.f32 	%f198, [%rd388+16];
	mul.wide.u32 	%rd395, %r221, 4;
	add.s64 	%rd396, %rd8, %rd395;
	ld.local.f32 	%f199, [%rd396];
	setp.gt.f32 	%p49, %f198, %f199;
	selp.b32 	%r223, %r222, %r221, %p49;
	add.s32 	%r224, %r214, 5;
	ld.local.f32 	%f200, [%rd388+20];
	mul.wide.u32 	%rd397, %r223, 4;
	add.s64 	%rd398, %rd8, %rd397;
	ld.local.f32 	%f201, [%rd398];
	setp.gt.f32 	%p50, %f200, %f201;
	selp.b32 	%r225, %r224, %r223, %p50;
	add.s32 	%r226, %r214, 6;
	ld.local.f32 	%f202, [%rd388+24];
	mul.wide.u32 	%rd399, %r225, 4;
	add.s64 	%rd400, %rd8, %rd399;
	ld.local.f32 	%f203, [%rd400];
	setp.gt.f32 	%p51, %f202, %f203;
	selp.b32 	%r227, %r226, %r225, %p51;
	add.s32 	%r228, %r214, 7;
	ld.local.f32 	%f204, [%rd388+28];
	mul.wide.u32 	%rd401, %r227, 4;
	add.s64 	%rd402, %rd8, %rd401;
	ld.local.f32 	%f205, [%rd402];
	setp.gt.f32 	%p52, %f204, %f205;
	selp.b32 	%r576, %r228, %r227, %p52;
	add.s64 	%rd403, %rd786, 8;
	and.b64  	%rd786, %rd403, 4294967295;
$L__BB1_58:
	setp.eq.s64 	%p53, %rd45, 0;
	@%p53 bra 	$L__BB1_65;
	setp.lt.u64 	%p54, %rd40, 3;
	@%p54 bra 	$L__BB1_61;
	cvt.u32.u64 	%r230, %rd786;
	shl.b64 	%rd404, %rd786, 2;
	add.s64 	%rd405, %rd8, %rd404;
	ld.local.f32 	%f206, [%rd405];
	mul.wide.u32 	%rd406, %r576, 4;
	add.s64 	%rd407, %rd8, %rd406;
	ld.local.f32 	%f207, [%rd407];
	setp.gt.f32 	%p55, %f206, %f207;
	selp.b32 	%r231, %r230, %r576, %p55;
	add.s32 	%r232, %r230, 1;
	and.b64  	%rd408, %rd404, 17179869180;
	add.s64 	%rd409, %rd8, %rd408;
	ld.local.f32 	%f208, [%rd409+4];
	mul.wide.u32 	%rd410, %r231, 4;
	add.s64 	%rd411, %rd8, %rd410;
	ld.local.f32 	%f209, [%rd411];
	setp.gt.f32 	%p56, %f208, %f209;
	selp.b32 	%r233, %r232, %r231, %p56;
	add.s32 	%r234, %r230, 2;
	ld.local.f32 	%f210, [%rd409+8];
	mul.wide.u32 	%rd412, %r233, 4;
	add.s64 	%rd413, %rd8, %rd412;
	ld.local.f32 	%f211, [%rd413];
	setp.gt.f32 	%p57, %f210, %f211;
	selp.b32 	%r235, %r234, %r233, %p57;
	add.s32 	%r236, %r230, 3;
	ld.local.f32 	%f212, [%rd409+12];
	mul.wide.u32 	%rd414, %r235, 4;
	add.s64 	%rd415, %rd8, %rd414;
	ld.local.f32 	%f213, [%rd415];
	setp.gt.f32 	%p58, %f212, %f213;
	selp.b32 	%r576, %r236, %r235, %p58;
	add.s64 	%rd416, %rd786, 4;
	and.b64  	%rd786, %rd416, 4294967295;
$L__BB1_61:
	setp.eq.s64 	%p59, %rd46, 0;
	@%p59 bra 	$L__BB1_65;
	setp.eq.s64 	%p60, %rd46, 1;
	cvt.u32.u64 	%r53, %rd786;
	shl.b64 	%rd417, %rd786, 2;
	add.s64 	%rd418, %rd8, %rd417;
	ld.local.f32 	%f214, [%rd418];
	mul.wide.u32 	%rd419, %r576, 4;
	add.s64 	%rd420, %rd8, %rd419;
	ld.local.f32 	%f215, [%rd420];
	setp.gt.f32 	%p61, %f214, %f215;
	selp.b32 	%r576, %r53, %r576, %p61;
	@%p60 bra 	$L__BB1_65;
	setp.eq.s64 	%p62, %rd46, 2;
	add.s32 	%r237, %r53, 1;
	shl.b64 	%rd421, %rd786, 2;
	and.b64  	%rd422, %rd421, 17179869180;
	add.s64 	%rd60, %rd8, %rd422;
	ld.local.f32 	%f216, [%rd60+4];
	mul.wide.u32 	%rd423, %r576, 4;
	add.s64 	%rd424, %rd8, %rd423;
	ld.local.f32 	%f217, [%rd424];
	setp.gt.f32 	%p63, %f216, %f217;
	selp.b32 	%r576, %r237, %r576, %p63;
	@%p62 bra 	$L__BB1_65;
	add.s32 	%r238, %r53, 2;
	ld.local.f32 	%f218, [%rd60+8];
	mul.wide.u32 	%rd425, %r576, 4;
	add.s64 	%rd426, %rd8, %rd425;
	ld.local.f32 	%f219, [%rd426];
	setp.gt.f32 	%p64, %f218, %f219;
	selp.b32 	%r576, %r238, %r576, %p64;
$L__BB1_65:
	mul.wide.u32 	%rd427, %r576, 4;
	add.s64 	%rd61, %rd8, %rd427;
	ld.local.f32 	%f220, [%rd61];
	setp.geu.f32 	%p65, %f13, %f220;
	@%p65 bra 	$L__BB1_67;
	st.local.f32 	[%rd61], %f13;
	shl.b64 	%rd428, %rd49, 2;
	add.s64 	%rd429, %rd3, %rd428;
	ld.global.nc.u32 	%r239, [%rd429];
	mul.wide.u32 	%rd430, %r576, 4;
	add.s64 	%rd431, %rd9, %rd430;
	st.local.u32 	[%rd431], %r239;
$L__BB1_67:
	cvt.u32.u64 	%r241, %rd49;
	add.s32 	%r568, %r241, %r1;
	setp.lt.u32 	%p66, %r568, %r38;
	@%p66 bra 	$L__BB1_41;
	bra.uni 	$L__BB1_35;
$L__BB1_68:
	add.s64 	%rd344, %rd181, -2;
	setp.lt.u64 	%p25, %rd344, 15;
	mov.b32 	%r576, 0;
	mov.b64 	%rd786, 1;
	@%p25 bra 	$L__BB1_55;
	mov.b32 	%r576, 0;
	mov.b64 	%rd784, 1;
	bra.uni 	$L__BB1_54;
$L__BB1_70:
	and.b64  	%rd68, %rd180, 7;
	add.s64 	%rd69, %rd68, -1;
	and.b64  	%rd70, %rd180, 3;
	and.b64  	%rd71, %rd180, -8;
	and.b64  	%rd72, %rd180, 1;
	mov.b32 	%r551, 0;
	mov.b64 	%rd791, 0;
$L__BB1_71:
	add.s64 	%rd195, %rd791, %rd14;
	shl.b64 	%rd196, %rd195, 2;
	add.s64 	%rd197, %rd5, %rd196;
	ld.global.nc.u32 	%r169, [%rd197];
	mul.wide.u32 	%rd198, %r169, 4;
	add.s64 	%rd199, %rd4, %rd198;
	ld.global.nc.u32 	%r170, [%rd199];
	add.s32 	%r171, %r169, 1;
	mul.wide.u32 	%rd200, %r171, 4;
	add.s64 	%rd201, %rd4, %rd200;
	ld.global.nc.u32 	%r65, [%rd201];
	add.s32 	%r580, %r170, %r3;
	setp.ge.u32 	%p4, %r580, %r65;
	@%p4 bra 	$L__BB1_88;
$L__BB1_72:
	setp.lt.u64 	%p5, %rd180, 8;
	cvt.u64.u32 	%rd76, %r580;
	mul.lo.s64 	%rd77, %rd180, %rd76;
	mov.f32 	%f399, 0f00000000;
	mov.b64 	%rd794, 0;
	@%p5 bra 	$L__BB1_75;
	mov.f32 	%f399, 0f00000000;
	mov.b64 	%rd792, 0;
$L__BB1_74:
	.pragma "nounroll";
	add.s64 	%rd204, %rd792, %rd77;
	shl.b64 	%rd205, %rd204, 2;
	add.s64 	%rd206, %rd2, %rd205;
	ld.global.nc.f32 	%f66, [%rd206];
	add.s64 	%rd207, %rd792, %rd13;
	shl.b64 	%rd208, %rd207, 2;
	add.s64 	%rd209, %rd1, %rd208;
	ld.global.nc.f32 	%f67, [%rd209];
	fma.rn.f32 	%f68, %f66, %f67, %f399;
	ld.global.nc.f32 	%f69, [%rd206+4];
	ld.global.nc.f32 	%f70, [%rd209+4];
	fma.rn.f32 	%f71, %f69, %f70, %f68;
	ld.global.nc.f32 	%f72, [%rd206+8];
	ld.global.nc.f32 	%f73, [%rd209+8];
	fma.rn.f32 	%f74, %f72, %f73, %f71;
	ld.global.nc.f32 	%f75, [%rd206+12];
	ld.global.nc.f32 	%f76, [%rd209+12];
	fma.rn.f32 	%f77, %f75, %f76, %f74;
	ld.global.nc.f32 	%f78, [%rd206+16];
	ld.global.nc.f32 	%f79, [%rd209+16];
	fma.rn.f32 	%f80, %f78, %f79, %f77;
	ld.global.nc.f32 	%f81, [%rd206+20];
	ld.global.nc.f32 	%f82, [%rd209+20];
	fma.rn.f32 	%f83, %f81, %f82, %f80;
	ld.global.nc.f32 	%f84, [%rd206+24];
	ld.global.nc.f32 	%f85, [%rd209+24];
	fma.rn.f32 	%f86, %f84, %f85, %f83;
	ld.global.nc.f32 	%f87, [%rd206+28];
	ld.global.nc.f32 	%f88, [%rd209+28];
	fma.rn.f32 	%f399, %f87, %f88, %f86;
	add.s64 	%rd792, %rd792, 8;
	setp.ne.s64 	%p6, %rd792, %rd71;
	mov.u64 	%rd794, %rd71;
	@%p6 bra 	$L__BB1_74;
$L__BB1_75:
	setp.eq.s64 	%p7, %rd68, 0;
	@%p7 bra 	$L__BB1_83;
	setp.lt.u64 	%p8, %rd69, 3;
	@%p8 bra 	$L__BB1_78;
	add.s64 	%rd210, %rd794, %rd77;
	shl.b64 	%rd211, %rd210, 2;
	add.s64 	%rd212, %rd2, %rd211;
	ld.global.nc.f32 	%f90, [%rd212];
	add.s64 	%rd213, %rd794, %rd13;
	shl.b64 	%rd214, %rd213, 2;
	add.s64 	%rd215, %rd1, %rd214;
	ld.global.nc.f32 	%f91, [%rd215];
	fma.rn.f32 	%f92, %f90, %f91, %f399;
	add.s64 	%rd216, %rd794, 1;
	and.b64  	%rd217, %rd216, 4294967295;
	add.s64 	%rd218, %rd217, %rd77;
	shl.b64 	%rd219, %rd218, 2;
	add.s64 	%rd220, %rd2, %rd219;
	ld.global.nc.f32 	%f93, [%rd220];
	add.s64 	%rd221, %rd217, %rd13;
	shl.b64 	%rd222, %rd221, 2;
	add.s64 	%rd223, %rd1, %rd222;
	ld.global.nc.f32 	%f94, [%rd223];
	fma.rn.f32 	%f95, %f93, %f94, %f92;
	add.s64 	%rd224, %rd794, 2;
	and.b64  	%rd225, %rd224, 4294967295;
	add.s64 	%rd226, %rd225, %rd77;
	shl.b64 	%rd227, %rd226, 2;
	add.s64 	%rd228, %rd2, %rd227;
	ld.global.nc.f32 	%f96, [%rd228];
	add.s64 	%rd229, %rd225, %rd13;
	shl.b64 	%rd230, %rd229, 2;
	add.s64 	%rd231, %rd1, %rd230;
	ld.global.nc.f32 	%f97, [%rd231];
	fma.rn.f32 	%f98, %f96, %f97, %f95;
	add.s64 	%rd232, %rd794, 3;
	and.b64  	%rd233, %rd232, 4294967295;
	add.s64 	%rd234, %rd233, %rd77;
	shl.b64 	%rd235, %rd234, 2;
	add.s64 	%rd236, %rd2, %rd235;
	ld.global.nc.f32 	%f99, [%rd236];
	add.s64 	%rd237, %rd233, %rd13;
	shl.b64 	%rd238, %rd237, 2;
	add.s64 	%rd239, %rd1, %rd238;
	ld.global.nc.f32 	%f100, [%rd239];
	fma.rn.f32 	%f399, %f99, %f100, %f98;
	add.s64 	%rd240, %rd794, 4;
	and.b64  	%rd794, %rd240, 4294967295;
$L__BB1_78:
	setp.eq.s64 	%p9, %rd70, 0;
	@%p9 bra 	$L__BB1_83;
	setp.eq.s64 	%p10, %rd70, 1;
	@%p10 bra 	$L__BB1_81;
	add.s64 	%rd241, %rd794, %rd77;
	shl.b64 	%rd242, %rd241, 2;
	add.s64 	%rd243, %rd2, %rd242;
	ld.global.nc.f32 	%f102, [%rd243];
	add.s64 	%rd244, %rd794, %rd13;
	shl.b64 	%rd245, %rd244, 2;
	add.s64 	%rd246, %rd1, %rd245;
	ld.global.nc.f32 	%f103, [%rd246];
	fma.rn.f32 	%f104, %f102, %f103, %f399;
	add.s64 	%rd247, %rd794, 1;
	and.b64  	%rd248, %rd247, 4294967295;
	add.s64 	%rd249, %rd248, %rd77;
	shl.b64 	%rd250, %rd249, 2;
	add.s64 	%rd251, %rd2, %rd250;
	ld.global.nc.f32 	%f105, [%rd251];
	add.s64 	%rd252, %rd248, %rd13;
	shl.b64 	%rd253, %rd252, 2;
	add.s64 	%rd254, %rd1, %rd253;
	ld.global.nc.f32 	%f106, [%rd254];
	fma.rn.f32 	%f399, %f105, %f106, %f104;
	add.s64 	%rd255, %rd794, 2;
	and.b64  	%rd794, %rd255, 4294967295;
$L__BB1_81:
	setp.eq.s64 	%p11, %rd72, 0;
	@%p11 bra 	$L__BB1_83;
	add.s64 	%rd256, %rd794, %rd77;
	shl.b64 	%rd257, %rd256, 2;
	add.s64 	%rd258, %rd2, %rd257;
	ld.global.nc.f32 	%f107, [%rd258];
	add.s64 	%rd259, %rd794, %rd13;
	shl.b64 	%rd260, %rd259, 2;
	add.s64 	%rd261, %rd1, %rd260;
	ld.global.nc.f32 	%f108, [%rd261];
	fma.rn.f32 	%f399, %f107, %f108, %f399;
$L__BB1_83:
	mov.f32 	%f109, 0f3F800000;
	sub.f32 	%f26, %f109, %f399;
	cvt.s64.s32 	%rd85, %r551;
	setp.le.u64 	%p12, %rd181, %rd85;
	@%p12 bra 	$L__BB1_85;
	shl.b64 	%rd264, %rd85, 2;
	add.s64 	%rd265, %rd8, %rd264;
	st.local.f32 	[%rd265], %f26;
	shl.b64 	%rd266, %rd76, 2;
	add.s64 	%rd267, %rd3, %rd266;
	ld.global.nc.u32 	%r173, [%rd267];
	add.s64 	%rd268, %rd9, %rd264;
	st.local.u32 	[%rd268], %r173;
	add.s32 	%r551, %r551, 1;
	bra.uni 	$L__BB1_87;
$L__BB1_85:
	ld.local.f32 	%f110, [%rd8];
	setp.geu.f32 	%p13, %f26, %f110;
	@%p13 bra 	$L__BB1_87;
	st.local.f32 	[%rd8], %f26;
	shl.b64 	%rd262, %rd76, 2;
	add.s64 	%rd263, %rd3, %rd262;
	ld.global.nc.u32 	%r172, [%rd263];
	st.local.u32 	[%rd9], %r172;
$L__BB1_87:
	cvt.u32.u64 	%r174, %rd76;
	add.s32 	%r580, %r174, %r1;
	setp.lt.u32 	%p14, %r580, %r65;
	@%p14 bra 	$L__BB1_72;
$L__BB1_88:
	add.s64 	%rd791, %rd791, 1;
	setp.gt.u64 	%p15, %rd182, %rd791;
	@%p15 bra 	$L__BB1_71;
	bra.uni 	$L__BB1_36;
$L__BB1_89:
	add.s32 	%r321, %r63, %r73;
	shl.b32 	%r322, %r321, 2;
	add.s32 	%r324, %r320, %r322;
	mov.b32 	%r325, 2139095039;
	st.shared.u32 	[%r324], %r325;
	add.s32 	%r326, %r62, %r322;
	mov.b32 	%r327, -1;
	st.shared.u32 	[%r326], %r327;
$L__BB1_90:
	add.s32 	%r334, %r73, 1;
	setp.lt.s32 	%p122, %r334, %r551;
	shl.b64 	%rd564, %rd796, 2;
	and.b64  	%rd565, %rd564, 17179869152;
	add.s64 	%rd88, %rd8, %rd565;
	add.s64 	%rd89, %rd9, %rd565;
	add.s32 	%r335, %r63, %r73;
	shl.b32 	%r336, %r335, 2;
	add.s32 	%r74, %r62, %r336;
	add.s32 	%r75, %r320, %r336;
	@%p122 bra 	$L__BB1_92;
	mov.b32 	%r338, 2139095039;
	st.shared.u32 	[%r75+4], %r338;
	mov.b32 	%r339, -1;
	st.shared.u32 	[%r74+4], %r339;
	bra.uni 	$L__BB1_93;
$L__BB1_92:
	ld.local.f32 	%f286, [%rd88+4];
	st.shared.f32 	[%r75+4], %f286;
	ld.local.u32 	%r340, [%rd89+4];
	st.shared.u32 	[%r74+4], %r340;
$L__BB1_93:
	add.s32 	%r341, %r73, 2;
	setp.lt.s32 	%p123, %r341, %r551;
	@%p123 bra 	$L__BB1_95;
	mov.b32 	%r342, 2139095039;
	st.shared.u32 	[%r75+8], %r342;
	mov.b32 	%r343, -1;
	st.shared.u32 	[%r74+8], %r343;
	bra.uni 	$L__BB1_96;
$L__BB1_95:
	ld.local.f32 	%f287, [%rd88+8];
	st.shared.f32 	[%r75+8], %f287;
	ld.local.u32 	%r344, [%rd89+8];
	st.shared.u32 	[%r74+8], %r344;
$L__BB1_96:
	add.s32 	%r345, %r73, 3;
	setp.lt.s32 	%p124, %r345, %r551;
	@%p124 bra 	$L__BB1_98;
	mov.b32 	%r346, 2139095039;
	st.shared.u32 	[%r75+12], %r346;
	mov.b32 	%r347, -1;
	st.shared.u32 	[%r74+12], %r347;
	bra.uni 	$L__BB1_99;
$L__BB1_98:
	ld.local.f32 	%f288, [%rd88+12];
	st.shared.f32 	[%r75+12], %f288;
	ld.local.u32 	%r348, [%rd89+12];
	st.shared.u32 	[%r74+12], %r348;
$L__BB1_99:
	add.s32 	%r349, %r73, 4;
	setp.lt.s32 	%p125, %r349, %r551;
	@%p125 bra 	$L__BB1_101;
	mov.b32 	%r350, 2139095039;
	st.shared.u32 	[%r75+16], %r350;
	mov.b32 	%r351, -1;
	st.shared.u32 	[%r74+16], %r351;
	bra.uni 	$L__BB1_102;
$L__BB1_101:
	ld.local.f32 	%f289, [%rd88+16];
	st.shared.f32 	[%r75+16], %f289;
	ld.local.u32 	%r352, [%rd89+16];
	st.shared.u32 	[%r74+16], %r352;
$L__BB1_102:
	add.s32 	%r353, %r73, 5;
	setp.lt.s32 	%p126, %r353, %r551;
	@%p126 bra 	$L__BB1_104;
	mov.b32 	%r354, 2139095039;
	st.shared.u32 	[%r75+20], %r354;
	mov.b32 	%r355, -1;
	st.shared.u32 	[%r74+20], %r355;
	bra.uni 	$L__BB1_105;
$L__BB1_104:
	ld.local.f32 	%f290, [%rd88+20];
	st.shared.f32 	[%r75+20], %f290;
	ld.local.u32 	%r356, [%rd89+20];
	st.shared.u32 	[%r74+20], %r356;
$L__BB1_105:
	add.s32 	%r357, %r73, 6;
	setp.lt.s32 	%p127, %r357, %r551;
	@%p127 bra 	$L__BB1_107;
	mov.b32 	%r358, 2139095039;
	st.shared.u32 	[%r75+24], %r358;
	mov.b32 	%r359, -1;
	st.shared.u32 	[%r74+24], %r359;
	bra.uni 	$L__BB1_108;
$L__BB1_107:
	ld.local.f32 	%f291, [%rd88+24];
	st.shared.f32 	[%r75+24], %f291;
	ld.local.u32 	%r360, [%rd89+24];
	st.shared.u32 	[%r74+24], %r360;
$L__BB1_108:
	add.s32 	%r361, %r73, 7;
	setp.lt.s32 	%p128, %r361, %r551;
	@%p128 bra 	$L__BB1_110;
	mov.b32 	%r362, 2139095039;
	st.shared.u32 	[%r75+28], %r362;
	mov.b32 	%r363, -1;
	st.shared.u32 	[%r74+28], %r363;
	bra.uni 	$L__BB1_111;
$L__BB1_110:
	ld.local.f32 	%f292, [%rd88+28];
	st.shared.f32 	[%r75+28], %f292;
	ld.local.u32 	%r364, [%rd89+28];
	st.shared.u32 	[%r74+28], %r364;
$L__BB1_111:
	add.s64 	%rd796, %rd796, 8;
	setp.ne.s64 	%p129, %rd796, %rd797;
	@%p129 bra 	$L__BB1_39;
$L__BB1_112:
	setp.eq.s64 	%p130, %rd73, 0;
	@%p130 bra 	$L__BB1_140;
	and.b64  	%rd92, %rd181, 3;
	setp.lt.u64 	%p131, %rd73, 4;
	@%p131 bra 	$L__BB1_127;
	cvt.u32.u64 	%r76, %rd797;
	setp.gt.s32 	%p132, %r551, %r76;
	@%p132 bra 	$L__BB1_116;
	add.s32 	%r365, %r63, %r76;
	shl.b32 	%r366, %r365, 2;
	add.s32 	%r368, %r320, %r366;
	mov.b32 	%r369, 2139095039;
	st.shared.u32 	[%r368], %r369;
	add.s32 	%r370, %r62, %r366;
	mov.b32 	%r371, -1;
	st.shared.u32 	[%r370], %r371;
	bra.uni 	$L__BB1_117;
$L__BB1_116:
	shl.b64 	%rd566, %rd797, 2;
	add.s64 	%rd567, %rd8, %rd566;
	ld.local.f32 	%f293, [%rd567];
	add.s32 	%r372, %r63, %r76;
	shl.b32 	%r373, %r372, 2;
	add.s32 	%r375, %r320, %r373;
	st.shared.f32 	[%r375], %f293;
	add.s64 	%rd568, %rd9, %rd566;
	ld.local.u32 	%r376, [%rd568];
	add.s32 	%r377, %r62, %r373;
	st.shared.u32 	[%r377], %r376;
$L__BB1_117:
	add.s32 	%r378, %r76, 1;
	setp.lt.s32 	%p133, %r378, %r551;
	shl.b64 	%rd569, %rd797, 2;
	and.b64  	%rd570, %rd569, 17179869180;
	add.s64 	%rd93, %rd8, %rd570;
	add.s64 	%rd94, %rd9, %rd570;
	add.s32 	%r379, %r63, %r76;
	shl.b32 	%r380, %r379, 2;
	add.s32 	%r77, %r62, %r380;
	add.s32 	%r78, %r320, %r380;
	@%p133 bra 	$L__BB1_119;
	mov.b32 	%r382, 2139095039;
	st.shared.u32 	[%r78+4], %r382;
	mov.b32 	%r383, -1;
	st.shared.u32 	[%r77+4], %r383;
	bra.uni 	$L__BB1_120;
$L__BB1_119:
	ld.local.f32 	%f294, [%rd93+4];
	st.shared.f32 	[%r78+4], %f294;
	ld.local.u32 	%r384, [%rd94+4];
	st.shared.u32 	[%r77+4], %r384;
$L__BB1_120:
	add.s32 	%r385, %r76, 2;
	setp.lt.s32 	%p134, %r385, %r551;
	@%p134 bra 	$L__BB1_122;
	mov.b32 	%r386, 2139095039;
	st.shared.u32 	[%r78+8], %r386;
	mov.b32 	%r387, -1;
	st.shared.u32 	[%r77+8], %r387;
	bra.uni 	$L__BB1_123;
$L__BB1_122:
	ld.local.f32 	%f295, [%rd93+8];
	st.shared.f32 	[%r78+8], %f295;
	ld.local.u32 	%r388, [%rd94+8];
	st.shared.u32 	[%r77+8], %r388;
$L__BB1_123:
	add.s32 	%r389, %r76, 3;
	setp.lt.s32 	%p135, %r389, %r551;
	@%p135 bra 	$L__BB1_125;
	mov.b32 	%r390, 2139095039;
	st.shared.u32 	[%r78+12], %r390;
	mov.b32 	%r391, -1;
	st.shared.u32 	[%r77+12], %r391;
	bra.uni 	$L__BB1_126;
$L__BB1_125:
	ld.local.f32 	%f296, [%rd93+12];
	st.shared.f32 	[%r78+12], %f296;
	ld.local.u32 	%r392, [%rd94+12];
	st.shared.u32 	[%r77+12], %r392;
$L__BB1_126:
	add.s64 	%rd571, %rd797, 4;
	and.b64  	%rd797, %rd571, 4294967295;
$L__BB1_127:
	setp.eq.s64 	%p136, %rd92, 0;
	@%p136 bra 	$L__BB1_140;
	setp.eq.s64 	%p137, %rd92, 1;
	@%p137 bra 	$L__BB1_136;
	cvt.u32.u64 	%r79, %rd797;
	setp.gt.s32 	%p138, %r551, %r79;
	@%p138 bra 	$L__BB1_131;
	add.s32 	%r393, %r63, %r79;
	shl.b32 	%r394, %r393, 2;
	add.s32 	%r396, %r320, %r394;
	mov.b32 	%r397, 2139095039;
	st.shared.u32 	[%r396], %r397;
	add.s32 	%r398, %r62, %r394;
	mov.b32 	%r399, -1;
	st.shared.u32 	[%r398], %r399;
	bra.uni 	$L__BB1_132;
$L__BB1_131:
	shl.b64 	%rd572, %rd797, 2;
	add.s64 	%rd573, %rd8, %rd572;
	ld.local.f32 	%f297, [%rd573];
	add.s32 	%r400, %r63, %r79;
	shl.b32 	%r401, %r400, 2;
	add.s32 	%r403, %r320, %r401;
	st.shared.f32 	[%r403], %f297;
	add.s64 	%rd574, %rd9, %rd572;
	ld.local.u32 	%r404, [%rd574];
	add.s32 	%r405, %r62, %r401;
	st.shared.u32 	[%r405], %r404;
$L__BB1_132:
	add.s32 	%r406, %r79, 1;
	setp.lt.s32 	%p139, %r406, %r551;
	@%p139 bra 	$L__BB1_134;
	add.s32 	%r407, %r63, %r79;
	shl.b32 	%r408, %r407, 2;
	add.s32 	%r410, %r320, %r408;
	mov.b32 	%r411, 2139095039;
	st.shared.u32 	[%r410+4], %r411;
	add.s32 	%r412, %r62, %r408;
	mov.b32 	%r413, -1;
	st.shared.u32 	[%r412+4], %r413;
	bra.uni 	$L__BB1_135;
$L__BB1_134:
	shl.b64 	%rd575, %rd797, 2;
	and.b64  	%rd576, %rd575, 17179869180;
	add.s64 	%rd577, %rd8, %rd576;
	ld.local.f32 	%f298, [%rd577+4];
	add.s32 	%r414, %r63, %r79;
	shl.b32 	%r415, %r414, 2;
	add.s32 	%r417, %r320, %r415;
	st.shared.f32 	[%r417+4], %f298;
	add.s64 	%rd578, %rd9, %rd576;
	ld.local.u32 	%r418, [%rd578+4];
	add.s32 	%r419, %r62, %r415;
	st.shared.u32 	[%r419+4], %r418;
$L__BB1_135:
	add.s64 	%rd579, %rd797, 2;
	and.b64  	%rd797, %rd579, 4294967295;
$L__BB1_136:
	and.b64  	%rd580, %rd181, 1;
	setp.eq.b64 	%p140, %rd580, 1;
	not.pred 	%p141, %p140;
	@%p141 bra 	$L__BB1_140;
	cvt.u32.u64 	%r80, %rd797;
	setp.gt.s32 	%p142, %r551, %r80;
	@%p142 bra 	$L__BB1_139;
	add.s32 	%r420, %r63, %r80;
	shl.b32 	%r421, %r420, 2;
	add.s32 	%r423, %r320, %r421;
	mov.b32 	%r424, 2139095039;
	st.shared.u32 	[%r423], %r424;
	add.s32 	%r425, %r62, %r421;
	mov.b32 	%r426, -1;
	st.shared.u32 	[%r425], %r426;
	bra.uni 	$L__BB1_140;
$L__BB1_139:
	shl.b64 	%rd581, %rd797, 2;
	add.s64 	%rd582, %rd8, %rd581;
	ld.local.f32 	%f299, [%rd582];
	add.s32 	%r427, %r63, %r80;
	shl.b32 	%r428, %r427, 2;
	add.s32 	%r430, %r320, %r428;
	st.shared.f32 	[%r430], %f299;
	add.s64 	%rd583, %rd9, %rd581;
	ld.local.u32 	%r431, [%rd583];
	add.s32 	%r432, %r62, %r428;
	st.shared.u32 	[%r432], %r431;
$L__BB1_140:
	bar.sync 	0;
	setp.ne.s32 	%p143, %r3, 0;
	@%p143 bra 	$L__BB1_278;
	setp.eq.s64 	%p144, %rd181, 0;
	@%p144 bra 	$L__BB1_154;
	add.s64 	%rd585, %rd181, -1;
	and.b64  	%rd99, %rd181, 15;
	setp.lt.u64 	%p145, %rd585, 15;
	mov.b64 	%rd800, 0;
	@%p145 bra 	$L__BB1_145;
	and.b64  	%rd800, %rd181, -16;
	mov.b64 	%rd807, 0;
$L__BB1_144:
	.pragma "nounroll";
	shl.b64 	%rd587, %rd807, 2;
	add.s64 	%rd588, %rd10, %rd587;
	mov.f32 	%f300, 0f7F7FFFFF;
	st.local.v4.f32 	[%rd588], {%f300, %f300, %f300, %f300};
	st.local.v4.f32 	[%rd588+16], {%f300, %f300, %f300, %f300};
	st.local.v4.f32 	[%rd588+32], {%f300, %f300, %f300, %f300};
	st.local.v4.f32 	[%rd588+48], {%f300, %f300, %f300, %f300};
	add.s64 	%rd807, %rd807, 16;
	setp.eq.s64 	%p146, %rd807, %rd800;
	@%p146 bra 	$L__BB1_145;
	bra.uni 	$L__BB1_144;
$L__BB1_145:
	setp.eq.s64 	%p147, %rd99, 0;
	@%p147 bra 	$L__BB1_154;
	and.b64  	%rd102, %rd181, 7;
	setp.lt.u64 	%p148, %rd99, 8;
	@%p148 bra 	$L__BB1_148;
	shl.b64 	%rd589, %rd800, 2;
	add.s64 	%rd590, %rd10, %rd589;
	mov.b32 	%r433, 2139095039;
	st.local.u32 	[%rd590], %r433;
	add.s64 	%rd591, %rd589, 4;
	and.b64  	%rd592, %rd591, 17179869180;
	add.s64 	%rd593, %rd10, %rd592;
	st.local.u32 	[%rd593], %r433;
	add.s64 	%rd594, %rd589, 8;
	and.b64  	%rd595, %rd594, 17179869180;
	add.s64 	%rd596, %rd10, %rd595;
	st.local.u32 	[%rd596], %r433;
	add.s64 	%rd597, %rd589, 12;
	and.b64  	%rd598, %rd597, 17179869180;
	add.s64 	%rd599, %rd10, %rd598;
	st.local.u32 	[%rd599], %r433;
	add.s64 	%rd600, %rd589, 16;
	and.b64  	%rd601, %rd600, 17179869180;
	add.s64 	%rd602, %rd10, %rd601;
	st.local.u32 	[%rd602], %r433;
	add.s64 	%rd603, %rd589, 20;
	and.b64  	%rd604, %rd603, 17179869180;
	add.s64 	%rd605, %rd10, %rd604;
	st.local.u32 	[%rd605], %r433;
	add.s64 	%rd606, %rd589, 24;
	and.b64  	%rd607, %rd606, 17179869180;
	add.s64 	%rd608, %rd10, %rd607;
	st.local.u32 	[%rd608], %r433;
	add.s64 	%rd609, %rd589, 28;
	and.b64  	%rd610, %rd609, 17179869180;
	add.s64 	%rd611, %rd10, %rd610;
	st.local.u32 	[%rd611], %r433;
	add.s64 	%rd612, %rd800, 8;
	and.b64  	%rd800, %rd612, 4294967295;
$L__BB1_148:
	setp.eq.s64 	%p149, %rd102, 0;
	@%p149 bra 	$L__BB1_154;
	and.b64  	%rd105, %rd181, 3;
	setp.lt.u64 	%p150, %rd102, 4;
	@%p150 bra 	$L__BB1_151;
	shl.b64 	%rd613, %rd800, 2;
	add.s64 	%rd614, %rd10, %rd613;
	mov.b32 	%r434, 2139095039;
	st.local.u32 	[%rd614], %r434;
	add.s64 	%rd615, %rd613, 4;
	and.b64  	%rd616, %rd615, 17179869180;
	add.s64 	%rd617, %rd10, %rd616;
	st.local.u32 	[%rd617], %r434;
	add.s64 	%rd618, %rd613, 8;
	and.b64  	%rd619, %rd618, 17179869180;
	add.s64 	%rd620, %rd10, %rd619;
	st.local.u32 	[%rd620], %r434;
	add.s64 	%rd621, %rd613, 12;
	and.b64  	%rd622, %rd621, 17179869180;
	add.s64 	%rd623, %rd10, %rd622;
	st.local.u32 	[%rd623], %r434;
	add.s64 	%rd624, %rd800, 4;
	and.b64  	%rd800, %rd624, 4294967295;
$L__BB1_151:
	setp.eq.s64 	%p151, %rd105, 0;
	@%p151 bra 	$L__BB1_154;
	mov.b64 	%rd804, 0;
$L__BB1_153:
	.pragma "nounroll";
	shl.b64 	%rd626, %rd800, 2;
	add.s64 	%rd627, %rd10, %rd626;
	mov.b32 	%r435, 2139095039;
	st.local.u32 	[%rd627], %r435;
	add.s64 	%rd628, %rd800, 1;
	and.b64  	%rd800, %rd628, 4294967295;
	add.s64 	%rd804, %rd804, 1;
	setp.ne.s64 	%p152, %rd804, %rd105;
	@%p152 bra 	$L__BB1_153;
$L__BB1_154:
	cvt.u64.u32 	%rd629, %r1;
	mul.lo.s64 	%rd112, %rd181, %rd629;
	mov.b32 	%r595, 0;
	setp.eq.s64 	%p153, %rd181, 0;
	@%p153 bra 	$L__BB1_206;
	setp.ne.s64 	%p154, %rd181, 1;
	@%p154 bra 	$L__BB1_187;
	and.b64  	%rd113, %rd112, 3;
	setp.lt.u64 	%p155, %rd112, 4;
	mov.b32 	%r591, 0;
	mov.u32 	%r595, %r591;
	@%p155 bra 	$L__BB1_179;
	and.b64  	%rd114, %rd112, 2044;
	mov.b64 	%rd805, 0;
	mov.b32 	%r591, 0;
$L__BB1_158:
	shl.b32 	%r440, %r591, 2;
	add.s32 	%r83, %r320, %r440;
	ld.shared.f32 	%f27, [%r83];
	setp.eq.f32 	%p156, %f27, 0f7F7FFFFF;
	add.s32 	%r84, %r62, %r440;
	@%p156 bra 	$L__BB1_163;
	setp.eq.s32 	%p157, %r595, 0;
	@%p157 bra 	$L__BB1_162;
	ld.local.f32 	%f301, [%rd10];
	setp.geu.f32 	%p158, %f27, %f301;
	@%p158 bra 	$L__BB1_163;
	st.local.f32 	[%rd10], %f27;
	ld.shared.u32 	%r442, [%r84];
	st.local.u32 	[%rd11], %r442;
	bra.uni 	$L__BB1_163;
$L__BB1_162:
	st.local.f32 	[%rd10], %f27;
	ld.shared.u32 	%r444, [%r84];
	st.local.u32 	[%rd11], %r444;
	mov.b32 	%r595, 1;
$L__BB1_163:
	ld.shared.f32 	%f28, [%r83+4];
	setp.eq.f32 	%p159, %f28, 0f7F7FFFFF;
	@%p159 bra 	$L__BB1_168;
	setp.eq.s32 	%p160, %r595, 0;
	@%p160 bra 	$L__BB1_167;
	ld.local.f32 	%f302, [%rd10];
	setp.geu.f32 	%p161, %f28, %f302;
	@%p161 bra 	$L__BB1_168;
	st.local.f32 	[%rd10], %f28;
	ld.shared.u32 	%r445, [%r84+4];
	st.local.u32 	[%rd11], %r445;
	bra.uni 	$L__BB1_168;
$L__BB1_167:
	st.local.f32 	[%rd10], %f28;
	ld.shared.u32 	%r447, [%r84+4];
	st.local.u32 	[%rd11], %r447;
	mov.b32 	%r595, 1;
$L__BB1_168:
	ld.shared.f32 	%f29, [%r83+8];
	setp.eq.f32 	%p162, %f29, 0f7F7FFFFF;
	@%p162 bra 	$L__BB1_173;
	setp.eq.s32 	%p163, %r595, 0;
	@%p163 bra 	$L__BB1_172;
	ld.local.f32 	%f303, [%rd10];
	setp.geu.f32 	%p164, %f29, %f303;
	@%p164 bra 	$L__BB1_173;
	st.local.f32 	[%rd10], %f29;
	ld.shared.u32 	%r448, [%r84+8];
	st.local.u32 	[%rd11], %r448;
	bra.uni 	$L__BB1_173;
$L__BB1_172:
	st.local.f32 	[%rd10], %f29;
	ld.shared.u32 	%r450, [%r84+8];
	st.local.u32 	[%rd11], %r450;
	mov.b32 	%r595, 1;
$L__BB1_173:
	ld.shared.f32 	%f30, [%r83+12];
	setp.eq.f32 	%p165, %f30, 0f7F7FFFFF;
	@%p165 bra 	$L__BB1_178;
	setp.eq.s32 	%p166, %r595, 0;
	@%p166 bra 	$L__BB1_177;
	ld.local.f32 	%f304, [%rd10];
	setp.geu.f32 	%p167, %f30, %f304;
	@%p167 bra 	$L__BB1_178;
	st.local.f32 	[%rd10], %f30;
	ld.shared.u32 	%r451, [%r84+12];
	st.local.u32 	[%rd11], %r451;
	bra.uni 	$L__BB1_178;
$L__BB1_177:
	st.local.f32 	[%rd10], %f30;
	ld.shared.u32 	%r453, [%r84+12];
	st.local.u32 	[%rd11], %r453;
	mov.b32 	%r595, 1;
$L__BB1_178:
	add.s32 	%r591, %r591, 4;
	add.s64 	%rd805, %rd805, 4;
	setp.ne.s64 	%p168, %rd805, %rd114;
	@%p168 bra 	$L__BB1_158;
$L__BB1_179:
	setp.eq.s64 	%p169, %rd113, 0;
	@%p169 bra 	$L__BB1_206;
	mov.b64 	%rd806, 0;
$L__BB1_181:
	.pragma "nounroll";
	shl.b32 	%r454, %r591, 2;
	add.s32 	%r456, %r320, %r454;
	ld.shared.f32 	%f31, [%r456];
	setp.eq.f32 	%p170, %f31, 0f7F7FFFFF;
	@%p170 bra 	$L__BB1_186;
	setp.eq.s32 	%p171, %r595, 0;
	@%p171 bra 	$L__BB1_185;
	ld.local.f32 	%f305, [%rd10];
	setp.geu.f32 	%p172, %f31, %f305;
	@%p172 bra 	$L__BB1_186;
	st.local.f32 	[%rd10], %f31;
	add.s32 	%r458, %r62, %r454;
	ld.shared.u32 	%r459, [%r458];
	st.local.u32 	[%rd11], %r459;
	bra.uni 	$L__BB1_186;
$L__BB1_185:
	st.local.f32 	[%rd10], %f31;
	add.s32 	%r462, %r62, %r454;
	ld.shared.u32 	%r463, [%r462];
	st.local.u32 	[%rd11], %r463;
	mov.b32 	%r595, 1;
$L__BB1_186:
	add.s32 	%r591, %r591, 1;
	add.s64 	%rd806, %rd806, 1;
	setp.eq.s64 	%p173, %rd806, %rd113;
	@%p173 bra 	$L__BB1_206;
	bra.uni 	$L__BB1_181;
$L__BB1_187:
	add.s64 	%rd632, %rd181, -1;
	add.s64 	%rd119, %rd181, -2;
	add.s64 	%rd633, %rd181, 15;
	and.b64  	%rd634, %rd633, 15;
	add.s64 	%rd120, %rd634, -1;
	add.s64 	%rd635, %rd181, 7;
	and.b64  	%rd636, %rd635, 7;
	add.s64 	%rd121, %rd636, -1;
	and.b64  	%rd122, %rd632, 15;
	and.b64  	%rd123, %rd632, -16;
	and.b64  	%rd124, %rd633, 7;
	and.b64  	%rd125, %rd635, 3;
	add.s64 	%rd126, %rd10, 4;
	mov.b32 	%r596, 0;
	mov.u32 	%r595, %r596;
$L__BB1_188:
	shl.b32 	%r465, %r596, 2;
	add.s32 	%r467, %r320, %r465;
	ld.shared.f32 	%f32, [%r467];
	setp.eq.f32 	%p174, %f32, 0f7F7FFFFF;
	@%p174 bra 	$L__BB1_205;
	cvt.s64.s32 	%rd129, %r595;
	setp.gt.u64 	%p175, %rd181, %rd129;
	@%p175 bra 	$L__BB1_279;
	setp.lt.u64 	%p176, %rd119, 15;
	mov.b32 	%r606, 0;
	mov.b64 	%rd811, 1;
	@%p176 bra 	$L__BB1_193;
	mov.b32 	%r606, 0;
	mov.b64 	%rd809, 1;
	mov.b32 	%r598, 8;
	mov.u64 	%rd808, %rd126;
$L__BB1_192:
	.pragma "nounroll";
	add.s32 	%r472, %r598, -7;
	ld.local.f32 	%f306, [%rd808];
	mul.wide.u32 	%rd639, %r606, 4;
	add.s64 	%rd640, %rd10, %rd639;
	ld.local.f32 	%f307, [%rd640];
	setp.gt.f32 	%p177, %f306, %f307;
	selp.b32 	%r473, %r472, %r606, %p177;
	add.s32 	%r474, %r598, -6;
	shl.b64 	%rd641, %rd809, 2;
	and.b64  	%rd642, %rd641, 17179869180;
	add.s64 	%rd643, %rd10, %rd642;
	ld.local.v2.f32 	{%f308, %f309}, [%rd643+4];
	mul.wide.u32 	%rd644, %r473, 4;
	add.s64 	%rd645, %rd10, %rd644;
	ld.local.f32 	%f310, [%rd645];
	setp.gt.f32 	%p178, %f308, %f310;
	selp.b32 	%r475, %r474, %r473, %p178;
	add.s32 	%r476, %r598, -5;
	mul.wide.u32 	%rd646, %r475, 4;
	add.s64 	%rd647, %rd10, %rd646;
	ld.local.f32 	%f311, [%rd647];
	setp.gt.f32 	%p179, %f309, %f311;
	selp.b32 	%r477, %r476, %r475, %p179;
	add.s32 	%r478, %r598, -4;
	ld.local.v4.f32 	{%f312, %f313, %f314, %f315}, [%rd643+12];
	mul.wide.u32 	%rd648, %r477, 4;
	add.s64 	%rd649, %rd10, %rd648;
	ld.local.f32 	%f316, [%rd649];
	setp.gt.f32 	%p180, %f312, %f316;
	selp.b32 	%r479, %r478, %r477, %p180;
	add.s32 	%r480, %r598, -3;
	mul.wide.u32 	%rd650, %r479, 4;
	add.s64 	%rd651, %rd10, %rd650;
	ld.local.f32 	%f317, [%rd651];
	setp.gt.f32 	%p181, %f313, %f317;
	selp.b32 	%r481, %r480, %r479, %p181;
	add.s32 	%r482, %r598, -2;
	mul.wide.u32 	%rd652, %r481, 4;
	add.s64 	%rd653, %rd10, %rd652;
	ld.local.f32 	%f318, [%rd653];
	setp.gt.f32 	%p182, %f314, %f318;
	selp.b32 	%r483, %r482, %r481, %p182;
	add.s32 	%r484, %r598, -1;
	mul.wide.u32 	%rd654, %r483, 4;
	add.s64 	%rd655, %rd10, %rd654;
	ld.local.f32 	%f319, [%rd655];
	setp.gt.f32 	%p183, %f315, %f319;
	selp.b32 	%r485, %r484, %r483, %p183;
	add.s32 	%r486, %r598, 8;
	ld.local.v4.f32 	{%f320, %f321, %f322, %f323}, [%rd643+28];
	mul.wide.u32 	%rd656, %r485, 4;
	add.s64 	%rd657, %rd10, %rd656;
	ld.local.f32 	%f324, [%rd657];
	setp.gt.f32 	%p184, %f320, %f324;
	selp.b32 	%r487, %r598, %r485, %p184;
	add.s32 	%r488, %r598, 1;
	mul.wide.u32 	%rd658, %r487, 4;
	add.s64 	%rd659, %rd10, %rd658;
	ld.local.f32 	%f325, [%rd659];
	setp.gt.f32 	%p185, %f321, %f325;
	selp.b32 	%r489, %r488, %r487, %p185;
	add.s32 	%r490, %r598, 2;
	mul.wide.u32 	%rd660, %r489, 4;
	add.s64 	%rd661, %rd10, %rd660;
	ld.local.f32 	%f326, [%rd661];
	setp.gt.f32 	%p186, %f322, %f326;
	selp.b32 	%r491, %r490, %r489, %p186;
	add.s32 	%r492, %r598, 3;
	mul.wide.u32 	%rd662, %r491, 4;
	add.s64 	%rd663, %rd10, %rd662;
	ld.local.f32 	%f327, [%rd663];
	setp.gt.f32 	%p187, %f323, %f327;
	selp.b32 	%r493, %r492, %r491, %p187;
	add.s32 	%r494, %r598, 4;
	ld.local.v4.f32 	{%f328, %f329, %f330, %f331}, [%rd643+44];
	mul.wide.u32 	%rd664, %r493, 4;
	add.s64 	%rd665, %rd10, %rd664;
	ld.local.f32 	%f332, [%rd665];
	setp.gt.f32 	%p188, %f328, %f332;
	selp.b32 	%r495, %r494, %r493, %p188;
	add.s32 	%r496, %r598, 5;
	mul.wide.u32 	%rd666, %r495, 4;
	add.s64 	%rd667, %rd10, %rd666;
	ld.local.f32 	%f333, [%rd667];
	setp.gt.f32 	%p189, %f329, %f333;
	selp.b32 	%r497, %r496, %r495, %p189;
	add.s32 	%r498, %r598, 6;
	mul.wide.u32 	%rd668, %r497, 4;
	add.s64 	%rd669, %rd10, %rd668;
	ld.local.f32 	%f334, [%rd669];
	setp.gt.f32 	%p190, %f330, %f334;
	selp.b32 	%r499, %r498, %r497, %p190;
	add.s32 	%r500, %r598, 7;
	mul.wide.u32 	%rd670, %r499, 4;
	add.s64 	%rd671, %rd10, %rd670;
	ld.local.f32 	%f335, [%rd671];
	setp.gt.f32 	%p191, %f331, %f335;
	selp.b32 	%r501, %r500, %r499, %p191;
	ld.local.f32 	%f336, [%rd643+60];
	mul.wide.u32 	%rd672, %r501, 4;
	add.s64 	%rd673, %rd10, %rd672;
	ld.local.f32 	%f337, [%rd673];
	setp.gt.f32 	%p192, %f336, %f337;
	selp.b32 	%r606, %r486, %r501, %p192;
	add.s64 	%rd811, %rd809, 16;
	add.s64 	%rd674, %rd809, 15;
	add.s32 	%r598, %r598, 16;
	add.s64 	%rd808, %rd808, 64;
	setp.ne.s64 	%p193, %rd674, %rd123;
	mov.u64 	%rd809, %rd811;
	@%p193 bra 	$L__BB1_192;
$L__BB1_193:
	setp.eq.s64 	%p194, %rd122, 0;
	@%p194 bra 	$L__BB1_203;
	setp.lt.u64 	%p195, %rd120, 7;
	@%p195 bra 	$L__BB1_196;
	cvt.u32.u64 	%r503, %rd811;
	shl.b64 	%rd675, %rd811, 2;
	add.s64 	%rd676, %rd10, %rd675;
	ld.local.f32 	%f338, [%rd676];
	mul.wide.u32 	%rd677, %r606, 4;
	add.s64 	%rd678, %rd10, %rd677;
	ld.local.f32 	%f339, [%rd678];
	setp.gt.f32 	%p196, %f338, %f339;
	selp.b32 	%r504, %r503, %r606, %p196;
	add.s32 	%r505, %r503, 1;
	and.b64  	%rd679, %rd675, 17179869180;
	add.s64 	%rd680, %rd10, %rd679;
	ld.local.f32 	%f340, [%rd680+4];
	mul.wide.u32 	%rd681, %r504, 4;
	add.s64 	%rd682, %rd10, %rd681;
	ld.local.f32 	%f341, [%rd682];
	setp.gt.f32 	%p197, %f340, %f341;
	selp.b32 	%r506, %r505, %r504, %p197;
	add.s32 	%r507, %r503, 2;
	ld.local.f32 	%f342, [%rd680+8];
	mul.wide.u32 	%rd683, %r506, 4;
	add.s64 	%rd684, %rd10, %rd683;
	ld.local.f32 	%f343, [%rd684];
	setp.gt.f32 	%p198, %f342, %f343;
	selp.b32 	%r508, %r507, %r506, %p198;
	add.s32 	%r509, %r503, 3;
	ld.local.f32 	%f344, [%rd680+12];
	mul.wide.u32 	%rd685, %r508, 4;
	add.s64 	%rd686, %rd10, %rd685;
	ld.local.f32 	%f345, [%rd686];
	setp.gt.f32 	%p199, %f344, %f345;
	selp.b32 	%r510, %r509, %r508, %p199;
	add.s32 	%r511, %r503, 4;
	ld.local.f32 	%f346, [%rd680+16];
	mul.wide.u32 	%rd687, %r510, 4;
	add.s64 	%rd688, %rd10, %rd687;
	ld.local.f32 	%f347, [%rd688];
	setp.gt.f32 	%p200, %f346, %f347;
	selp.b32 	%r512, %r511, %r510, %p200;
	add.s32 	%r513, %r503, 5;
	ld.local.f32 	%f348, [%rd680+20];
	mul.wide.u32 	%rd689, %r512, 4;
	add.s64 	%rd690, %rd10, %rd689;
	ld.local.f32 	%f349, [%rd690];
	setp.gt.f32 	%p201, %f348, %f349;
	selp.b32 	%r514, %r513, %r512, %p201;
	add.s32 	%r515, %r503, 6;
	ld.local.f32 	%f350, [%rd680+24];
	mul.wide.u32 	%rd691, %r514, 4;
	add.s64 	%rd692, %rd10, %rd691;
	ld.local.f32 	%f351, [%rd692];
	setp.gt.f32 	%p202, %f350, %f351;
	selp.b32 	%r516, %r515, %r514, %p202;
	add.s32 	%r517, %r503, 7;
	ld.local.f32 	%f352, [%rd680+28];
	mul.wide.u32 	%rd693, %r516, 4;
	add.s64 	%rd694, %rd10, %rd693;
	ld.local.f32 	%f353, [%rd694];
	setp.gt.f32 	%p203, %f352, %f353;
	selp.b32 	%r606, %r517, %r516, %p203;
	add.s64 	%rd695, %rd811, 8;
	and.b64  	%rd811, %rd695, 4294967295;
$L__BB1_196:
	setp.eq.s64 	%p204, %rd124, 0;
	@%p204 bra 	$L__BB1_203;
	setp.lt.u64 	%p205, %rd121, 3;
	@%p205 bra 	$L__BB1_199;
	cvt.u32.u64 	%r519, %rd811;
	shl.b64 	%rd696, %rd811, 2;
	add.s64 	%rd697, %rd10, %rd696;
	ld.local.f32 	%f354, [%rd697];
	mul.wide.u32 	%rd698, %r606, 4;
	add.s64 	%rd699, %rd10, %rd698;
	ld.local.f32 	%f355, [%rd699];
	setp.gt.f32 	%p206, %f354, %f355;
	selp.b32 	%r520, %r519, %r606, %p206;
	add.s32 	%r521, %r519, 1;
	and.b64  	%rd700, %rd696, 17179869180;
	add.s64 	%rd701, %rd10, %rd700;
	ld.local.f32 	%f356, [%rd701+4];
	mul.wide.u32 	%rd702, %r520, 4;
	add.s64 	%rd703, %rd10, %rd702;
	ld.local.f32 	%f357, [%rd703];
	setp.gt.f32 	%p207, %f356, %f357;
	selp.b32 	%r522, %r521, %r520, %p207;
	add.s32 	%r523, %r519, 2;
	ld.local.f32 	%f358, [%rd701+8];
	mul.wide.u32 	%rd704, %r522, 4;
	add.s64 	%rd705, %rd10, %rd704;
	ld.local.f32 	%f359, [%rd705];
	setp.gt.f32 	%p208, %f358, %f359;
	selp.b32 	%r524, %r523, %r522, %p208;
	add.s32 	%r525, %r519, 3;
	ld.local.f32 	%f360, [%rd701+12];
	mul.wide.u32 	%rd706, %r524, 4;
	add.s64 	%rd707, %rd10, %rd706;
	ld.local.f32 	%f361, [%rd707];
	setp.gt.f32 	%p209, %f360, %f361;
	selp.b32 	%r606, %r525, %r524, %p209;
	add.s64 	%rd708, %rd811, 4;
	and.b64  	%rd811, %rd708, 4294967295;
$L__BB1_199:
	setp.eq.s64 	%p210, %rd125, 0;
	@%p210 bra 	$L__BB1_203;
	setp.eq.s64 	%p211, %rd125, 1;
	cvt.u32.u64 	%r112, %rd811;
	shl.b64 	%rd709, %rd811, 2;
	add.s64 	%rd710, %rd10, %rd709;
	ld.local.f32 	%f362, [%rd710];
	mul.wide.u32 	%rd711, %r606, 4;
	add.s64 	%rd712, %rd10, %rd711;
	ld.local.f32 	%f363, [%rd712];
	setp.gt.f32 	%p212, %f362, %f363;
	selp.b32 	%r606, %r112, %r606, %p212;
	@%p211 bra 	$L__BB1_203;
	setp.eq.s64 	%p213, %rd125, 2;
	add.s32 	%r526, %r112, 1;
	and.b64  	%rd714, %rd709, 17179869180;
	add.s64 	%rd139, %rd10, %rd714;
	ld.local.f32 	%f364, [%rd139+4];
	mul.wide.u32 	%rd715, %r606, 4;
	add.s64 	%rd716, %rd10, %rd715;
	ld.local.f32 	%f365, [%rd716];
	setp.gt.f32 	%p214, %f364, %f365;
	selp.b32 	%r606, %r526, %r606, %p214;
	@%p213 bra 	$L__BB1_203;
	add.s32 	%r527, %r112, 2;
	ld.local.f32 	%f366, [%rd139+8];
	mul.wide.u32 	%rd717, %r606, 4;
	add.s64 	%rd718, %rd10, %rd717;
	ld.local.f32 	%f367, [%rd718];
	setp.gt.f32 	%p215, %f366, %f367;
	selp.b32 	%r606, %r527, %r606, %p215;
$L__BB1_203:
	mul.wide.u32 	%rd719, %r606, 4;
	add.s64 	%rd140, %rd10, %rd719;
	ld.local.f32 	%f368, [%rd140];
	setp.geu.f32 	%p216, %f32, %f368;
	@%p216 bra 	$L__BB1_205;
	st.local.f32 	[%rd140], %f32;
	add.s32 	%r529, %r62, %r465;
	ld.shared.u32 	%r530, [%r529];
	add.s64 	%rd721, %rd11, %rd719;
	st.local.u32 	[%rd721], %r530;
$L__BB1_205:
	add.s32 	%r596, %r596, 1;
	cvt.u64.u32 	%rd725, %r596;
	setp.gt.u64 	%p217, %rd112, %rd725;
	@%p217 bra 	$L__BB1_188;
$L__BB1_206:
	setp.eq.s64 	%p218, %rd181, 0;
	mul.lo.s64 	%rd141, %rd181, %rd12;
	@%p218 bra 	$L__BB1_278;
	add.s64 	%rd727, %rd181, -1;
	and.b64  	%rd142, %rd181, 7;
	setp.lt.u64 	%p219, %rd727, 7;
	mov.b64 	%rd819, 0;
	@%p219 bra 	$L__BB1_242;
	and.b64  	%rd819, %rd181, -8;
	neg.s64 	%rd144, %rd819;
	shl.b64 	%rd729, %rd141, 2;
	add.s64 	%rd815, %rd6, %rd729;
	add.s64 	%rd814, %rd7, %rd729;
	mov.b64 	%rd817, 0;
	mov.b32 	%r609, 3;
	mov.u64 	%rd813, %rd11;
	mov.u64 	%rd816, %rd10;
$L__BB1_209:
	.pragma "nounroll";
	add.s32 	%r121, %r609, -3;
	setp.le.s32 	%p220, %r595, %r121;
	mov.f32 	%f400, 0f7F7FFFFF;
	@%p220 bra 	$L__BB1_211;
	ld.local.f32 	%f400, [%rd816];
$L__BB1_211:
	setp.le.s32 	%p221, %r595, %r121;
	st.global.f32 	[%rd814], %f400;
	mov.b32 	%r610, -1;
	@%p221 bra 	$L__BB1_213;
	ld.local.u32 	%r610, [%rd813];
$L__BB1_213:
	st.global.u32 	[%rd815], %r610;
	add.s32 	%r124, %r609, -2;
	and.b64  	%rd152, %rd817, 4294967288;
	setp.ge.s32 	%p222, %r124, %r595;
	shl.b64 	%rd730, %rd817, 2;
	and.b64  	%rd731, %rd730, 17179869152;
	add.s64 	%rd153, %rd10, %rd731;
	mov.f32 	%f401, 0f7F7FFFFF;
	@%p222 bra 	$L__BB1_215;
	ld.local.f32 	%f401, [%rd153+4];
$L__BB1_215:
	setp.ge.s32 	%p223, %r124, %r595;
	add.s64 	%rd154, %rd141, %rd152;
	shl.b64 	%rd732, %rd154, 2;
	add.s64 	%rd155, %rd7, %rd732;
	st.global.f32 	[%rd155+4], %f401;
	shl.b64 	%rd733, %rd152, 2;
	add.s64 	%rd156, %rd11, %rd733;
	mov.b32 	%r611, -1;
	@%p223 bra 	$L__BB1_217;
	ld.local.u32 	%r611, [%rd156+4];
$L__BB1_217:
	add.s64 	%rd157, %rd6, %rd732;
	st.global.u32 	[%rd157+4], %r611;
	add.s32 	%r127, %r609, -1;
	setp.ge.s32 	%p224, %r127, %r595;
	mov.f32 	%f402, 0f7F7FFFFF;
	@%p224 bra 	$L__BB1_219;
	ld.local.f32 	%f402, [%rd153+8];
$L__BB1_219:
	setp.ge.s32 	%p225, %r127, %r595;
	st.global.f32 	[%rd155+8], %f402;
	mov.b32 	%r612, -1;
	@%p225 bra 	$L__BB1_221;
	ld.local.u32 	%r612, [%rd156+8];
$L__BB1_221:
	st.global.u32 	[%rd157+8], %r612;
	add.s32 	%r130, %r609, 4;
	setp.ge.s32 	%p226, %r609, %r595;
	mov.f32 	%f403, 0f7F7FFFFF;
	@%p226 bra 	$L__BB1_223;
	ld.local.f32 	%f403, [%rd153+12];
$L__BB1_223:
	setp.ge.s32 	%p227, %r609, %r595;
	st.global.f32 	[%rd155+12], %f403;
	mov.b32 	%r613, -1;
	@%p227 bra 	$L__BB1_225;
	ld.local.u32 	%r613, [%rd156+12];
$L__BB1_225:
	st.global.u32 	[%rd157+12], %r613;
	add.s32 	%r133, %r609, 1;
	setp.ge.s32 	%p228, %r133, %r595;
	mov.f32 	%f404, 0f7F7FFFFF;
	@%p228 bra 	$L__BB1_227;
	ld.local.f32 	%f404, [%rd153+16];
$L__BB1_227:
	setp.ge.s32 	%p229, %r133, %r595;
	st.global.f32 	[%rd155+16], %f404;
	mov.b32 	%r614, -1;
	@%p229 bra 	$L__BB1_229;
	ld.local.u32 	%r614, [%rd156+16];
$L__BB1_229:
	st.global.u32 	[%rd157+16], %r614;
	add.s32 	%r136, %r609, 2;
	setp.ge.s32 	%p230, %r136, %r595;
	mov.f32 	%f405, 0f7F7FFFFF;
	@%p230 bra 	$L__BB1_231;
	ld.local.f32 	%f405, [%rd153+20];
$L__BB1_231:
	setp.ge.s32 	%p231, %r136, %r595;
	st.global.f32 	[%rd155+20], %f405;
	mov.b32 	%r615, -1;
	@%p231 bra 	$L__BB1_233;
	ld.local.u32 	%r615, [%rd156+20];
$L__BB1_233:
	st.global.u32 	[%rd157+20], %r615;
	add.s32 	%r139, %r609, 3;
	setp.ge.s32 	%p232, %r139, %r595;
	mov.f32 	%f406, 0f7F7FFFFF;
	@%p232 bra 	$L__BB1_235;
	ld.local.f32 	%f406, [%rd153+24];
$L__BB1_235:
	setp.ge.s32 	%p233, %r139, %r595;
	st.global.f32 	[%rd155+24], %f406;
	mov.b32 	%r616, -1;
	@%p233 bra 	$L__BB1_237;
	ld.local.u32 	%r616, [%rd156+24];
$L__BB1_237:
	st.global.u32 	[%rd157+24], %r616;
	setp.ge.s32 	%p234, %r130, %r595;
	mov.f32 	%f407, 0f7F7FFFFF;
	@%p234 bra 	$L__BB1_239;
	ld.local.f32 	%f407, [%rd153+28];
$L__BB1_239:
	setp.ge.s32 	%p235, %r130, %r595;
	st.global.f32 	[%rd155+28], %f407;
	mov.b32 	%r617, -1;
	@%p235 bra 	$L__BB1_241;
	ld.local.u32 	%r617, [%rd156+28];
$L__BB1_241:
	st.global.u32 	[%rd157+28], %r617;
	add.s64 	%rd817, %rd817, 8;
	add.s64 	%rd735, %rd144, %rd817;
	add.s32 	%r609, %r609, 8;
	add.s64 	%rd816, %rd816, 32;
	add.s64 	%rd815, %rd815, 32;
	add.s64 	%rd814, %rd814, 32;
	add.s64 	%rd813, %rd813, 32;
	setp.ne.s64 	%p236, %rd735, 0;
	@%p236 bra 	$L__BB1_209;
$L__BB1_242:
	setp.eq.s64 	%p237, %rd142, 0;
	@%p237 bra 	$L__BB1_278;
	and.b64  	%rd164, %rd181, 3;
	setp.lt.u64 	%p238, %rd142, 4;
	@%p238 bra 	$L__BB1_261;
	cvt.u32.u64 	%r145, %rd819;
	setp.le.s32 	%p239, %r595, %r145;
	mov.f32 	%f408, 0f7F7FFFFF;
	@%p239 bra 	$L__BB1_246;
	shl.b64 	%rd736, %rd819, 2;
	add.s64 	%rd737, %rd10, %rd736;
	ld.local.f32 	%f408, [%rd737];
$L__BB1_246:
	setp.le.s32 	%p240, %r595, %r145;
	add.s64 	%rd165, %rd819, %rd141;
	shl.b64 	%rd738, %rd165, 2;
	add.s64 	%rd739, %rd7, %rd738;
	st.global.f32 	[%rd739], %f408;
	mov.b32 	%r618, -1;
	@%p240 bra 	$L__BB1_248;
	shl.b64 	%rd740, %rd819, 2;
	add.s64 	%rd741, %rd11, %rd740;
	ld.local.u32 	%r618, [%rd741];
$L__BB1_248:
	add.s64 	%rd743, %rd6, %rd738;
	st.global.u32 	[%rd743], %r618;
	add.s32 	%r148, %r145, 1;
	and.b64  	%rd166, %rd819, 4294967295;
	setp.ge.s32 	%p241, %r148, %r595;
	shl.b64 	%rd744, %rd819, 2;
	and.b64  	%rd745, %rd744, 17179869180;
	add.s64 	%rd167, %rd10, %rd745;
	mov.f32 	%f409, 0f7F7FFFFF;
	@%p241 bra 	$L__BB1_250;
	ld.local.f32 	%f409, [%rd167+4];
$L__BB1_250:
	setp.ge.s32 	%p242, %r148, %r595;
	add.s64 	%rd168, %rd141, %rd166;
	shl.b64 	%rd746, %rd168, 2;
	add.s64 	%rd169, %rd7, %rd746;
	st.global.f32 	[%rd169+4], %f409;
	shl.b64 	%rd747, %rd166, 2;
	add.s64 	%rd170, %rd11, %rd747;
	mov.b32 	%r619, -1;
	@%p242 bra 	$L__BB1_252;
	ld.local.u32 	%r619, [%rd170+4];
$L__BB1_252:
	add.s64 	%rd171, %rd6, %rd746;
	st.global.u32 	[%rd171+4], %r619;
	add.s32 	%r151, %r145, 2;
	setp.ge.s32 	%p243, %r151, %r595;
	mov.f32 	%f410, 0f7F7FFFFF;
	@%p243 bra 	$L__BB1_254;
	ld.local.f32 	%f410, [%rd167+8];
$L__BB1_254:
	setp.ge.s32 	%p244, %r151, %r595;
	st.global.f32 	[%rd169+8], %f410;
	mov.b32 	%r620, -1;
	@%p244 bra 	$L__BB1_256;
	ld.local.u32 	%r620, [%rd170+8];
$L__BB1_256:
	st.global.u32 	[%rd171+8], %r620;
	add.s32 	%r154, %r145, 3;
	setp.ge.s32 	%p245, %r154, %r595;
	mov.f32 	%f411, 0f7F7FFFFF;
	@%p245 bra 	$L__BB1_258;
	ld.local.f32 	%f411, [%rd167+12];
$L__BB1_258:
	setp.ge.s32 	%p246, %r154, %r595;
	st.global.f32 	[%rd169+12], %f411;
	mov.b32 	%r621, -1;
	@%p246 bra 	$L__BB1_260;
	ld.local.u32 	%r621, [%rd170+12];
$L__BB1_260:
	st.global.u32 	[%rd171+12], %r621;
	add.s64 	%rd749, %rd819, 4;
	and.b64  	%rd819, %rd749, 4294967295;
$L__BB1_261:
	setp.eq.s64 	%p247, %rd164, 0;
	@%p247 bra 	$L__BB1_278;
	setp.eq.s64 	%p248, %rd164, 1;
	@%p248 bra 	$L__BB1_272;
	cvt.u32.u64 	%r157, %rd819;
	setp.le.s32 	%p249, %r595, %r157;
	mov.f32 	%f412, 0f7F7FFFFF;
	@%p249 bra 	$L__BB1_265;
	shl.b64 	%rd750, %rd819, 2;
	add.s64 	%rd751, %rd10, %rd750;
	ld.local.f32 	%f412, [%rd751];
$L__BB1_265:
	setp.le.s32 	%p250, %r595, %r157;
	add.s64 	%rd174, %rd819, %rd141;
	shl.b64 	%rd752, %rd174, 2;
	add.s64 	%rd753, %rd7, %rd752;
	st.global.f32 	[%rd753], %f412;
	mov.b32 	%r622, -1;
	@%p250 bra 	$L__BB1_267;
	shl.b64 	%rd754, %rd819, 2;
	add.s64 	%rd755, %rd11, %rd754;
	ld.local.u32 	%r622, [%rd755];
$L__BB1_267:
	add.s64 	%rd757, %rd6, %rd752;
	st.global.u32 	[%rd757], %r622;
	add.s32 	%r160, %r157, 1;
	and.b64  	%rd175, %rd819, 4294967295;
	setp.ge.s32 	%p251, %r160, %r595;
	mov.f32 	%f413, 0f7F7FFFFF;
	@%p251 bra 	$L__BB1_269;
	shl.b64 	%rd758, %rd175, 2;
	add.s64 	%rd759, %rd10, %rd758;
	ld.local.f32 	%f413, [%rd759+4];
$L__BB1_269:
	setp.ge.s32 	%p252, %r160, %r595;
	add.s64 	%rd176, %rd141, %rd175;
	shl.b64 	%rd760, %rd176, 2;
	add.s64 	%rd761, %rd7, %rd760;
	st.global.f32 	[%rd761+4], %f413;
	mov.b32 	%r623, -1;
	@%p252 bra 	$L__BB1_271;
	shl.b64 	%rd762, %rd175, 2;
	add.s64 	%rd763, %rd11, %rd762;
	ld.local.u32 	%r623, [%rd763+4];
$L__BB1_271:
	add.s64 	%rd765, %rd6, %rd760;
	st.global.u32 	[%rd765+4], %r623;
	add.s64 	%rd766, %rd819, 2;
	and.b64  	%rd819, %rd766, 4294967295;
$L__BB1_272:
	and.b64  	%rd767, %rd181, 1;
	setp.eq.b64 	%p253, %rd767, 1;
	not.pred 	%p254, %p253;
	@%p254 bra 	$L__BB1_278;
	cvt.u32.u64 	%r163, %rd819;
	setp.le.s32 	%p255, %r595, %r163;
	mov.f32 	%f414, 0f7F7FFFFF;
	@%p255 bra 	$L__BB1_275;
	shl.b64 	%rd768, %rd819, 2;
	add.s64 	%rd769, %rd10, %rd768;
	ld.local.f32 	%f414, [%rd769];
$L__BB1_275:
	setp.le.s32 	%p256, %r595, %r163;
	add.s64 	%rd179, %rd819, %rd141;
	shl.b64 	%rd770, %rd179, 2;
	add.s64 	%rd771, %rd7, %rd770;
	st.global.f32 	[%rd771], %f414;
	mov.b32 	%r624, -1;
	@%p256 bra 	$L__BB1_277;
	shl.b64 	%rd772, %rd819, 2;
	add.s64 	%rd773, %rd11, %rd772;
	ld.local.u32 	%r624, [%rd773];
$L__BB1_277:
	add.s64 	%rd775, %rd6, %rd770;
	st.global.u32 	[%rd775], %r624;
$L__BB1_278:
	ret;
$L__BB1_279:
	shl.b64 	%rd722, %rd129, 2;
	add.s64 	%rd723, %rd10, %rd722;
	st.local.f32 	[%rd723], %f32;
	add.s32 	%r532, %r62, %r465;
	ld.shared.u32 	%r533, [%r532];
	add.s64 	%rd724, %rd11, %rd722;
	st.local.u32 	[%rd724], %r533;
	add.s32 	%r595, %r595, 1;
	bra.uni 	$L__BB1_205;

}


// ===== COMPILED SASS (sm_100) =====

	.target	sm_100

	.elftype	@"ET_EXEC"


//--------------------- .note.nv.tkinfo           --------------------------
	.section	.note.nv.tkinfo,"",@"SHT_NOTE"
	.sectionflags	@"SHF_NOTE_NV_TKINFO"
	.tkinfo
        /*0018*/ 	.word	0x00000002
        /*0030*/ 	.string	""
        /*0030*/ 	.string	"ptxas"
        /*0030*/ 	.string	"Cuda compilation tools, release 13.0, V13.0.88"
        /*0030*/ 	.string	"Build cuda_13.0.r13.0/compiler.36424714_0"
        /*0030*/ 	.string	"-arch sm_100 -m 64 "



//--------------------- .note.nv.cuinfo           --------------------------
	.section	.note.nv.cuinfo,"",@"SHT_NOTE"
	.sectionflags	@"SHF_NOTE_NV_CUINFO"
        /*0018*/ 	.short	0x0002
        /*001a*/ 	.short	0x0064
        /*001c*/ 	.short	0x0082
	.zero		2


//--------------------- .nv.info                  --------------------------
	.section	.nv.info,"",@"SHT_CUDA_INFO"
	.align	4


	//----- nvinfo : EIATTR_REGCOUNT
	.align		4
        /*0000*/ 	.byte	0x04, 0x2f
        /*0002*/ 	.short	(.L_1 - .L_0)
	.align		4
.L_0:
        /*0004*/ 	.word	index@(_Z31flat_batch_search_kernel_nolockPKfS0_mmmmPfPj)
        /*0008*/ 	.word	0x00000028


	//----- nvinfo : EIATTR_FRAME_SIZE
	.align		4
.L_1:
        /*000c*/ 	.byte	0x04, 0x11
        /*000e*/ 	.short	(.L_3 - .L_2)
	.align		4
.L_2:
        /*0010*/ 	.word	index@(_Z31flat_batch_search_kernel_nolockPKfS0_mmmmPfPj)
        /*0014*/ 	.word	0x00000000


	//----- nvinfo : EIATTR_REGCOUNT
	.align		4
.L_3:
        /*0018*/ 	.byte	0x04, 0x2f
        /*001a*/ 	.short	(.L_5 - .L_4)
	.align		4
.L_4:
        /*001c*/ 	.word	index@(_Z23ivf_batch_search_kernelPKfS0_PKjS2_S2_mmmPfPj)
        /*0020*/ 	.word	0x00000020


	//----- nvinfo : EIATTR_FRAME_SIZE
	.align		4
.L_5:
        /*0024*/ 	.byte	0x04, 0x11
        /*0026*/ 	.short	(.L_7 - .L_6)
	.align		4
.L_6:
        /*0028*/ 	.word	index@(_Z23ivf_batch_search_kernelPKfS0_PKjS2_S2_mmmPfPj)
        /*002c*/ 	.word	0x00000100


	//----- nvinfo : EIATTR_MIN_STACK_SIZE
	.align		4
.L_7:
        /*0030*/ 	.byte	0x04, 0x12
        /*0032*/ 	.short	(.L_9 - .L_8)
	.align		4
.L_8:
        /*0034*/ 	.word	index@(_Z23ivf_batch_search_kernelPKfS0_PKjS2_S2_mmmPfPj)
        /*0038*/ 	.word	0x00000100


	//----- nvinfo : EIATTR_MIN_STACK_SIZE
	.align		4
.L_9:
        /*003c*/ 	.byte	0x04, 0x12
        /*003e*/ 	.short	(.L_11 - .L_10)
	.align		4
.L_10:
        /*0040*/ 	.word	index@(_Z31flat_batch_search_kernel_nolockPKfS0_mmmmPfPj)
        /*0044*/ 	.word	0x00000000
.L_11:


//--------------------- .nv.compat                --------------------------
	.section	.nv.compat,"",@"SHT_CUDA_COMPAT_INFO"
	.align	4
        /*0000*/ 	.byte	0x02, 0x09, 0x00, 0x00, 0x02, 0x02, 0x01, 0x00, 0x02, 0x05, 0x05, 0x00, 0x03, 0x07, 0x01, 0x01
        /*0010*/ 	.byte	0x02, 0x03, 0x00, 0x00, 0x02, 0x06, 0x01, 0x00, 0x04, 0x0b, 0x08, 0x00, 0x01, 0x00, 0x00, 0x00
        /*0020*/ 	.byte	0x00, 0x00, 0x00, 0x00


//--------------------- .nv.info._Z23ivf_batch_search_kernelPKfS0_PKjS2_S2_mmmPfPj --------------------------
	.section	.nv.info._Z23ivf_batch_search_kernelPKfS0_PKjS2_S2_mmmPfPj,"",@"SHT_CUDA_INFO"
	.sectionflags	@""
	.align	4


	//----- nvinfo : EIATTR_CUDA_API_VERSION
	.align		4
        /*0000*/ 	.byte	0x04, 0x37
        /*0002*/ 	.short	(.L_13 - .L_12)
.L_12:
        /*0004*/ 	.word	0x00000082


	//----- nvinfo : EIATTR_KPARAM_INFO
	.align		4
.L_13:
        /*0008*/ 	.byte	0x04, 0x17
        /*000a*/ 	.short	(.L_15 - .L_14)
.L_14:
        /*000c*/ 	.word	0x00000000
        /*0010*/ 	.short	0x0009
        /*0012*/ 	.short	0x0048
        /*0014*/ 	.byte	0x00, 0xf5, 0x21, 0x00


	//----- nvinfo : EIATTR_KPARAM_INFO
	.align		4
.L_15:
        /*0018*/ 	.byte	0x04, 0x17
        /*001a*/ 	.short	(.L_17 - .L_16)
.L_16:
        /*001c*/ 	.word	0x00000000
        /*0020*/ 	.short	0x0008
        /*0022*/ 	.short	0x0040
        /*0024*/ 	.byte	0x00, 0xf5, 0x21, 0x00


	//----- nvinfo : EIATTR_KPARAM_INFO
	.align		4
.L_17:
        /*0028*/ 	.byte	0x04, 0x17
        /*002a*/ 	.short	(.L_19 - .L_18)
.L_18:
        /*002c*/ 	.word	0x00000000
        /*0030*/ 	.short	0x0007
        /*0032*/ 	.short	0x0038
        /*0034*/ 	.byte	0x00, 0xf0, 0x21, 0x00


	//----- nvinfo : EIATTR_KPARAM_INFO
	.align		4
.L_19:
        /*0038*/ 	.byte	0x04, 0x17
        /*003a*/ 	.short	(.L_21 - .L_20)
.L_20:
        /*003c*/ 	.word	0x00000000
        /*0040*/ 	.short	0x0006
        /*0042*/ 	.short	0x0030
        /*0044*/ 	.byte	0x00, 0xf0, 0x21, 0x00


	//----- nvinfo : EIATTR_KPARAM_INFO
	.align		4
.L_21:
        /*0048*/ 	.byte	0x04, 0x17
        /*004a*/ 	.short	(.L_23 - .L_22)
.L_22:
        /*004c*/ 	.word	0x00000000
        /*0050*/ 	.short	0x0005
        /*0052*/ 	.short	0x0028
        /*0054*/ 	.byte	0x00, 0xf0, 0x21, 0x00


	//----- nvinfo : EIATTR_KPARAM_INFO
	.align		4
.L_23:
        /*0058*/ 	.byte	0x04, 0x17
        /*005a*/ 	.short	(.L_25 - .L_24)
.L_24:
        /*005c*/ 	.word	0x00000000
        /*0060*/ 	.short	0x0004
        /*0062*/ 	.short	0x0020
        /*0064*/ 	.byte	0x00, 0xf5, 0x21, 0x00


	//----- nvinfo : EIATTR_KPARAM_INFO
	.align		4
.L_25:
        /*0068*/ 	.byte	0x04, 0x17
        /*006a*/ 	.short	(.L_27 - .L_26)
.L_26:
        /*006c*/ 	.word	0x00000000
        /*0070*/ 	.short	0x0003
        /*0072*/ 	.short	0x0018
        /*0074*/ 	.byte	0x00, 0xf5, 0x21, 0x00


	//----- nvinfo : EIATTR_KPARAM_INFO
	.align		4
.L_27:
        /*0078*/ 	.byte	0x04, 0x17
        /*007a*/ 	.short	(.L_29 - .L_28)
.L_28:
        /*007c*/ 	.word	0x00000000
        /*0080*/ 	.short	0x0002
        /*0082*/ 	.short	0x0010
        /*0084*/ 	.byte	0x00, 0xf5, 0x21, 0x00


	//----- nvinfo : EIATTR_KPARAM_INFO
	.align		4
.L_29:
        /*0088*/ 	.byte	0x04, 0x17
        /*008a*/ 	.short	(.L_31 - .L_30)
.L_30:
        /*008c*/ 	.word	0x00000000
        /*0090*/ 	.short	0x0001
        /*0092*/ 	.short	0x0008
        /*0094*/ 	.byte	0x00, 0xf5, 0x21, 0x00


	//----- nvinfo : EIATTR_KPARAM_INFO
	.align		4
.L_31:
        /*0098*/ 	.byte	0x04, 0x17
        /*009a*/ 	.short	(.L_33 - .L_32)
.L_32:
        /*009c*/ 	.word	0x00000000
        /*00a0*/ 	.short	0x0000
        /*00a2*/ 	.short	0x0000
        /*00a4*/ 	.byte	0x00, 0xf5, 0x21, 0x00


	//----- nvinfo : EIATTR_SPARSE_MMA_MASK
	.align		4
.L_33:
        /*00a8*/ 	.byte	0x03, 0x50
        /*00aa*/ 	.short	0x0000


	//----- nvinfo : EIATTR_MAXREG_COUNT
	.align		4
        /*00ac*/ 	.byte	0x03, 0x1b
        /*00ae*/ 	.short	0x00ff


	//----- nvinfo : EIATTR_NUM_BARRIERS
	.align		4
        /*00b0*/ 	.byte	0x02, 0x4c
        /*00b2*/ 	.byte	0x01
	.zero		1


	//----- nvinfo : EIATTR_MERCURY_ISA_VERSION
	.align		4
        /*00b4*/ 	.byte	0x03, 0x5f
        /*00b6*/ 	.short	0x0101


	//----- nvinfo : EIATTR_VRC_CTA_INIT_COUNT
	.align		4
        /*00b8*/ 	.byte	0x02, 0x4a
	.zero		1
	.zero		1


	//----- nvinfo : EIATTR_EXIT_INSTR_OFFSETS
	.align		4
        /*00bc*/ 	.byte	0x04, 0x1c
        /*00be*/ 	.short	(.L_35 - .L_34)


	//   ....[0]....
.L_34:
        /*00c0*/ 	.word	0x00004f00


	//   ....[1]....
        /*00c4*/ 	.word	0x00006f60


	//   ....[2]....
        /*00c8*/ 	.word	0x00007720


	//   ....[3]....
        /*00cc*/ 	.word	0x00007b20


	//   ....[4]....
        /*00d0*/ 	.word	0x00007e10


	//   ....[5]....
        /*00d4*/ 	.word	0x00007f50


	//----- nvinfo : EIATTR_CRS_STACK_SIZE
	.align		4
.L_35:
        /*00d8*/ 	.byte	0x04, 0x1e
        /*00da*/ 	.short	(.L_37 - .L_36)
.L_36:
        /*00dc*/ 	.word	0x00000000


	//----- nvinfo : EIATTR_CBANK_PARAM_SIZE
	.align		4
.L_37:
        /*00e0*/ 	.byte	0x03, 0x19
        /*00e2*/ 	.short	0x0050


	//----- nvinfo : EIATTR_PARAM_CBANK
	.align		4
        /*00e4*/ 	.byte	0x04, 0x0a
        /*00e6*/ 	.short	(.L_39 - .L_38)
	.align		4
.L_38:
        /*00e8*/ 	.word	index@(.nv.constant0._Z23ivf_batch_search_kernelPKfS0_PKjS2_S2_mmmPfPj)
        /*00ec*/ 	.short	0x0380
        /*00ee*/ 	.short	0x0050


	//----- nvinfo : EIATTR_SW_WAR
	.align		4
.L_39:
        /*00f0*/ 	.byte	0x04, 0x36
        /*00f2*/ 	.short	(.L_41 - .L_40)
.L_40:
        /*00f4*/ 	.word	0x00000008
.L_41:


//--------------------- .nv.info._Z31flat_batch_search_kernel_nolockPKfS0_mmmmPfPj --------------------------
	.section	.nv.info._Z31flat_batch_search_kernel_nolockPKfS0_mmmmPfPj,"",@"SHT_CUDA_INFO"
	.sectionflags	@""
	.align	4


	//----- nvinfo : EIATTR_CUDA_API_VERSION
	.align		4
        /*0000*/ 	.byte	0x04, 0x37
        /*0002*/ 	.short	(.L_43 - .L_42)
.L_42:
        /*0004*/ 	.word	0x00000082


	//----- nvinfo : EIATTR_KPARAM_INFO
	.align		4
.L_43:
        /*0008*/ 	.byte	0x04, 0x17
        /*000a*/ 	.short	(.L_45 - .L_44)
.L_44:
        /*000c*/ 	.word	0x00000000
        /*0010*/ 	.short	0x0007
        /*0012*/ 	.short	0x0038
        /*0014*/ 	.byte	0x00, 0xf5, 0x21, 0x00


	//----- nvinfo : EIATTR_KPARAM_INFO
	.align		4
.L_45:
        /*0018*/ 	.byte	0x04, 0x17
        /*001a*/ 	.short	(.L_47 - .L_46)
.L_46:
        /*001c*/ 	.word	0x00000000
        /*0020*/ 	.short	0x0006
        /*0022*/ 	.short	0x0030
        /*0024*/ 	.byte	0x00, 0xf5, 0x21, 0x00


	//----- nvinfo : EIATTR_KPARAM_INFO
	.align		4
.L_47:
        /*0028*/ 	.byte	0x04, 0x17
        /*002a*/ 	.short	(.L_49 - .L_48)
.L_48:
        /*002c*/ 	.word	0x00000000
        /*0030*/ 	.short	0x0005
        /*0032*/ 	.short	0x0028
        /*0034*/ 	.byte	0x00, 0xf0, 0x21, 0x00


	//----- nvinfo : EIATTR_KPARAM_INFO
	.align		4
.L_49:
        /*0038*/ 	.byte	0x04, 0x17
        /*003a*/ 	.short	(.L_51 - .L_50)
.L_50:
        /*003c*/ 	.word	0x00000000
        /*0040*/ 	.short	0x0004
        /*0042*/ 	.short	0x0020
        /*0044*/ 	.byte	0x00, 0xf0, 0x21, 0x00


	//----- nvinfo : EIATTR_KPARAM_INFO
	.align		4
.L_51:
        /*0048*/ 	.byte	0x04, 0x17
        /*004a*/ 	.short	(.L_53 - .L_52)
.L_52:
        /*004c*/ 	.word	0x00000000
        /*0050*/ 	.short	0x0003
        /*0052*/ 	.short	0x0018
        /*0054*/ 	.byte	0x00, 0xf0, 0x21, 0x00


	//----- nvinfo : EIATTR_KPARAM_INFO
	.align		4
.L_53:
        /*0058*/ 	.byte	0x04, 0x17
        /*005a*/ 	.short	(.L_55 - .L_54)
.L_54:
        /*005c*/ 	.word	0x00000000
        /*0060*/ 	.short	0x0002
        /*0062*/ 	.short	0x0010
        /*0064*/ 	.byte	0x00, 0xf0, 0x21, 0x00


	//----- nvinfo : EIATTR_KPARAM_INFO
	.align		4
.L_55:
        /*0068*/ 	.byte	0x04, 0x17
        /*006a*/ 	.short	(.L_57 - .L_56)
.L_56:
        /*006c*/ 	.word	0x00000000
        /*0070*/ 	.short	0x0001
        /*0072*/ 	.short	0x0008
        /*0074*/ 	.byte	0x00, 0xf5, 0x21, 0x00


	//----- nvinfo : EIATTR_KPARAM_INFO
	.align		4
.L_57:
        /*0078*/ 	.byte	0x04, 0x17
        /*007a*/ 	.short	(.L_59 - .L_58)
.L_58:
        /*007c*/ 	.word	0x00000000
        /*0080*/ 	.short	0x0000
        /*0082*/ 	.short	0x0000
        /*0084*/ 	.byte	0x00, 0xf5, 0x21, 0x00


	//----- nvinfo : EIATTR_SPARSE_MMA_MASK
	.align		4
.L_59:
        /*0088*/ 	.byte	0x03, 0x50
        /*008a*/ 	.short	0x0000


	//----- nvinfo : EIATTR_MAXREG_COUNT
	.align		4
        /*008c*/ 	.byte	0x03, 0x1b
        /*008e*/ 	.short	0x00ff


	//----- nvinfo : EIATTR_EXTERNS
	.align		4
        /*0090*/ 	.byte	0x04, 0x0f
        /*0092*/ 	.short	(.L_61 - .L_60)


	//   ....[0]....
	.align		4
.L_60:
        /*0094*/ 	.word	index@(malloc)


	//   ....[1]....
	.align		4
        /*0098*/ 	.word	index@(free)


	//----- nvinfo : EIATTR_MERCURY_ISA_VERSION
	.align		4
.L_61:
        /*009c*/ 	.byte	0x03, 0x5f
        /*009e*/ 	.short	0x0101


	//----- nvinfo : EIATTR_VRC_CTA_INIT_COUNT
	.align		4
        /*00a0*/ 	.byte	0x02, 0x4a
	.zero		1
	.zero		1


	//----- nvinfo : EIATTR_SYSCALL_OFFSETS
	.align		4
        /*00a4*/ 	.byte	0x04, 0x46
        /*00a6*/ 	.short	(.L_63 - .L_62)


	//   ....[0]....
.L_62:
        /*00a8*/ 	.word	0x00000110


	//   ....[1]....
        /*00ac*/ 	.word	0x00000180


	//   ....[2]....
        /*00b0*/ 	.word	0x00003860


	//   ....[3]....
        /*00b4*/ 	.word	0x000038b0


	//----- nvinfo : EIATTR_EXIT_INSTR_OFFSETS
	.align		4
.L_63:
        /*00b8*/ 	.byte	0x04, 0x1c
        /*00ba*/ 	.short	(.L_65 - .L_64)


	//   ....[0]....
.L_64:
        /*00bc*/ 	.word	0x00000080


	//   ....[1]....
        /*00c0*/ 	.word	0x000038c0


	//----- nvinfo : EIATTR_CRS_STACK_SIZE
	.align		4
.L_65:
        /*00c4*/ 	.byte	0x04, 0x1e
        /*00c6*/ 	.short	(.L_67 - .L_66)
.L_66:
        /*00c8*/ 	.word	0x00000000


	//----- nvinfo : EIATTR_CBANK_PARAM_SIZE
	.align		4
.L_67:
        /*00cc*/ 	.byte	0x03, 0x19
        /*00ce*/ 	.short	0x0040


	//----- nvinfo : EIATTR_PARAM_CBANK
	.align		4
        /*00d0*/ 	.byte	0x04, 0x0a
        /*00d2*/ 	.short	(.L_69 - .L_68)
	.align		4
.L_68:
        /*00d4*/ 	.word	index@(.nv.constant0._Z31flat_batch_search_kernel_nolockPKfS0_mmmmPfPj)
        /*00d8*/ 	.short	0x0380
        /*00da*/ 	.short	0x0040


	//----- nvinfo : EIATTR_SW_WAR
	.align		4
.L_69:
        /*00dc*/ 	.byte	0x04, 0x36
        /*00de*/ 	.short	(.L_71 - .L_70)
.L_70:
        /*00e0*/ 	.word	0x00000008
.L_71:


//--------------------- .nv.callgraph             --------------------------
	.section	.nv.callgraph,"",@"SHT_CUDA_CALLGRAPH"
	.align	4
	.sectionentsize	8
	.align		4
        /*0000*/ 	.word	0x00000000
	.align		4
        /*0004*/ 	.word	0xffffffff
	.align		4
        /*0008*/ 	.word	index@(_Z31flat_batch_search_kernel_nolockPKfS0_mmmmPfPj)
	.align		4
        /*000c*/ 	.word	index@(free)
	.align		4
        /*0010*/ 	.word	index@(_Z31flat_batch_search_kernel_nolockPKfS0_mmmmPfPj)
	.align		4
        /*0014*/ 	.word	index@(malloc)
	.align		4
        /*0018*/ 	.word	0x00000000
	.align		4
        /*001c*/ 	.word	0xfffffffe
	.align		4
        /*0020*/ 	.word	0x00000000
	.align		4
        /*0024*/ 	.word	0xfffffffd
	.align		4
        /*0028*/ 	.word	0x00000000
	.align		4
        /*002c*/ 	.word	0xfffffffc


//--------------------- .nv.constant4             --------------------------
	.section	.nv.constant4,"a",@progbits
	.align	8
	.align		8
.nv.constant4:
        /*0000*/ 	.dword	malloc
	.align		8
        /*0008*/ 	.dword	free


//--------------------- .text._Z23ivf_batch_search_kernelPKfS0_PKjS2_S2_mmmPfPj --------------------------
	.section	.text._Z23ivf_batch_search_kernelPKfS0_PKjS2_S2_mmmPfPj,"ax",@progbits
	.align	128
        .global         _Z23ivf_batch_search_kernelPKfS0_PKjS2_S2_mmmPfPj
        .type           _Z23ivf_batch_search_kernelPKfS0_PKjS2_S2_mmmPfPj,@function
        .size           _Z23ivf_batch_search_kernelPKfS0_PKjS2_S2_mmmPfPj,(.L_x_175 - _Z23ivf_batch_search_kernelPKfS0_PKjS2_S2_mmmPfPj)
        .other          _Z23ivf_batch_search_kernelPKfS0_PKjS2_S2_mmmPfPj,@"STO_CUDA_ENTRY STV_DEFAULT"
_Z23ivf_batch_search_kernelPKfS0_PKjS2_S2_mmmPfPj:
.text._Z23ivf_batch_search_kernelPKfS0_PKjS2_S2_mmmPfPj:
[----:B------:R-:W0:Y:S01]  /*0000*/  LDC R1, c[0x0][0x37c] ;  /* 0x0000df00ff017b82 */ /* 0x000e220000000800 */
[----:B------:R-:W1:Y:S01]  /*0010*/  LDCU.64 UR4, c[0x0][0x3b8] ;  /* 0x00007700ff0477ac */ /* 0x000e620008000a00 */
[----:B------:R-:W2:Y:S06]  /*0020*/  S2R R3, SR_TID.X ;  /* 0x0000000000037919 */ /* 0x000eac0000002100 */
[----:B------:R-:W3:Y:S01]  /*0030*/  S2UR UR6, SR_CTAID.X ;  /* 0x00000000000679c3 */ /* 0x000ee20000002500 */
[----:B0-----:R-:W-:Y:S01]  /*0040*/  VIADD R1, R1, 0xffffff00 ;  /* 0xffffff0001017836 */ /* 0x001fe20000000000 */
[----:B------:R-:W0:Y:S01]  /*0050*/  LDCU.64 UR12, c[0x0][0x358] ;  /* 0x00006b00ff0c77ac */ /* 0x000e220008000a00 */
[----:B------:R-:W-:Y:S01]  /*0060*/  IMAD.MOV.U32 R0, RZ, RZ, RZ ;  /* 0x000000ffff007224 */ /* 0x000fe200078e00ff */
[----:B------:R-:W4:Y:S01]  /*0070*/  LDCU UR16, c[0x0][0x360] ;  /* 0x00006c00ff1077ac */ /* 0x000f220008000800 */
[----:B-1----:R-:W-:-:S04]  /*0080*/  UISETP.NE.U32.AND UP0, UPT, UR4, URZ, UPT ;  /* 0x000000ff0400728c */ /* 0x002fc8000bf05070 */
[----:B------:R-:W-:-:S09]  /*0090*/  UISETP.NE.AND.EX UP0, UPT, UR5, URZ, UPT, UP0 ;  /* 0x000000ff0500728c */ /* 0x000fd2000bf05300 */
[----:B--23--:R-:W-:Y:S05]  /*00a0*/  BRA.U !UP0, `(.L_x_0) ;  /* 0x0000003d08f87547 */ /* 0x00cfea000b800000 */
[----:B------:R-:W1:Y:S01]  /*00b0*/  LDCU.64 UR10, c[0x0][0x3a8] ;  /* 0x00007500ff0a77ac */ /* 0x000e620008000a00 */
[----:B------:R-:W-:Y:S01]  /*00c0*/  VIADD R2, R1, 0x40 ;  /* 0x0000004001027836 */ /* 0x000fe20000000000 */
[----:B-1----:R-:W-:-:S04]  /*00d0*/  UISETP.NE.U32.AND UP0, UPT, UR10, URZ, UPT ;  /* 0x000000ff0a00728c */ /* 0x002fc8000bf05070 */
[----:B------:R-:W-:-:S09]  /*00e0*/  UISETP.NE.AND.EX UP0, UPT, UR11, URZ, UPT, UP0 ;  /* 0x000000ff0b00728c */ /* 0x000fd2000bf05300 */
[----:B------:R-:W-:Y:S05]  /*00f0*/  BRA.U UP0, `(.L_x_1) ;  /* 0x00000015002c7547 */ /* 0x000fea000b800000 */
[----:B------:R-:W1:Y:S02]  /*0100*/  LDC.64 R8, c[0x0][0x3b0] ;  /* 0x0000ec00ff087b82 */ /* 0x000e640000000a00 */
[----:B-1----:R-:W-:-:S04]  /*0110*/  ISETP.GT.U32.AND P0, PT, R8, 0x1, PT ;  /* 0x000000010800780c */ /* 0x002fc80003f04070 */
[----:B------:R-:W-:-:S13]  /*0120*/  ISETP.GT.U32.AND.EX P0, PT, R9, RZ, PT, P0 ;  /* 0x000000ff0900720c */ /* 0x000fda0003f04100 */
[----:B------:R-:W-:Y:S05]  /*0130*/  @P0 BRA `(.L_x_2) ;  /* 0x0000000000e40947 */ /* 0x000fea0003800000 */
[----:B------:R-:W-:Y:S01]  /*0140*/  IMAD.MOV.U32 R0, RZ, RZ, RZ ;  /* 0x000000ffff007224 */ /* 0x000fe200078e00ff */
[----:B------:R-:W-:Y:S01]  /*0150*/  UMOV UR4, URZ ;  /* 0x000000ff00047c82 */ /* 0x000fe20008000000 */
[----:B------:R-:W-:-:S05]  /*0160*/  UMOV UR5, URZ ;  /* 0x000000ff00057c82 */ /* 0x000fca0008000000 */
.L_x_9:
[----:B-1----:R-:W1:Y:S01]  /*0170*/  LDCU.64 UR14, c[0x0][0x3b8] ;  /* 0x00007700ff0e77ac */ /* 0x002e620008000a00 */
[----:B0-----:R-:W2:Y:S01]  /*0180*/  LDC.64 R6, c[0x0][0x398] ;  /* 0x0000e600ff067b82 */ /* 0x001ea20000000a00 */
[----:B------:R-:W3:Y:S01]  /*0190*/  LDCU.64 UR10, c[0x0][0x3a0] ;  /* 0x00007400ff0a77ac */ /* 0x000ee20008000a00 */
[----:B-1----:R-:W-:-:S04]  /*01a0*/  UIMAD.WIDE.U32 UR8, UR6, UR14, UR4 ;  /* 0x0000000e060872a5 */ /* 0x002fc8000f8e0004 */
[----:B------:R-:W-:Y:S02]  /*01b0*/  UIMAD UR9, UR6, UR15, UR9 ;  /* 0x0000000f060972a4 */ /* 0x000fe4000f8e0209 */
[----:B---3--:R-:W-:-:S04]  /*01c0*/  ULEA UR7, UP0, UR8, UR10, 0x2 ;  /* 0x0000000a08077291 */ /* 0x008fc8000f8010ff */
[----:B------:R-:W-:Y:S02]  /*01d0*/  ULEA.HI.X UR8, UR8, UR11, UR9, 0x2, UP0 ;  /* 0x0000000b08087291 */ /* 0x000fe400080f1409 */
[----:B------:R-:W-:-:S04]  /*01e0*/  IMAD.U32 R8, RZ, RZ, UR7 ;  /* 0x00000007ff087e24 */ /* 0x000fc8000f8e00ff */
[----:B------:R-:W-:Y:S01]  /*01f0*/  MOV R9, UR8 ;  /* 0x0000000800097c02 */ /* 0x000fe20008000f00 */
[----:B------:R-:W-:Y:S01]  /*0200*/  UIADD3 UR4, UP0, UPT, UR4, 0x1, URZ ;  /* 0x0000000104047890 */ /* 0x000fe2000ff1e0ff */
[----:B------:R-:W-:Y:S03]  /*0210*/  BSSY.RECONVERGENT B0, `(.L_x_3) ;  /* 0x0000029000007945 */ /* 0x000fe60003800200 */
[----:B------:R-:W1:Y:S01]  /*0220*/  LDCU.64 UR8, c[0x0][0x3b0] ;  /* 0x00007600ff0877ac */ /* 0x000e620008000a00 */
[----:B0-----:R-:W2:Y:S02]  /*0230*/  LDG.E.CONSTANT R9, desc[UR12][R8.64] ;  /* 0x0000000c08097981 */ /* 0x001ea4000c1e9900 */
[----:B--2---:R-:W-:-:S04]  /*0240*/  IMAD.WIDE.U32 R4, R9, 0x4, R6 ;  /* 0x0000000409047825 */ /* 0x004fc800078e0006 */
[----:B------:R-:W-:Y:S02]  /*0250*/  VIADD R11, R9, 0x1 ;  /* 0x00000001090b7836 */ /* 0x000fe40000000000 */
[----:B------:R-:W2:Y:S02]  /*0260*/  LDG.E.CONSTANT R4, desc[UR12][R4.64] ;  /* 0x0000000c04047981 */ /* 0x000ea4000c1e9900 */
[----:B------:R-:W-:-:S05]  /*0270*/  IMAD.WIDE.U32 R6, R11, 0x4, R6 ;  /* 0x000000040b067825 */ /* 0x000fca00078e0006 */
[----:B------:R-:W3:Y:S01]  /*0280*/  LDG.E.CONSTANT R10, desc[UR12][R6.64] ;  /* 0x0000000c060a7981 */ /* 0x000ee2000c1e9900 */
[----:B------:R-:W-:Y:S02]  /*0290*/  UIADD3.X UR5, UPT, UPT, URZ, UR5, URZ, UP0, !UPT ;  /* 0x00000005ff057290 */ /* 0x000fe400087fe4ff */
[----:B------:R-:W-:-:S04]  /*02a0*/  UISETP.GE.U32.AND UP0, UPT, UR4, UR14, UPT ;  /* 0x0000000e0400728c */ /* 0x000fc8000bf06070 */
[----:B------:R-:W-:Y:S01]  /*02b0*/  UISETP.GE.U32.AND.EX UP0, UPT, UR5, UR15, UPT, UP0 ;  /* 0x0000000f0500728c */ /* 0x000fe2000bf06100 */
[----:B--2---:R-:W-:-:S05]  /*02c0*/  IMAD.IADD R2, R4, 0x1, R3 ;  /* 0x0000000104027824 */ /* 0x004fca00078e0203 */
[----:B---3--:R-:W-:-:S13]  /*02d0*/  ISETP.GE.U32.AND P0, PT, R2, R10, PT ;  /* 0x0000000a0200720c */ /* 0x008fda0003f06070 */
[----:B-1----:R-:W-:Y:S05]  /*02e0*/  @P0 BRA `(.L_x_4) ;  /* 0x00000000006c0947 */ /* 0x002fea0003800000 */
[----:B------:R-:W0:Y:S01]  /*02f0*/  LDC.64 R6, c[0x0][0x390] ;  /* 0x0000e400ff067b82 */ /* 0x000e220000000a00 */
[----:B------:R-:W-:-:S07]  /*0300*/  IMAD.MOV.U32 R11, RZ, RZ, R2 ;  /* 0x000000ffff0b7224 */ /* 0x000fce00078e0002 */
.L_x_8:
[----:B------:R-:W-:Y:S01]  /*0310*/  ISETP.GE.U32.AND P0, PT, R0, UR8, PT ;  /* 0x0000000800007c0c */ /* 0x000fe2000bf06070 */
[----:B------:R-:W-:Y:S01]  /*0320*/  BSSY.RECONVERGENT B1, `(.L_x_5) ;  /* 0x0000014000017945 */ /* 0x000fe20003800200 */
[----:B01----:R-:W-:-:S04]  /*0330*/  SHF.R.S32.HI R2, RZ, 0x1f, R0 ;  /* 0x0000001fff027819 */ /* 0x003fc80000011400 */
[----:B------:R-:W-:-:S13]  /*0340*/  ISETP.GE.U32.AND.EX P0, PT, R2, UR9, PT, P0 ;  /* 0x0000000902007c0c */ /* 0x000fda000bf06100 */
[----:B------:R-:W-:Y:S05]  /*0350*/  @!P0 BRA `(.L_x_6) ;  /* 0x0000000000248947 */ /* 0x000fea0003800000 */
[----:B------:R-:W2:Y:S02]  /*0360*/  LDL R2, [R1] ;  /* 0x0000000001027983 */ /* 0x000ea40000100800 */
[----:B--2---:R-:W-:-:S13]  /*0370*/  FSETP.GT.AND P0, PT, R2, 1, PT ;  /* 0x3f8000000200780b */ /* 0x004fda0003f04000 */
[----:B------:R-:W-:Y:S05]  /*0380*/  @!P0 BRA `(.L_x_7) ;  /* 0x0000000000348947 */ /* 0x000fea0003800000 */
[----:B0-----:R-:W-:-:S05]  /*0390*/  IMAD.WIDE.U32 R8, R11, 0x4, R6 ;  /* 0x000000040b087825 */ /* 0x001fca00078e0006 */
[----:B------:R-:W2:Y:S01]  /*03a0*/  LDG.E.CONSTANT R2, desc[UR12][R8.64] ;  /* 0x0000000c08027981 */ /* 0x000ea2000c1e9900 */
[----:B------:R-:W-:-:S05]  /*03b0*/  IMAD.MOV.U32 R4, RZ, RZ, 0x3f800000 ;  /* 0x3f800000ff047424 */ /* 0x000fca00078e00ff */
[----:B------:R1:W-:Y:S04]  /*03c0*/  STL [R1], R4 ;  /* 0x0000000401007387 */ /* 0x0003e80000100800 */
[----:B--2---:R1:W-:Y:S01]  /*03d0*/  STL [R1+0x40], R2 ;  /* 0x0000400201007387 */ /* 0x0043e20000100800 */
[----:B------:R-:W-:Y:S05]  /*03e0*/  BRA `(.L_x_7) ;  /* 0x00000000001c7947 */ /* 0x000fea0003800000 */
.L_x_6:
[----:B0-----:R-:W-:-:S06]  /*03f0*/  IMAD.WIDE.U32 R4, R11, 0x4, R6 ;  /* 0x000000040b047825 */ /* 0x001fcc00078e0006 */
[----:B------:R-:W2:Y:S01]  /*0400*/  LDG.E.CONSTANT R5, desc[UR12][R4.64] ;  /* 0x0000000c04057981 */ /* 0x000ea2000c1e9900 */
[----:B------:R-:W-:Y:S02]  /*0410*/  HFMA2 R9, -RZ, RZ, 1.875, 0 ;  /* 0x3f800000ff097431 */ /* 0x000fe400000001ff */
[C---:B------:R-:W-:Y:S02]  /*0420*/  IMAD.U32 R2, R0.reuse, 0x4, R1 ;  /* 0x0000000400027824 */ /* 0x040fe400078e0001 */
[----:B------:R-:W-:-:S03]  /*0430*/  VIADD R0, R0, 0x1 ;  /* 0x0000000100007836 */ /* 0x000fc60000000000 */
[----:B------:R0:W-:Y:S04]  /*0440*/  STL [R2], R9 ;  /* 0x0000000902007387 */ /* 0x0001e80000100800 */
[----:B--2---:R0:W-:Y:S02]  /*0450*/  STL [R2+0x40], R5 ;  /* 0x0000400502007387 */ /* 0x0041e40000100800 */
.L_x_7:
[----:B----4-:R-:W-:Y:S05]  /*0460*/  BSYNC.RECONVERGENT B1 ;  /* 0x0000000000017941 */ /* 0x010fea0003800200 */
.L_x_5:
[----:B------:R-:W-:-:S05]  /*0470*/  VIADD R11, R11, UR16 ;  /* 0x000000100b0b7c36 */ /* 0x000fca0008000000 */
[----:B------:R-:W-:-:S13]  /*0480*/  ISETP.GE.U32.AND P0, PT, R11, R10, PT ;  /* 0x0000000a0b00720c */ /* 0x000fda0003f06070 */
[----:B------:R-:W-:Y:S05]  /*0490*/  @!P0 BRA `(.L_x_8) ;  /* 0xfffffffc009c8947 */ /* 0x000fea000383ffff */
.L_x_4:
[----:B----4-:R-:W-:Y:S05]  /*04a0*/  BSYNC.RECONVERGENT B0 ;  /* 0x0000000000007941 */ /* 0x010fea0003800200 */
.L_x_3:
[----:B------:R-:W-:Y:S05]  /*04b0*/  BRA.U !UP0, `(.L_x_9) ;  /* 0xfffffffd082c7547 */ /* 0x000fea000b83ffff */
[----:B------:R-:W-:Y:S05]  /*04c0*/  BRA `(.L_x_0) ;  /* 0x0000003800f07947 */ /* 0x000fea0003800000 */
.L_x_2:
[C---:B------:R-:W-:Y:S01]  /*04d0*/  VIADD R14, R8.reuse, 0xf ;  /* 0x0000000f080e7836 */ /* 0x040fe20000000000 */
[C---:B------:R-:W-:Y:S01]  /*04e0*/  IADD3 R4, P2, PT, R8.reuse, -0x2, RZ ;  /* 0xfffffffe08047810 */ /* 0x040fe20007f5e0ff */
[----:B------:R-:W-:Y:S01]  /*04f0*/  VIADD R10, R8, 0x7 ;  /* 0x00000007080a7836 */ /* 0x000fe20000000000 */
[----:B------:R-:W-:Y:S01]  /*0500*/  UMOV UR4, URZ ;  /* 0x000000ff00047c82 */ /* 0x000fe20008000000 */
[----:B------:R-:W-:Y:S01]  /*0510*/  UMOV UR5, URZ ;  /* 0x000000ff00057c82 */ /* 0x000fe20008000000 */
[----:B------:R-:W-:Y:S02]  /*0520*/  LOP3.LUT R2, R14, 0xf, RZ, 0xc0, !PT ;  /* 0x0000000f0e027812 */ /* 0x000fe400078ec0ff */
[----:B------:R-:W-:Y:S02]  /*0530*/  LOP3.LUT R0, R10, 0x7, RZ, 0xc0, !PT ;  /* 0x000000070a007812 */ /* 0x000fe400078ec0ff */
[----:B------:R-:W-:Y:S02]  /*0540*/  IADD3 R2, P3, PT, R2, -0x1, RZ ;  /* 0xffffffff02027810 */ /* 0x000fe40007f7e0ff */
[----:B------:R-:W-:-:S02]  /*0550*/  IADD3 R0, P4, PT, R0, -0x1, RZ ;  /* 0xffffffff00007810 */ /* 0x000fc40007f9e0ff */
[----:B------:R-:W-:Y:S02]  /*0560*/  ISETP.GE.U32.AND P0, PT, R4, 0xf, PT ;  /* 0x0000000f0400780c */ /* 0x000fe40003f06070 */
[----:B------:R-:W-:Y:S02]  /*0570*/  IADD3.X R4, PT, PT, R9, -0x1, RZ, P2, !PT ;  /* 0xffffffff09047810 */ /* 0x000fe400017fe4ff */
[----:B------:R-:W-:Y:S01]  /*0580*/  ISETP.GE.U32.AND P1, PT, R2, 0x7, PT ;  /* 0x000000070200780c */ /* 0x000fe20003f26070 */
[----:B------:R-:W-:Y:S01]  /*0590*/  IMAD.X R2, RZ, RZ, -0x1, P3 ;  /* 0xffffffffff027424 */ /* 0x000fe200018e06ff */
[----:B------:R-:W-:Y:S02]  /*05a0*/  ISETP.GE.U32.AND P2, PT, R0, 0x3, PT ;  /* 0x000000030000780c */ /* 0x000fe40003f46070 */
[----:B------:R-:W-:Y:S02]  /*05b0*/  IADD3.X R0, PT, PT, RZ, -0x1, RZ, P4, !PT ;  /* 0xffffffffff007810 */ /* 0x000fe400027fe4ff */
[----:B------:R-:W-:-:S02]  /*05c0*/  IADD3 R8, P3, PT, R8, -0x1, RZ ;  /* 0xffffffff08087810 */ /* 0x000fc40007f7e0ff */
[----:B------:R-:W-:Y:S01]  /*05d0*/  ISETP.GE.U32.AND.EX P2, PT, R0, RZ, PT, P2 ;  /* 0x000000ff0000720c */ /* 0x000fe20003f46120 */
[----:B------:R-:W-:Y:S01]  /*05e0*/  IMAD.MOV.U32 R0, RZ, RZ, RZ ;  /* 0x000000ffff007224 */ /* 0x000fe200078e00ff */
[----:B------:R-:W-:Y:S02]  /*05f0*/  ISETP.GE.U32.AND.EX P0, PT, R4, RZ, PT, P0 ;  /* 0x000000ff0400720c */ /* 0x000fe40003f06100 */
[----:B------:R-:W-:Y:S02]  /*0600*/  ISETP.GE.U32.AND.EX P1, PT, R2, RZ, PT, P1 ;  /* 0x000000ff0200720c */ /* 0x000fe40003f26110 */
[----:B------:R-:W-:Y:S02]  /*0610*/  IADD3.X R9, PT, PT, R9, -0x1, RZ, P3, !PT ;  /* 0xffffffff09097810 */ /* 0x000fe40001ffe4ff */
[----:B------:R-:W-:Y:S02]  /*0620*/  LOP3.LUT R10, R10, 0x3, RZ, 0xc0, !PT ;  /* 0x000000030a0a7812 */ /* 0x000fe400078ec0ff */
[----:B------:R-:W-:-:S07]  /*0630*/  LOP3.LUT R11, R8, 0xfffffff0, RZ, 0xc0, !PT ;  /* 0xfffffff0080b7812 */ /* 0x000fce00078ec0ff */
.L_x_21:
[----:B-1----:R-:W1:Y:S01]  /*0640*/  LDCU.64 UR14, c[0x0][0x3b8] ;  /* 0x00007700ff0e77ac */ /* 0x002e620008000a00 */
[----:B------:R-:W2:Y:S01]  /*0650*/  LDC.64 R12, c[0x0][0x398] ;  /* 0x0000e600ff0c7b82 */ /* 0x000ea20000000a00 */
[----:B------:R-:W3:Y:S01]  /*0660*/  LDCU.64 UR10, c[0x0][0x3a0] ;  /* 0x00007400ff0a77ac */ /* 0x000ee20008000a00 */
[----:B-1----:R-:W-:-:S04]  /*0670*/  UIMAD.WIDE.U32 UR8, UR6, UR14, UR4 ;  /* 0x0000000e060872a5 */ /* 0x002fc8000f8e0004 */
[----:B------:R-:W-:Y:S02]  /*0680*/  UIMAD UR9, UR6, UR15, UR9 ;  /* 0x0000000f060972a4 */ /* 0x000fe4000f8e0209 */
[----:B---3--:R-:W-:-:S04]  /*0690*/  ULEA UR7, UP0, UR8, UR10, 0x2 ;  /* 0x0000000a08077291 */ /* 0x008fc8000f8010ff */
[----:B------:R-:W-:Y:S02]  /*06a0*/  ULEA.HI.X UR8, UR8, UR11, UR9, 0x2, UP0 ;  /* 0x0000000b08087291 */ /* 0x000fe400080f1409 */
[----:B------:R-:W-:-:S04]  /*06b0*/  IMAD.U32 R6, RZ, RZ, UR7 ;  /* 0x00000007ff067e24 */ /* 0x000fc8000f8e00ff */
[----:B0-----:R-:W-:-:S06]  /*06c0*/  IMAD.U32 R7, RZ, RZ, UR8 ;  /* 0x00000008ff077e24 */ /* 0x001fcc000f8e00ff */
[----:B0-----:R-:W2:Y:S02]  /*06d0*/  LDG.E.CONSTANT R7, desc[UR12][R6.64] ;  /* 0x0000000c06077981 */ /* 0x001ea4000c1e9900 */
[----:B--2---:R-:W-:-:S04]  /*06e0*/  IMAD.WIDE.U32 R4, R7, 0x4, R12 ;  /* 0x0000000407047825 */ /* 0x004fc800078e000c */
[----:B------:R-:W-:Y:S02]  /*06f0*/  VIADD R15, R7, 0x1 ;  /* 0x00000001070f7836 */ /* 0x000fe40000000000 */
[----:B------:R-:W2:Y:S02]  /*0700*/  LDG.E.CONSTANT R4, desc[UR12][R4.64] ;  /* 0x0000000c04047981 */ /* 0x000ea4000c1e9900 */
[----:B------:R-:W-:-:S06]  /*0710*/  IMAD.WIDE.U32 R12, R15, 0x4, R12 ;  /* 0x000000040f0c7825 */ /* 0x000fcc00078e000c */
[----:B------:R2:W3:Y:S01]  /*0720*/  LDG.E.CONSTANT R12, desc[UR12][R12.64] ;  /* 0x0000000c0c0c7981 */ /* 0x0004e2000c1e9900 */
[----:B------:R-:W-:-:S04]  /*0730*/  UIADD3 UR4, UP0, UPT, UR4, 0x1, URZ ;  /* 0x0000000104047890 */ /* 0x000fc8000ff1e0ff */
[----:B------:R-:W-:Y:S02]  /*0740*/  UIADD3.X UR5, UPT, UPT, URZ, UR5, URZ, UP0, !UPT ;  /* 0x00000005ff057290 */ /* 0x000fe400087fe4ff */
[----:B------:R-:W-:Y:S01]  /*0750*/  UISETP.GE.U32.AND UP0, UPT, UR4, UR14, UPT ;  /* 0x0000000e0400728c */ /* 0x000fe2000bf06070 */
[----:B------:R-:W-:Y:S03]  /*0760*/  BSSY.RECONVERGENT B0, `(.L_x_10) ;  /* 0x00000e2000007945 */ /* 0x000fe60003800200 */
[----:B------:R-:W-:Y:S01]  /*0770*/  UISETP.GE.U32.AND.EX UP0, UPT, UR5, UR15, UPT, UP0 ;  /* 0x0000000f0500728c */ /* 0x000fe2000bf06100 */
[----:B--2---:R-:W-:-:S05]  /*0780*/  IMAD.IADD R13, R4, 0x1, R3 ;  /* 0x00000001040d7824 */ /* 0x004fca00078e0203 */
[----:B---3--:R-:W-:-:S13]  /*0790*/  ISETP.GE.U32.AND P3, PT, R13, R12, PT ;  /* 0x0000000c0d00720c */ /* 0x008fda0003f66070 */
[----:B------:R-:W-:Y:S05]  /*07a0*/  @P3 BRA `(.L_x_11) ;  /* 0x0000000c00743947 */ /* 0x000fea0003800000 */
.L_x_20:
[----:B0-----:R-:W0:Y:S01]  /*07b0*/  LDCU.64 UR8, c[0x0][0x3b0] ;  /* 0x00007600ff0877ac */ /* 0x001e220008000a00 */
[----:B-1----:R-:W-:Y:S01]  /*07c0*/  SHF.R.S32.HI R2, RZ, 0x1f, R0 ;  /* 0x0000001fff027819 */ /* 0x002fe20000011400 */
[----:B------:R-:W-:Y:S01]  /*07d0*/  BSSY.RECONVERGENT B1, `(.L_x_12) ;  /* 0x00000d7000017945 */ /* 0x000fe20003800200 */
[----:B0-----:R-:W-:-:S04]  /*07e0*/  ISETP.GE.U32.AND P3, PT, R0, UR8, PT ;  /* 0x0000000800007c0c */ /* 0x001fc8000bf66070 */
[----:B------:R-:W-:-:S13]  /*07f0*/  ISETP.GE.U32.AND.EX P3, PT, R2, UR9, PT, P3 ;  /* 0x0000000902007c0c */ /* 0x000fda000bf66130 */
[----:B------:R-:W-:Y:S05]  /*0800*/  @!P3 BRA `(.L_x_13) ;  /* 0x0000000c002cb947 */ /* 0x000fea0003800000 */
[----:B------:R-:W-:Y:S02]  /*0810*/  HFMA2 R6, -RZ, RZ, 0, 0 ;  /* 0x00000000ff067431 */ /* 0x000fe400000001ff */
[----:B------:R-:W-:Y:S01]  /*0820*/  IMAD.MOV.U32 R4, RZ, RZ, 0x1 ;  /* 0x00000001ff047424 */ /* 0x000fe200078e00ff */
[----:B------:R-:W-:Y:S06]  /*0830*/  @!P0 BRA `(.L_x_14) ;  /* 0x0000000400588947 */ /* 0x000fec0003800000 */
[----:B------:R-:W-:Y:S02]  /*0840*/  IMAD.MOV.U32 R6, RZ, RZ, RZ ;  /* 0x000000ffff067224 */ /* 0x000fe400078e00ff */
[----:B------:R-:W-:Y:S02]  /*0850*/  IMAD.MOV.U32 R15, RZ, RZ, 0x1 ;  /* 0x00000001ff0f7424 */ /* 0x000fe400078e00ff */
[----:B------:R-:W-:-:S07]  /*0860*/  IMAD.MOV.U32 R16, RZ, RZ, RZ ;  /* 0x000000ffff107224 */ /* 0x000fce00078e00ff */
.L_x_15:
[----:B------:R-:W-:Y:S01]  /*0870*/  IMAD.SHL.U32 R2, R15, 0x4, RZ ;  /* 0x000000040f027824 */ /* 0x000fe200078e00ff */
[----:B------:R-:W-:-:S03]  /*0880*/  LEA R7, R6, R1, 0x2 ;  /* 0x0000000106077211 */ /* 0x000fc600078e10ff */
[----:B------:R-:W-:-:S03]  /*0890*/  IMAD.IADD R20, R1, 0x1, R2 ;  /* 0x0000000101147824 */ /* 0x000fc600078e0202 */
[----:B------:R-:W2:Y:S04]  /*08a0*/  LDL R7, [R7] ;  /* 0x0000000007077983 */ /* 0x000ea80000100800 */
[----:B------:R-:W2:Y:S01]  /*08b0*/  LDL R4, [R20] ;  /* 0x0000000014047983 */ /* 0x000ea20000100800 */
[----:B------:R-:W-:-:S05]  /*08c0*/  LOP3.LUT R2, R2, 0xfffffffc, RZ, 0xc0, !PT ;  /* 0xfffffffc02027812 */ /* 0x000fca00078ec0ff */
[----:B------:R-:W-:Y:S01]  /*08d0*/  IMAD.IADD R2, R1, 0x1, R2 ;  /* 0x0000000101027824 */ /* 0x000fe200078e0202 */
[----:B--2---:R-:W-:-:S04]  /*08e0*/  FSETP.GT.AND P3, PT, R4, R7, PT ;  /* 0x000000070400720b */ /* 0x004fc80003f64000 */
[----:B------:R-:W2:Y:S01]  /*08f0*/  LDL.64 R4, [R2+0x4] ;  /* 0x0000040002047983 */ /* 0x000ea20000100a00 */
[----:B------:R-:W-:-:S05]  /*0900*/  SEL R18, R15, R6, P3 ;  /* 0x000000060f127207 */ /* 0x000fca0001800000 */
[----:B------:R-:W-:-:S06]  /*0910*/  IMAD R17, R18, 0x4, R1 ;  /* 0x0000000412117824 */ /* 0x000fcc00078e0201 */
[----:B------:R-:W2:Y:S02]  /*0920*/  LDL R17, [R17] ;  /* 0x0000000011117983 */ /* 0x000ea40000100800 */
[----:B--2---:R-:W-:-:S13]  /*0930*/  FSETP.GT.AND P3, PT, R4, R17, PT ;  /* 0x000000110400720b */ /* 0x004fda0003f64000 */
[----:B------:R-:W-:-:S04]  /*0940*/  @P3 VIADD R18, R15, 0x1 ;  /* 0x000000010f123836 */ /* 0x000fc80000000000 */
[----:B------:R-:W-:-:S05]  /*0950*/  IMAD R19, R18, 0x4, R1 ;  /* 0x0000000412137824 */ /* 0x000fca00078e0201 */
[----:B------:R-:W2:Y:S02]  /*0960*/  LDL R4, [R19] ;  /* 0x0000000013047983 */ /* 0x000ea40000100800 */
[----:B--2---:R-:W-:Y:S02]  /*0970*/  FSETP.GT.AND P3, PT, R5, R4, PT ;  /* 0x000000040500720b */ /* 0x004fe40003f64000 */
[----:B------:R-:W2:Y:S11]  /*0980*/  LDL.128 R4, [R2+0xc] ;  /* 0x00000c0002047983 */ /* 0x000eb60000100c00 */
[----:B------:R-:W-:-:S05]  /*0990*/  @P3 IADD3 R18, PT, PT, R15, 0x2, RZ ;  /* 0x000000020f123810 */ /* 0x000fca0007ffe0ff */
[----:B------:R-:W-:-:S05]  /*09a0*/  IMAD R20, R18, 0x4, R1 ;  /* 0x0000000412147824 */ /* 0x000fca00078e0201 */
[----:B------:R-:W2:Y:S02]  /*09b0*/  LDL R21, [R20] ;  /* 0x0000000014157983 */ /* 0x000ea40000100800 */
[----:B--2---:R-:W-:-:S13]  /*09c0*/  FSETP.GT.AND P3, PT, R4, R21, PT ;  /* 0x000000150400720b */ /* 0x004fda0003f64000 */
[----:B------:R-:W-:-:S04]  /*09d0*/  @P3 VIADD R18, R15, 0x3 ;  /* 0x000000030f123836 */ /* 0x000fc80000000000 */
[----:B------:R-:W-:-:S06]  /*09e0*/  IMAD R4, R18, 0x4, R1 ;  /* 0x0000000412047824 */ /* 0x000fcc00078e0201 */
[----:B------:R-:W2:Y:S02]  /*09f0*/  LDL R4, [R4] ;  /* 0x0000000004047983 */ /* 0x000ea40000100800 */
[----:B--2---:R-:W-:-:S13]  /*0a00*/  FSETP.GT.AND P3, PT, R5, R4, PT ;  /* 0x000000040500720b */ /* 0x004fda0003f64000 */
[----:B------:R-:W-:-:S04]  /*0a10*/  @P3 VIADD R18, R15, 0x4 ;  /* 0x000000040f123836 */ /* 0x000fc80000000000 */
[----:B------:R-:W-:-:S06]  /*0a20*/  IMAD R17, R18, 0x4, R1 ;  /* 0x0000000412117824 */ /* 0x000fcc00078e0201 */
[----:B------:R-:W2:Y:S02]  /*0a30*/  LDL R17, [R17] ;  /* 0x0000000011117983 */ /* 0x000ea40000100800 */
[----:B--2---:R-:W-:-:S13]  /*0a40*/  FSETP.GT.AND P3, PT, R6, R17, PT ;  /* 0x000000110600720b */ /* 0x004fda0003f64000 */
[----:B------:R-:W-:-:S05]  /*0a50*/  @P3 IADD3 R18, PT, PT, R15, 0x5, RZ ;  /* 0x000000050f123810 */ /* 0x000fca0007ffe0ff */
[----:B------:R-:W-:-:S05]  /*0a60*/  IMAD R19, R18, 0x4, R1 ;  /* 0x0000000412137824 */ /* 0x000fca00078e0201 */
[----:B------:R-:W2:Y:S02]  /*0a70*/  LDL R6, [R19] ;  /* 0x0000000013067983 */ /* 0x000ea40000100800 */
[----:B--2---:R-:W-:Y:S02]  /*0a80*/  FSETP.GT.AND P3, PT, R7, R6, PT ;  /* 0x000000060700720b */ /* 0x004fe40003f64000 */
[----:B------:R-:W2:Y:S11]  /*0a90*/  LDL.128 R4, [R2+0x1c] ;  /* 0x00001c0002047983 */ /* 0x000eb60000100c00 */
[----:B------:R-:W-:-:S04]  /*0aa0*/  @P3 VIADD R18, R15, 0x6 ;  /* 0x000000060f123836 */ /* 0x000fc80000000000 */
[----:B------:R-:W-:-:S05]  /*0ab0*/  IMAD R20, R18, 0x4, R1 ;  /* 0x0000000412147824 */ /* 0x000fca00078e0201 */
[----:B------:R-:W2:Y:S02]  /*0ac0*/  LDL R21, [R20] ;  /* 0x0000000014157983 */ /* 0x000ea40000100800 */
[----:B--2---:R-:W-:-:S13]  /*0ad0*/  FSETP.GT.AND P3, PT, R4, R21, PT ;  /* 0x000000150400720b */ /* 0x004fda0003f64000 */
[----:B------:R-:W-:-:S04]  /*0ae0*/  @P3 VIADD R18, R15, 0x7 ;  /* 0x000000070f123836 */ /* 0x000fc80000000000 */
[----:B------:R-:W-:-:S06]  /*0af0*/  IMAD R4, R18, 0x4, R1 ;  /* 0x0000000412047824 */ /* 0x000fcc00078e0201 */
[----:B------:R-:W2:Y:S02]  /*0b00*/  LDL R4, [R4] ;  /* 0x0000000004047983 */ /* 0x000ea40000100800 */
[----:B--2---:R-:W-:-:S13]  /*0b10*/  FSETP.GT.AND P3, PT, R5, R4, PT ;  /* 0x000000040500720b */ /* 0x004fda0003f64000 */
[----:B------:R-:W-:-:S05]  /*0b20*/  @P3 IADD3 R18, PT, PT, R15, 0x8, RZ ;  /* 0x000000080f123810 */ /* 0x000fca0007ffe0ff */
[----:B------:R-:W-:-:S06]  /*0b30*/  IMAD R17, R18, 0x4, R1 ;  /* 0x0000000412117824 */ /* 0x000fcc00078e0201 */
[----:B------:R-:W2:Y:S02]  /*0b40*/  LDL R17, [R17] ;  /* 0x0000000011117983 */ /* 0x000ea40000100800 */
[----:B--2---:R-:W-:-:S13]  /*0b50*/  FSETP.GT.AND P3, PT, R6, R17, PT ;  /* 0x000000110600720b */ /* 0x004fda0003f64000 */
[----:B------:R-:W-:-:S04]  /*0b60*/  @P3 VIADD R18, R15, 0x9 ;  /* 0x000000090f123836 */ /* 0x000fc80000000000 */
[----:B------:R-:W-:-:S05]  /*0b70*/  IMAD R19, R18, 0x4, R1 ;  /* 0x0000000412137824 */ /* 0x000fca00078e0201 */
[----:B------:R-:W2:Y:S02]  /*0b80*/  LDL R6, [R19] ;  /* 0x0000000013067983 */ /* 0x000ea40000100800 */
[----:B--2---:R-:W-:Y:S02]  /*0b90*/  FSETP.GT.AND P3, PT, R7, R6, PT ;  /* 0x000000060700720b */ /* 0x004fe40003f64000 */
[----:B------:R-:W2:Y:S04]  /*0ba0*/  LDL.128 R4, [R2+0x2c] ;  /* 0x00002c0002047983 */ /* 0x000ea80000100c00 */
[----:B------:R-:W3:Y:S07]  /*0bb0*/  LDL R2, [R2+0x3c] ;  /* 0x00003c0002027983 */ /* 0x000eee0000100800 */
[----:B------:R-:W-:-:S04]  /*0bc0*/  @P3 VIADD R18, R15, 0xa ;  /* 0x0000000a0f123836 */ /* 0x000fc80000000000 */
[----:B------:R-:W-:-:S05]  /*0bd0*/  IMAD R20, R18, 0x4, R1 ;  /* 0x0000000412147824 */ /* 0x000fca00078e0201 */
[----:B------:R-:W2:Y:S02]  /*0be0*/  LDL R21, [R20] ;  /* 0x0000000014157983 */ /* 0x000ea40000100800 */
[----:B--2---:R-:W-:-:S13]  /*0bf0*/  FSETP.GT.AND P3, PT, R4, R21, PT ;  /* 0x000000150400720b */ /* 0x004fda0003f64000 */
[----:B------:R-:W-:-:S05]  /*0c00*/  @P3 IADD3 R18, PT, PT, R15, 0xb, RZ ;  /* 0x0000000b0f123810 */ /* 0x000fca0007ffe0ff */
[----:B------:R-:W-:-:S06]  /*0c10*/  IMAD R4, R18, 0x4, R1 ;  /* 0x0000000412047824 */ /* 0x000fcc00078e0201 */
        /* <DEDUP_REMOVED lines=12> */
[----:B------:R0:W3:Y:S01]  /*0ce0*/  LDL R7, [R4] ;  /* 0x0000000004077983 */ /* 0x0000e20000100800 */
[----:B------:R-:W-:-:S04]  /*0cf0*/  IADD3 R20, P6, PT, R15, 0xf, RZ ;  /* 0x0000000f0f147810 */ /* 0x000fc80007fde0ff */
[----:B------:R-:W-:Y:S01]  /*0d00*/  ISETP.NE.U32.AND P3, PT, R20, R11, PT ;  /* 0x0000000b1400720c */ /* 0x000fe20003f65070 */
[----:B------:R-:W-:-:S05]  /*0d10*/  IMAD.X R20, RZ, RZ, R16, P6 ;  /* 0x000000ffff147224 */ /* 0x000fca00030e0610 */
[----:B------:R-:W-:Y:S02]  /*0d20*/  ISETP.NE.AND.EX P3, PT, R20, R9, PT, P3 ;  /* 0x000000091400720c */ /* 0x000fe40003f65330 */
[----:B0-----:R-:W-:-:S05]  /*0d30*/  IADD3 R4, P5, PT, R15, 0x10, RZ ;  /* 0x000000100f047810 */ /* 0x001fca0007fbe0ff */
[----:B------:R-:W-:Y:S01]  /*0d40*/  IMAD.X R16, RZ, RZ, R16, P5 ;  /* 0x000000ffff107224 */ /* 0x000fe200028e0610 */
[----:B---3--:R-:W-:-:S13]  /*0d50*/  FSETP.GT.AND P4, PT, R2, R7, PT ;  /* 0x000000070200720b */ /* 0x008fda0003f84000 */
[----:B------:R-:W-:Y:S01]  /*0d60*/  @P4 VIADD R18, R15, 0xf ;  /* 0x0000000f0f124836 */ /* 0x000fe20000000000 */
[----:B------:R-:W-:-:S03]  /*0d70*/  MOV R15, R4 ;  /* 0x00000004000f7202 */ /* 0x000fc60000000f00 */
[----:B------:R-:W-:Y:S01]  /*0d80*/  IMAD.MOV.U32 R6, RZ, RZ, R18 ;  /* 0x000000ffff067224 */ /* 0x000fe200078e0012 */
[----:B------:R-:W-:Y:S06]  /*0d90*/  @P3 BRA `(.L_x_15) ;  /* 0xfffffff800b43947 */ /* 0x000fec000383ffff */
.L_x_14:
[----:B------:R-:W-:-:S13]  /*0da0*/  LOP3.LUT P3, RZ, R8, 0xf, RZ, 0xc0, !PT ;  /* 0x0000000f08ff7812 */ /* 0x000fda000786c0ff */
[----:B------:R-:W-:Y:S05]  /*0db0*/  @!P3 BRA `(.L_x_16) ;  /* 0x000000040094b947 */ /* 0x000fea0003800000 */
[----:B------:R-:W-:Y:S01]  /*0dc0*/  LOP3.LUT P3, RZ, R14, 0x7, RZ, 0xc0, !PT ;  /* 0x000000070eff7812 */ /* 0x000fe2000786c0ff */
[----:B------:R-:W-:-:S12]  /*0dd0*/  @!P1 BRA `(.L_x_17) ;  /* 0x0000000000b49947 */ /* 0x000fd80003800000 */
[----:B------:R-:W-:Y:S02]  /*0de0*/  IMAD.SHL.U32 R2, R4, 0x4, RZ ;  /* 0x0000000404027824 */ /* 0x000fe400078e00ff */
[----:B------:R-:W-:Y:S02]  /*0df0*/  IMAD R7, R6, 0x4, R1 ;  /* 0x0000000406077824 */ /* 0x000fe400078e0201 */
[----:B------:R-:W-:-:S03]  /*0e00*/  IMAD.IADD R17, R1, 0x1, R2 ;  /* 0x0000000101117824 */ /* 0x000fc600078e0202 */
[----:B------:R-:W2:Y:S04]  /*0e10*/  LDL R16, [R7] ;  /* 0x0000000007107983 */ /* 0x000ea80000100800 */
[----:B------:R-:W2:Y:S01]  /*0e20*/  LDL R5, [R17] ;  /* 0x0000000011057983 */ /* 0x000ea20000100800 */
[----:B------:R-:W-:-:S05]  /*0e30*/  LOP3.LUT R2, R2, 0xfffffffc, RZ, 0xc0, !PT ;  /* 0xfffffffc02027812 */ /* 0x000fca00078ec0ff */
[----:B------:R-:W-:Y:S01]  /*0e40*/  IMAD.IADD R2, R1, 0x1, R2 ;  /* 0x0000000101027824 */ /* 0x000fe200078e0202 */
[----:B--2---:R-:W-:-:S04]  /*0e50*/  FSETP.GT.AND P4, PT, R5, R16, PT ;  /* 0x000000100500720b */ /* 0x004fc80003f84000 */
[----:B------:R-:W2:Y:S01]  /*0e60*/  LDL R5, [R2+0x4] ;  /* 0x0000040002057983 */ /* 0x000ea20000100800 */
[----:B------:R-:W-:-:S05]  /*0e70*/  SEL R6, R4, R6, P4 ;  /* 0x0000000604067207 */ /* 0x000fca0002000000 */
[----:B------:R-:W-:-:S05]  /*0e80*/  IMAD R15, R6, 0x4, R1 ;  /* 0x00000004060f7824 */ /* 0x000fca00078e0201 */
[----:B------:R-:W2:Y:S02]  /*0e90*/  LDL R16, [R15] ;  /* 0x000000000f107983 */ /* 0x000ea40000100800 */
[----:B--2---:R-:W-:Y:S02]  /*0ea0*/  FSETP.GT.AND P4, PT, R5, R16, PT ;  /* 0x000000100500720b */ /* 0x004fe40003f84000 */
[----:B------:R-:W2:Y:S11]  /*0eb0*/  LDL R5, [R2+0x8] ;  /* 0x0000080002057983 */ /* 0x000eb60000100800 */
[----:B------:R-:W-:-:S05]  /*0ec0*/  @P4 IADD3 R6, PT, PT, R4, 0x1, RZ ;  /* 0x0000000104064810 */ /* 0x000fca0007ffe0ff */
[----:B------:R-:W-:-:S05]  /*0ed0*/  IMAD R7, R6, 0x4, R1 ;  /* 0x0000000406077824 */ /* 0x000fca00078e0201 */
[----:B------:R-:W2:Y:S02]  /*0ee0*/  LDL R16, [R7] ;  /* 0x0000000007107983 */ /* 0x000ea40000100800 */
[----:B--2---:R-:W-:Y:S02]  /*0ef0*/  FSETP.GT.AND P4, PT, R5, R16, PT ;  /* 0x000000100500720b */ /* 0x004fe40003f84000 */
[----:B------:R-:W2:Y:S11]  /*0f00*/  LDL R5, [R2+0xc] ;  /* 0x00000c0002057983 */ /* 0x000eb60000100800 */
[----:B------:R-:W-:-:S04]  /*0f10*/  @P4 VIADD R6, R4, 0x2 ;  /* 0x0000000204064836 */ /* 0x000fc80000000000 */
[----:B------:R-:W-:-:S06]  /*0f20*/  IMAD R16, R6, 0x4, R1 ;  /* 0x0000000406107824 */ /* 0x000fcc00078e0201 */
[----:B------:R-:W2:Y:S02]  /*0f30*/  LDL R16, [R16] ;  /* 0x0000000010107983 */ /* 0x000ea40000100800 */
[----:B--2---:R-:W-:Y:S02]  /*0f40*/  FSETP.GT.AND P4, PT, R5, R16, PT ;  /* 0x000000100500720b */ /* 0x004fe40003f84000 */
[----:B------:R-:W2:Y:S11]  /*0f50*/  LDL R5, [R2+0x10] ;  /* 0x0000100002057983 */ /* 0x000eb60000100800 */
[----:B------:R-:W-:-:S04]  /*0f60*/  @P4 VIADD R6, R4, 0x3 ;  /* 0x0000000304064836 */ /* 0x000fc80000000000 */
        /* <DEDUP_REMOVED lines=17> */
[----:B--2---:R-:W-:-:S13]  /*1080*/  FSETP.GT.AND P4, PT, R5, R18, PT ;  /* 0x000000120500720b */ /* 0x004fda0003f84000 */
[C---:B------:R-:W-:Y:S01]  /*1090*/  @P4 IADD3 R6, PT, PT, R4.reuse, 0x7, RZ ;  /* 0x0000000704064810 */ /* 0x040fe20007ffe0ff */
[----:B------:R-:W-:-:S07]  /*10a0*/  VIADD R4, R4, 0x8 ;  /* 0x0000000804047836 */ /* 0x000fce0000000000 */
.L_x_17:
[----:B------:R-:W-:Y:S05]  /*10b0*/  @!P3 BRA `(.L_x_16) ;  /* 0x0000000000d4b947 */ /* 0x000fea0003800000 */
[----:B------:R-:W-:-:S04]  /*10c0*/  ISETP.NE.U32.AND P3, PT, R10, RZ, PT ;  /* 0x000000ff0a00720c */ /* 0x000fc80003f65070 */
[----:B------:R-:W-:Y:S01]  /*10d0*/  ISETP.NE.AND.EX P3, PT, RZ, RZ, PT, P3 ;  /* 0x000000ffff00720c */ /* 0x000fe20003f65330 */
[----:B------:R-:W-:-:S12]  /*10e0*/  @!P2 BRA `(.L_x_18) ;  /* 0x000000000064a947 */ /* 0x000fd80003800000 */
[----:B------:R-:W-:Y:S02]  /*10f0*/  IMAD.SHL.U32 R2, R4, 0x4, RZ ;  /* 0x0000000404027824 */ /* 0x000fe400078e00ff */
[----:B------:R-:W-:Y:S02]  /*1100*/  IMAD R7, R6, 0x4, R1 ;  /* 0x0000000406077824 */ /* 0x000fe400078e0201 */
[----:B------:R-:W-:-:S03]  /*1110*/  IMAD.IADD R5, R1, 0x1, R2 ;  /* 0x0000000101057824 */ /* 0x000fc600078e0202 */
[----:B------:R-:W2:Y:S04]  /*1120*/  LDL R16, [R7] ;  /* 0x0000000007107983 */ /* 0x000ea80000100800 */
[----:B------:R-:W2:Y:S01]  /*1130*/  LDL R5, [R5] ;  /* 0x0000000005057983 */ /* 0x000ea20000100800 */
[----:B------:R-:W-:-:S05]  /*1140*/  LOP3.LUT R2, R2, 0xfffffffc, RZ, 0xc0, !PT ;  /* 0xfffffffc02027812 */ /* 0x000fca00078ec0ff */
[----:B------:R-:W-:-:S05]  /*1150*/  IMAD.IADD R2, R1, 0x1, R2 ;  /* 0x0000000101027824 */ /* 0x000fca00078e0202 */
[----:B------:R-:W3:Y:S01]  /*1160*/  LDL R15, [R2+0x4] ;  /* 0x00000400020f7983 */ /* 0x000ee20000100800 */
[----:B--2---:R-:W-:-:S03]  /*1170*/  FSETP.GT.AND P4, PT, R5, R16, PT ;  /* 0x000000100500720b */ /* 0x004fc60003f84000 */
[----:B------:R-:W2:Y:S01]  /*1180*/  LDL R5, [R2+0x8] ;  /* 0x0000080002057983 */ /* 0x000ea20000100800 */
[----:B------:R-:W-:-:S04]  /*1190*/  SEL R6, R4, R6, P4 ;  /* 0x0000000604067207 */ /* 0x000fc80002000000 */
[----:B------:R-:W-:-:S06]  /*11a0*/  LEA R16, R6, R1, 0x2 ;  /* 0x0000000106107211 */ /* 0x000fcc00078e10ff */
[----:B------:R-:W3:Y:S02]  /*11b0*/  LDL R16, [R16] ;  /* 0x0000000010107983 */ /* 0x000ee40000100800 */
[----:B---3--:R-:W-:-:S13]  /*11c0*/  FSETP.GT.AND P4, PT, R15, R16, PT ;  /* 0x000000100f00720b */ /* 0x008fda0003f84000 */
[----:B------:R-:W-:-:S04]  /*11d0*/  @P4 VIADD R6, R4, 0x1 ;  /* 0x0000000104064836 */ /* 0x000fc80000000000 */
[----:B------:R-:W-:-:S05]  /*11e0*/  IMAD R7, R6, 0x4, R1 ;  /* 0x0000000406077824 */ /* 0x000fca00078e0201 */
[----:B------:R-:W2:Y:S02]  /*11f0*/  LDL R18, [R7] ;  /* 0x0000000007127983 */ /* 0x000ea40000100800 */
[----:B--2---:R-:W-:Y:S02]  /*1200*/  FSETP.GT.AND P4, PT, R5, R18, PT ;  /* 0x000000120500720b */ /* 0x004fe40003f84000 */
[----:B------:R-:W2:Y:S11]  /*1210*/  LDL R5, [R2+0xc] ;  /* 0x00000c0002057983 */ /* 0x000eb60000100800 */
[----:B------:R-:W-:-:S04]  /*1220*/  @P4 VIADD R6, R4, 0x2 ;  /* 0x0000000204064836 */ /* 0x000fc80000000000 */
[----:B------:R-:W-:-:S05]  /*1230*/  IMAD R15, R6, 0x4, R1 ;  /* 0x00000004060f7824 */ /* 0x000fca00078e0201 */
[----:B------:R-:W2:Y:S02]  /*1240*/  LDL R18, [R15] ;  /* 0x000000000f127983 */ /* 0x000ea40000100800 */
[----:B--2---:R-:W-:-:S13]  /*1250*/  FSETP.GT.AND P4, PT, R5, R18, PT ;  /* 0x000000120500720b */ /* 0x004fda0003f84000 */
[C---:B------:R-:W-:Y:S01]  /*1260*/  @P4 VIADD R6, R4.reuse, 0x3 ;  /* 0x0000000304064836 */ /* 0x040fe20000000000 */
[----:B------:R-:W-:-:S07]  /*1270*/  IADD3 R4, PT, PT, R4, 0x4, RZ ;  /* 0x0000000404047810 */ /* 0x000fce0007ffe0ff */
.L_x_18:
[----:B------:R-:W-:Y:S05]  /*1280*/  @!P3 BRA `(.L_x_16) ;  /* 0x000000000060b947 */ /* 0x000fea0003800000 */
[----:B------:R-:W-:Y:S02]  /*1290*/  IMAD.SHL.U32 R2, R4, 0x4, RZ ;  /* 0x0000000404027824 */ /* 0x000fe400078e00ff */
[----:B------:R-:W-:Y:S02]  /*12a0*/  IMAD R7, R6, 0x4, R1 ;  /* 0x0000000406077824 */ /* 0x000fe400078e0201 */
[----:B------:R-:W-:-:S03]  /*12b0*/  IMAD.IADD R5, R1, 0x1, R2 ;  /* 0x0000000101057824 */ /* 0x000fc600078e0202 */
[----:B------:R-:W2:Y:S04]  /*12c0*/  LDL R16, [R7] ;  /* 0x0000000007107983 */ /* 0x000ea80000100800 */
[----:B------:R-:W2:Y:S01]  /*12d0*/  LDL R5, [R5] ;  /* 0x0000000005057983 */ /* 0x000ea20000100800 */
[----:B------:R-:W-:-:S04]  /*12e0*/  ISETP.NE.U32.AND P3, PT, R10, 0x1, PT ;  /* 0x000000010a00780c */ /* 0x000fc80003f65070 */
[----:B------:R-:W-:Y:S02]  /*12f0*/  ISETP.NE.AND.EX P3, PT, RZ, RZ, PT, P3 ;  /* 0x000000ffff00720c */ /* 0x000fe40003f65330 */
[----:B--2---:R-:W-:-:S04]  /*1300*/  FSETP.GT.AND P4, PT, R5, R16, PT ;  /* 0x000000100500720b */ /* 0x004fc80003f84000 */
[----:B------:R-:W-:-:S07]  /*1310*/  SEL R6, R4, R6, P4 ;  /* 0x0000000604067207 */ /* 0x000fce0002000000 */
[----:B------:R-:W-:Y:S05]  /*1320*/  @!P3 BRA `(.L_x_16) ;  /* 0x000000000038b947 */ /* 0x000fea0003800000 */
[----:B------:R-:W-:Y:S01]  /*1330*/  LOP3.LUT R2, R2, 0xfffffffc, RZ, 0xc0, !PT ;  /* 0xfffffffc02027812 */ /* 0x000fe200078ec0ff */
[----:B------:R-:W-:-:S04]  /*1340*/  IMAD R7, R6, 0x4, R1 ;  /* 0x0000000406077824 */ /* 0x000fc800078e0201 */
[----:B------:R-:W-:Y:S02]  /*1350*/  IMAD.IADD R5, R1, 0x1, R2 ;  /* 0x0000000101057824 */ /* 0x000fe400078e0202 */
[----:B------:R-:W2:Y:S04]  /*1360*/  LDL R7, [R7] ;  /* 0x0000000007077983 */ /* 0x000ea80000100800 */
[----:B------:R-:W2:Y:S01]  /*1370*/  LDL R2, [R5+0x4] ;  /* 0x0000040005027983 */ /* 0x000ea20000100800 */
[----:B------:R-:W-:-:S04]  /*1380*/  ISETP.NE.U32.AND P3, PT, R10, 0x2, PT ;  /* 0x000000020a00780c */ /* 0x000fc80003f65070 */
[----:B------:R-:W-:Y:S02]  /*1390*/  ISETP.NE.AND.EX P3, PT, RZ, RZ, PT, P3 ;  /* 0x000000ffff00720c */ /* 0x000fe40003f65330 */
[----:B--2---:R-:W-:-:S11]  /*13a0*/  FSETP.GT.AND P4, PT, R2, R7, PT ;  /* 0x000000070200720b */ /* 0x004fd60003f84000 */
[----:B------:R-:W2:Y:S02]  /*13b0*/  @P3 LDL R2, [R5+0x8] ;  /* 0x0000080005023983 */ /* 0x000ea40000100800 */
[----:B------:R-:W-:-:S05]  /*13c0*/  @P4 IADD3 R6, PT, PT, R4, 0x1, RZ ;  /* 0x0000000104064810 */ /* 0x000fca0007ffe0ff */
[----:B------:R-:W-:-:S06]  /*13d0*/  @P3 IMAD R15, R6, 0x4, R1 ;  /* 0x00000004060f3824 */ /* 0x000fcc00078e0201 */
[----:B------:R-:W2:Y:S02]  /*13e0*/  @P3 LDL R15, [R15] ;  /* 0x000000000f0f3983 */ /* 0x000ea40000100800 */
[----:B--2---:R-:W-:-:S13]  /*13f0*/  FSETP.GT.AND P4, PT, R2, R15, P3 ;  /* 0x0000000f0200720b */ /* 0x004fda0001f84000 */
[----:B------:R-:W-:-:S07]  /*1400*/  @P4 VIADD R6, R4, 0x2 ;  /* 0x0000000204064836 */ /* 0x000fce0000000000 */
.L_x_16:
[----:B------:R-:W-:-:S05]  /*1410*/  IMAD R7, R6, 0x4, R1 ;  /* 0x0000000406077824 */ /* 0x000fca00078e0201 */
[----:B------:R-:W2:Y:S02]  /*1420*/  LDL R2, [R7] ;  /* 0x0000000007027983 */ /* 0x000ea40000100800 */
[----:B--2---:R-:W-:-:S13]  /*1430*/  FSETP.GT.AND P3, PT, R2, 1, PT ;  /* 0x3f8000000200780b */ /* 0x004fda0003f64000 */
[----:B------:R-:W-:Y:S05]  /*1440*/  @!P3 BRA `(.L_x_19) ;  /* 0x00000000003cb947 */ /* 0x000fea0003800000 */
[----:B------:R-:W0:Y:S02]  /*1450*/  LDC.64 R4, c[0x0][0x390] ;  /* 0x0000e400ff047b82 */ /* 0x000e240000000a00 */
[----:B0-----:R-:W-:-:S06]  /*1460*/  IMAD.WIDE.U32 R4, R13, 0x4, R4 ;  /* 0x000000040d047825 */ /* 0x001fcc00078e0004 */
[----:B------:R-:W2:Y:S01]  /*1470*/  LDG.E.CONSTANT R4, desc[UR12][R4.64] ;  /* 0x0000000c04047981 */ /* 0x000ea2000c1e9900 */
[----:B------:R-:W-:-:S05]  /*1480*/  IMAD.MOV.U32 R2, RZ, RZ, 0x3f800000 ;  /* 0x3f800000ff027424 */ /* 0x000fca00078e00ff */
[----:B------:R0:W-:Y:S04]  /*1490*/  STL [R7], R2 ;  /* 0x0000000207007387 */ /* 0x0001e80000100800 */
[----:B--2---:R0:W-:Y:S01]  /*14a0*/  STL [R7+0x40], R4 ;  /* 0x0000400407007387 */ /* 0x0041e20000100800 */
[----:B------:R-:W-:Y:S05]  /*14b0*/  BRA `(.L_x_19) ;  /* 0x0000000000207947 */ /* 0x000fea0003800000 */
.L_x_13:
[----:B------:R-:W0:Y:S02]  /*14c0*/  LDC.64 R4, c[0x0][0x390] ;  /* 0x0000e400ff047b82 */ /* 0x000e240000000a00 */
[----:B0-----:R-:W-:-:S06]  /*14d0*/  IMAD.WIDE.U32 R4, R13, 0x4, R4 ;  /* 0x000000040d047825 */ /* 0x001fcc00078e0004 */
[----:B------:R-:W2:Y:S01]  /*14e0*/  LDG.E.CONSTANT R5, desc[UR12][R4.64] ;  /* 0x0000000c04057981 */ /* 0x000ea2000c1e9900 */
[----:B------:R-:W-:Y:S02]  /*14f0*/  HFMA2 R7, -RZ, RZ, 1.875, 0 ;  /* 0x3f800000ff077431 */ /* 0x000fe400000001ff */
[C---:B------:R-:W-:Y:S02]  /*1500*/  IMAD.U32 R2, R0.reuse, 0x4, R1 ;  /* 0x0000000400027824 */ /* 0x040fe400078e0001 */
[----:B------:R-:W-:-:S03]  /*1510*/  VIADD R0, R0, 0x1 ;  /* 0x0000000100007836 */ /* 0x000fc60000000000 */
[----:B------:R1:W-:Y:S04]  /*1520*/  STL [R2], R7 ;  /* 0x0000000702007387 */ /* 0x0003e80000100800 */
[----:B--2---:R1:W-:Y:S02]  /*1530*/  STL [R2+0x40], R5 ;  /* 0x0000400502007387 */ /* 0x0043e40000100800 */
.L_x_19:
[----:B----4-:R-:W-:Y:S05]  /*1540*/  BSYNC.RECONVERGENT B1 ;  /* 0x0000000000017941 */ /* 0x010fea0003800200 */
.L_x_12:
[----:B------:R-:W-:-:S05]  /*1550*/  VIADD R13, R13, UR16 ;  /* 0x000000100d0d7c36 */ /* 0x000fca0008000000 */
[----:B------:R-:W-:-:S13]  /*1560*/  ISETP.GE.U32.AND P3, PT, R13, R12, PT ;  /* 0x0000000c0d00720c */ /* 0x000fda0003f66070 */
[----:B------:R-:W-:Y:S05]  /*1570*/  @!P3 BRA `(.L_x_20) ;  /* 0xfffffff0008cb947 */ /* 0x000fea000383ffff */
.L_x_11:
[----:B----4-:R-:W-:Y:S05]  /*1580*/  BSYNC.RECONVERGENT B0 ;  /* 0x0000000000007941 */ /* 0x010fea0003800200 */
.L_x_10:
[----:B------:R-:W-:Y:S05]  /*1590*/  BRA.U !UP0, `(.L_x_21) ;  /* 0xfffffff108287547 */ /* 0x000fea000b83ffff */
[----:B------:R-:W-:Y:S05]  /*15a0*/  BRA `(.L_x_0) ;  /* 0x0000002800b87947 */ /* 0x000fea0003800000 */
.L_x_1:
[----:B------:R-:W1:Y:S02]  /*15b0*/  LDCU.64 UR8, c[0x0][0x3b0] ;  /* 0x00007600ff0877ac */ /* 0x000e640008000a00 */
[----:B-1----:R-:W-:-:S04]  /*15c0*/  UISETP.GE.U32.AND UP0, UPT, UR8, 0x2, UPT ;  /* 0x000000020800788c */ /* 0x002fc8000bf06070 */
[----:B------:R-:W-:-:S09]  /*15d0*/  UISETP.GE.U32.AND.EX UP0, UPT, UR9, URZ, UPT, UP0 ;  /* 0x000000ff0900728c */ /* 0x000fd2000bf06100 */
[----:B------:R-:W-:Y:S05]  /*15e0*/  BRA.U !UP0, `(.L_x_22) ;  /* 0x0000001d081c7547 */ /* 0x000fea000b800000 */
[----:B------:R-:W-:Y:S01]  /*15f0*/  UIADD3 UR4, UPT, UPT, UR8, 0xf, URZ ;  /* 0x0000000f08047890 */ /* 0x000fe2000fffe0ff */
[----:B------:R-:W-:Y:S01]  /*1600*/  IMAD.MOV.U32 R0, RZ, RZ, RZ ;  /* 0x000000ffff007224 */ /* 0x000fe200078e00ff */
[----:B------:R-:W-:Y:S02]  /*1610*/  UIADD3 UR5, UPT, UPT, UR8, 0x7, URZ ;  /* 0x0000000708057890 */ /* 0x000fe4000fffe0ff */
[----:B------:R-:W-:Y:S02]  /*1620*/  ULOP3.LUT UR4, UR4, 0xf, URZ, 0xc0, !UPT ;  /* 0x0000000f04047892 */ /* 0x000fe4000f8ec0ff */
[----:B------:R-:W-:Y:S02]  /*1630*/  ULOP3.LUT UR5, UR5, 0x7, URZ, 0xc0, !UPT ;  /* 0x0000000705057892 */ /* 0x000fe4000f8ec0ff */
[----:B------:R-:W-:Y:S02]  /*1640*/  UIADD3 UR4, UP0, UPT, UR4, -0x1, URZ ;  /* 0xffffffff04047890 */ /* 0x000fe4000ff1e0ff */
[----:B------:R-:W-:-:S02]  /*1650*/  UIADD3 UR5, UP1, UPT, UR5, -0x1, URZ ;  /* 0xffffffff05057890 */ /* 0x000fc4000ff3e0ff */
[----:B------:R-:W-:Y:S02]  /*1660*/  UIADD3 URZ, UP2, UPT, UR8, -0x1, URZ ;  /* 0xffffffff08ff7890 */ /* 0x000fe4000ff5e0ff */
[----:B------:R-:W-:Y:S02]  /*1670*/  UIADD3.X UR7, UPT, UPT, URZ, -0x1, URZ, UP0, !UPT ;  /* 0xffffffffff077890 */ /* 0x000fe400087fe4ff */
[----:B------:R-:W-:Y:S02]  /*1680*/  UIADD3.X UR8, UPT, UPT, URZ, -0x1, URZ, UP1, !UPT ;  /* 0xffffffffff087890 */ /* 0x000fe40008ffe4ff */
[----:B------:R-:W-:Y:S02]  /*1690*/  UISETP.GE.U32.AND UP0, UPT, UR4, 0x7, UPT ;  /* 0x000000070400788c */ /* 0x000fe4000bf06070 */
[----:B------:R-:W-:Y:S02]  /*16a0*/  UISETP.GE.U32.AND UP1, UPT, UR5, 0x3, UPT ;  /* 0x000000030500788c */ /* 0x000fe4000bf26070 */
[----:B------:R-:W-:-:S02]  /*16b0*/  ULOP3.LUT UR10, UR10, 0xfffffff8, URZ, 0xc0, !UPT ;  /* 0xfffffff80a0a7892 */ /* 0x000fc4000f8ec0ff */
[----:B------:R-:W-:Y:S02]  /*16c0*/  UIADD3.X UR11, UPT, UPT, UR9, -0x1, URZ, UP2, !UPT ;  /* 0xffffffff090b7890 */ /* 0x000fe400097fe4ff */
[----:B------:R-:W-:Y:S02]  /*16d0*/  UISETP.GE.U32.AND.EX UP0, UPT, UR7, URZ, UPT, UP0 ;  /* 0x000000ff0700728c */ /* 0x000fe4000bf06100 */
[----:B------:R-:W-:Y:S01]  /*16e0*/  UISETP.GE.U32.AND.EX UP1, UPT, UR8, URZ, UPT, UP1 ;  /* 0x000000ff0800728c */ /* 0x000fe2000bf26110 */
[----:B------:R-:W-:Y:S01]  /*16f0*/  UMOV UR4, URZ ;  /* 0x000000ff00047c82 */ /* 0x000fe20008000000 */
[----:B------:R-:W-:-:S09]  /*1700*/  UMOV UR5, URZ ;  /* 0x000000ff00057c82 */ /* 0x000fd20008000000 */
.L_x_39:
[----:B-1----:R-:W1:Y:S01]  /*1710*/  LDCU.64 UR18, c[0x0][0x3b8] ;  /* 0x00007700ff1277ac */ /* 0x002e620008000a00 */
[----:B0-----:R-:W2:Y:S01]  /*1720*/  LDC.64 R6, c[0x0][0x398] ;  /* 0x0000e600ff067b82 */ /* 0x001ea20000000a00 */
[----:B------:R-:W3:Y:S01]  /*1730*/  LDCU.64 UR14, c[0x0][0x3a0] ;  /* 0x00007400ff0e77ac */ /* 0x000ee20008000a00 */
[----:B------:R-:W5:Y:S01]  /*1740*/  S2R R11, SR_TID.X ;  /* 0x00000000000b7919 */ /* 0x000f620000002100 */
[----:B------:R-:W0:Y:S01]  /*1750*/  LDCU.128 UR20, c[0x0][0x380] ;  /* 0x00007000ff1477ac */ /* 0x000e220008000c00 */
[----:B-1----:R-:W-:-:S04]  /*1760*/  UIMAD.WIDE.U32 UR8, UR6, UR18, UR4 ;  /* 0x00000012060872a5 */ /* 0x002fc8000f8e0004 */
[----:B------:R-:W-:Y:S02]  /*1770*/  UIMAD UR9, UR6, UR19, UR9 ;  /* 0x00000013060972a4 */ /* 0x000fe4000f8e0209 */
[----:B---3--:R-:W-:-:S04]  /*1780*/  ULEA UR7, UP2, UR8, UR14, 0x2 ;  /* 0x0000000e08077291 */ /* 0x008fc8000f8410ff */
[----:B------:R-:W-:Y:S02]  /*1790*/  ULEA.HI.X UR8, UR8, UR15, UR9, 0x2, UP2 ;  /* 0x0000000f08087291 */ /* 0x000fe400090f1409 */
[----:B------:R-:W-:-:S04]  /*17a0*/  IMAD.U32 R8, RZ, RZ, UR7 ;  /* 0x00000007ff087e24 */ /* 0x000fc8000f8e00ff */
[----:B------:R-:W-:-:S06]  /*17b0*/  IMAD.U32 R9, RZ, RZ, UR8 ;  /* 0x00000008ff097e24 */ /* 0x000fcc000f8e00ff */
[----:B0-----:R-:W2:Y:S02]  /*17c0*/  LDG.E.CONSTANT R9, desc[UR12][R8.64] ;  /* 0x0000000c08097981 */ /* 0x001ea4000c1e9900 */
[C---:B--2---:R-:W-:Y:S01]  /*17d0*/  IMAD.WIDE.U32 R4, R9.reuse, 0x4, R6 ;  /* 0x0000000409047825 */ /* 0x044fe200078e0006 */
[----:B------:R-:W-:-:S05]  /*17e0*/  IADD3 R3, PT, PT, R9, 0x1, RZ ;  /* 0x0000000109037810 */ /* 0x000fca0007ffe0ff */
[----:B------:R-:W-:Y:S01]  /*17f0*/  IMAD.WIDE.U32 R6, R3, 0x4, R6 ;  /* 0x0000000403067825 */ /* 0x000fe200078e0006 */
[----:B------:R-:W5:Y:S04]  /*1800*/  LDG.E.CONSTANT R4, desc[UR12][R4.64] ;  /* 0x0000000c04047981 */ /* 0x000f68000c1e9900 */
[----:B------:R-:W2:Y:S01]  /*1810*/  LDG.E.CONSTANT R3, desc[UR12][R6.64] ;  /* 0x0000000c06037981 */ /* 0x000ea2000c1e9900 */
[----:B------:R-:W-:Y:S01]  /*1820*/  UIADD3 UR4, UP2, UPT, UR4, 0x1, URZ ;  /* 0x0000000104047890 */ /* 0x000fe2000ff5e0ff */
[----:B------:R-:W-:Y:S03]  /*1830*/  BSSY.RECONVERGENT B0, `(.L_x_23) ;  /* 0x00001a0000007945 */ /* 0x000fe60003800200 */
[----:B------:R-:W-:-:S02]  /*1840*/  UIADD3.X UR5, UPT, UPT, URZ, UR5, URZ, UP2, !UPT ;  /* 0x00000005ff057290 */ /* 0x000fc400097fe4ff */
[----:B------:R-:W-:-:S04]  /*1850*/  UISETP.GE.U32.AND UP2, UPT, UR4, UR18, UPT ;  /* 0x000000120400728c */ /* 0x000fc8000bf46070 */
[----:B------:R-:W-:Y:S01]  /*1860*/  UISETP.GE.U32.AND.EX UP2, UPT, UR5, UR19, UPT, UP2 ;  /* 0x000000130500728c */ /* 0x000fe2000bf46120 */
[----:B-----5:R-:W-:-:S05]  /*1870*/  IMAD.IADD R10, R4, 0x1, R11 ;  /* 0x00000001040a7824 */ /* 0x020fca00078e020b */
[----:B--2---:R-:W-:-:S13]  /*1880*/  ISETP.GE.U32.AND P0, PT, R10, R3, PT ;  /* 0x000000030a00720c */ /* 0x004fda0003f06070 */
[----:B------:R-:W-:Y:S05]  /*1890*/  @P0 BRA `(.L_x_24) ;  /* 0x0000001800640947 */ /* 0x000fea0003800000 */
[----:B------:R-:W-:-:S07]  /*18a0*/  IMAD.MOV.U32 R5, RZ, RZ, R10 ;  /* 0x000000ffff057224 */ /* 0x000fce00078e000a */
.L_x_38:
[----:B01----:R-:W0:Y:S01]  /*18b0*/  LDC.64 R6, c[0x0][0x3a8] ;  /* 0x0000ea00ff067b82 */ /* 0x003e220000000a00 */
[----:B------:R-:W-:Y:S02]  /*18c0*/  IMAD.MOV.U32 R22, RZ, RZ, RZ ;  /* 0x000000ffff167224 */ /* 0x000fe400078e00ff */
[----:B------:R-:W-:Y:S02]  /*18d0*/  IMAD.MOV.U32 R4, RZ, RZ, RZ ;  /* 0x000000ffff047224 */ /* 0x000fe400078e00ff */
[----:B------:R-:W-:Y:S01]  /*18e0*/  IMAD.MOV.U32 R9, RZ, RZ, RZ ;  /* 0x000000ffff097224 */ /* 0x000fe200078e00ff */
[----:B0-----:R-:W-:-:S04]  /*18f0*/  ISETP.GE.U32.AND P0, PT, R6, 0x8, PT ;  /* 0x000000080600780c */ /* 0x001fc80003f06070 */
[----:B------:R-:W-:-:S13]  /*1900*/  ISETP.GE.U32.AND.EX P0, PT, R7, RZ, PT, P0 ;  /* 0x000000ff0700720c */ /* 0x000fda0003f06100 */
[----:B------:R-:W-:Y:S05]  /*1910*/  @!P0 BRA `(.L_x_25) ;  /* 0x0000000000b08947 */ /* 0x000fea0003800000 */
[----:B------:R-:W-:Y:S02]  /*1920*/  HFMA2 R22, -RZ, RZ, 0, 0 ;  /* 0x00000000ff167431 */ /* 0x000fe400000001ff */
[----:B------:R-:W-:Y:S02]  /*1930*/  IMAD.MOV.U32 R12, RZ, RZ, RZ ;  /* 0x000000ffff0c7224 */ /* 0x000fe400078e00ff */
[----:B------:R-:W-:-:S07]  /*1940*/  IMAD.MOV.U32 R4, RZ, RZ, RZ ;  /* 0x000000ffff047224 */ /* 0x000fce00078e00ff */
.L_x_26:
[----:B------:R-:W-:Y:S02]  /*1950*/  IMAD.MOV.U32 R13, RZ, RZ, R4 ;  /* 0x000000ffff0d7224 */ /* 0x000fe400078e0004 */
[----:B------:R-:W-:-:S04]  /*1960*/  IMAD.WIDE.U32 R14, R5, R6, R12 ;  /* 0x00000006050e7225 */ /* 0x000fc800078e000c */
[----:B------:R-:W-:Y:S01]  /*1970*/  IMAD.WIDE.U32 R16, R6, UR6, R12 ;  /* 0x0000000606107c25 */ /* 0x000fe2000f8e000c */
[----:B------:R-:W-:-:S03]  /*1980*/  LEA R8, P0, R14, UR22, 0x2 ;  /* 0x000000160e087c11 */ /* 0x000fc6000f8010ff */
[----:B------:R-:W-:Y:S01]  /*1990*/  IMAD R9, R5, R7, R15 ;  /* 0x0000000705097224 */ /* 0x000fe200078e020f */
[----:B------:R-:W-:Y:S01]  /*19a0*/  LEA R10, P1, R16, UR20, 0x2 ;  /* 0x00000014100a7c11 */ /* 0x000fe2000f8210ff */
[----:B------:R-:W-:-:S03]  /*19b0*/  IMAD R11, R7, UR6, R17 ;  /* 0x00000006070b7c24 */ /* 0x000fc6000f8e0211 */
[----:B------:R-:W-:Y:S02]  /*19c0*/  LEA.HI.X R9, R14, UR23, R9, 0x2, P0 ;  /* 0x000000170e097c11 */ /* 0x000fe400080f1409 */
[----:B------:R-:W-:-:S03]  /*19d0*/  LEA.HI.X R11, R16, UR21, R11, 0x2, P1 ;  /* 0x00000015100b7c11 */ /* 0x000fc600088f140b */
[----:B------:R-:W2:Y:S04]  /*19e0*/  LDG.E.CONSTANT R21, desc[UR12][R8.64] ;  /* 0x0000000c08157981 */ /* 0x000ea8000c1e9900 */
[----:B------:R-:W2:Y:S04]  /*19f0*/  LDG.E.CONSTANT R23, desc[UR12][R10.64] ;  /* 0x0000000c0a177981 */ /* 0x000ea8000c1e9900 */
[----:B------:R-:W3:Y:S04]  /*1a00*/  LDG.E.CONSTANT R13, desc[UR12][R8.64+0x4] ;  /* 0x0000040c080d7981 */ /* 0x000ee8000c1e9900 */
[----:B------:R-:W3:Y:S04]  /*1a10*/  LDG.E.CONSTANT R14, desc[UR12][R10.64+0x4] ;  /* 0x0000040c0a0e7981 */ /* 0x000ee8000c1e9900 */
[----:B------:R-:W5:Y:S04]  /*1a20*/  LDG.E.CONSTANT R15, desc[UR12][R8.64+0x8] ;  /* 0x0000080c080f7981 */ /* 0x000f68000c1e9900 */
[----:B------:R-:W5:Y:S04]  /*1a30*/  LDG.E.CONSTANT R16, desc[UR12][R10.64+0x8] ;  /* 0x0000080c0a107981 */ /* 0x000f68000c1e9900 */
[----:B------:R-:W4:Y:S04]  /*1a40*/  LDG.E.CONSTANT R17, desc[UR12][R8.64+0xc] ;  /* 0x00000c0c08117981 */ /* 0x000f28000c1e9900 */
[----:B------:R-:W4:Y:S04]  /*1a50*/  LDG.E.CONSTANT R18, desc[UR12][R10.64+0xc] ;  /* 0x00000c0c0a127981 */ /* 0x000f28000c1e9900 */
[----:B------:R-:W4:Y:S04]  /*1a60*/  LDG.E.CONSTANT R19, desc[UR12][R8.64+0x10] ;  /* 0x0000100c08137981 */ /* 0x000f28000c1e9900 */
[----:B------:R-:W4:Y:S04]  /*1a70*/  LDG.E.CONSTANT R20, desc[UR12][R10.64+0x10] ;  /* 0x0000100c0a147981 */ /* 0x000f28000c1e9900 */
[----:B------:R-:W4:Y:S04]  /*1a80*/  LDG.E.CONSTANT R26, desc[UR12][R10.64+0x18] ;  /* 0x0000180c0a1a7981 */ /* 0x000f28000c1e9900 */
[----:B------:R-:W4:Y:S04]  /*1a90*/  LDG.E.CONSTANT R24, desc[UR12][R8.64+0x1c] ;  /* 0x00001c0c08187981 */ /* 0x000f28000c1e9900 */
[----:B------:R-:W4:Y:S01]  /*1aa0*/  LDG.E.CONSTANT R25, desc[UR12][R10.64+0x1c] ;  /* 0x00001c0c0a197981 */ /* 0x000f22000c1e9900 */
[----:B--2---:R-:W-:-:S03]  /*1ab0*/  FFMA R28, R21, R23, R22 ;  /* 0x00000017151c7223 */ /* 0x004fc60000000016 */
[----:B------:R-:W2:Y:S04]  /*1ac0*/  LDG.E.CONSTANT R22, desc[UR12][R8.64+0x14] ;  /* 0x0000140c08167981 */ /* 0x000ea8000c1e9900 */
[----:B------:R-:W2:Y:S04]  /*1ad0*/  LDG.E.CONSTANT R23, desc[UR12][R10.64+0x14] ;  /* 0x0000140c0a177981 */ /* 0x000ea8000c1e9900 */
[----:B------:R-:W2:Y:S01]  /*1ae0*/  LDG.E.CONSTANT R21, desc[UR12][R8.64+0x18] ;  /* 0x0000180c08157981 */ /* 0x000ea2000c1e9900 */
[----:B------:R-:W-:Y:S01]  /*1af0*/  IADD3 R12, P0, PT, R12, 0x8, RZ ;  /* 0x000000080c0c7810 */ /* 0x000fe20007f1e0ff */
[----:B---3--:R-:W-:-:S04]  /*1b00*/  FFMA R14, R13, R14, R28 ;  /* 0x0000000e0d0e7223 */ /* 0x008fc8000000001c */
[----:B-----5:R-:W-:Y:S01]  /*1b10*/  FFMA R14, R15, R16, R14 ;  /* 0x000000100f0e7223 */ /* 0x020fe2000000000e */
[----:B------:R-:W-:Y:S01]  /*1b20*/  IMAD.X R4, RZ, RZ, R4, P0 ;  /* 0x000000ffff047224 */ /* 0x000fe200000e0604 */
[----:B------:R-:W-:-:S04]  /*1b30*/  ISETP.NE.U32.AND P0, PT, R12, UR10, PT ;  /* 0x0000000a0c007c0c */ /* 0x000fc8000bf05070 */
[----:B------:R-:W-:Y:S01]  /*1b40*/  ISETP.NE.AND.EX P0, PT, R4, R7, PT, P0 ;  /* 0x000000070400720c */ /* 0x000fe20003f05300 */
[----:B----4-:R-:W-:-:S04]  /*1b50*/  FFMA R14, R17, R18, R14 ;  /* 0x00000012110e7223 */ /* 0x010fc8000000000e */
[----:B------:R-:W-:-:S04]  /*1b60*/  FFMA R19, R19, R20, R14 ;  /* 0x0000001413137223 */ /* 0x000fc8000000000e */
[----:B--2---:R-:W-:-:S04]  /*1b70*/  FFMA R22, R22, R23, R19 ;  /* 0x0000001716167223 */ /* 0x004fc80000000013 */
[----:B------:R-:W-:-:S04]  /*1b80*/  FFMA R21, R21, R26, R22 ;  /* 0x0000001a15157223 */ /* 0x000fc80000000016 */
[----:B------:R-:W-:Y:S01]  /*1b90*/  FFMA R22, R24, R25, R21 ;  /* 0x0000001918167223 */ /* 0x000fe20000000015 */
[----:B------:R-:W-:Y:S06]  /*1ba0*/  @P0 BRA `(.L_x_26) ;  /* 0xfffffffc00680947 */ /* 0x000fec000383ffff */
[----:B------:R-:W0:Y:S01]  /*1bb0*/  LDCU UR7, c[0x0][0x3ac] ;  /* 0x00007580ff0777ac */ /* 0x000e220008000800 */
[----:B------:R-:W-:Y:S01]  /*1bc0*/  IMAD.U32 R4, RZ, RZ, UR10 ;  /* 0x0000000aff047e24 */ /* 0x000fe2000f8e00ff */
[----:B0-----:R-:W-:-:S07]  /*1bd0*/  MOV R9, UR7 ;  /* 0x0000000700097c02 */ /* 0x001fce0008000f00 */
.L_x_25:
[----:B------:R-:W0:Y:S02]  /*1be0*/  LDCU UR7, c[0x0][0x3a8] ;  /* 0x00007500ff0777ac */ /* 0x000e240008000800 */
[----:B0-----:R-:W-:-:S04]  /*1bf0*/  ULOP3.LUT UR7, UR7, 0x7, URZ, 0xc0, !UPT ;  /* 0x0000000707077892 */ /* 0x001fc8000f8ec0ff */
[----:B------:R-:W-:-:S04]  /*1c00*/  UISETP.NE.U32.AND UP3, UPT, UR7, URZ, UPT ;  /* 0x000000ff0700728c */ /* 0x000fc8000bf65070 */
[----:B------:R-:W-:-:S09]  /*1c10*/  UISETP.NE.AND.EX UP3, UPT, URZ, URZ, UPT, UP3 ;  /* 0x000000ffff00728c */ /* 0x000fd2000bf65330 */
[----:B------:R-:W-:Y:S05]  /*1c20*/  BRA.U !UP3, `(.L_x_27) ;  /* 0x000000050bd47547 */ /* 0x000fea000b800000 */
[----:B------:R-:W0:Y:S01]  /*1c30*/  LDCU UR8, c[0x0][0x3a8] ;  /* 0x00007500ff0877ac */ /* 0x000e220008000800 */
[----:B------:R-:W-:-:S04]  /*1c40*/  UIADD3 UR7, UP3, UPT, UR7, -0x1, URZ ;  /* 0xffffffff07077890 */ /* 0x000fc8000ff7e0ff */
[----:B------:R-:W-:Y:S02]  /*1c50*/  UIADD3.X UR9, UPT, UPT, URZ, -0x1, URZ, UP3, !UPT ;  /* 0xffffffffff097890 */ /* 0x000fe40009ffe4ff */
[----:B------:R-:W-:-:S04]  /*1c60*/  UISETP.GE.U32.AND UP4, UPT, UR7, 0x3, UPT ;  /* 0x000000030700788c */ /* 0x000fc8000bf86070 */
[----:B------:R-:W-:Y:S02]  /*1c70*/  UISETP.GE.U32.AND.EX UP4, UPT, UR9, URZ, UPT, UP4 ;  /* 0x000000ff0900728c */ /* 0x000fe4000bf86140 */
[----:B0-----:R-:W-:-:S04]  /*1c80*/  ULOP3.LUT UR8, UR8, 0x3, URZ, 0xc0, !UPT ;  /* 0x0000000308087892 */ /* 0x001fc8000f8ec0ff */
[----:B------:R-:W-:-:S04]  /*1c90*/  UISETP.NE.U32.AND UP3, UPT, UR8, URZ, UPT ;  /* 0x000000ff0800728c */ /* 0x000fc8000bf65070 */
[----:B------:R-:W-:Y:S01]  /*1ca0*/  UISETP.NE.AND.EX UP3, UPT, URZ, URZ, UPT, UP3 ;  /* 0x000000ffff00728c */ /* 0x000fe2000bf65330 */
[----:B------:R-:W-:Y:S10]  /*1cb0*/  BRA.U !UP4, `(.L_x_28) ;  /* 0x000000010ce07547 */ /* 0x000ff4000b800000 */
[----:B------:R-:W0:Y:S01]  /*1cc0*/  LDCU.128 UR24, c[0x0][0x380] ;  /* 0x00007000ff1877ac */ /* 0x000e220008000c00 */
[----:B------:R-:W-:Y:S02]  /*1cd0*/  IMAD.MOV.U32 R8, RZ, RZ, R4 ;  /* 0x000000ffff087224 */ /* 0x000fe400078e0004 */
[C---:B------:R-:W-:Y:S02]  /*1ce0*/  IMAD R11, R5.reuse, R7, RZ ;  /* 0x00000007050b7224 */ /* 0x040fe400078e02ff */
[----:B------:R-:W-:-:S04]  /*1cf0*/  IMAD.WIDE.U32 R16, R5, R6, R8 ;  /* 0x0000000605107225 */ /* 0x000fc800078e0008 */
[----:B------:R-:W-:Y:S02]  /*1d00*/  VIADD R14, R4, 0x1 ;  /* 0x00000001040e7836 */ /* 0x000fe40000000000 */
[----:B------:R-:W-:Y:S02]  /*1d10*/  IMAD.MOV.U32 R15, RZ, RZ, RZ ;  /* 0x000000ffff0f7224 */ /* 0x000fe400078e00ff */
[----:B------:R-:W-:Y:S02]  /*1d20*/  IMAD.IADD R17, R11, 0x1, R17 ;  /* 0x000000010b117824 */ /* 0x000fe400078e0211 */
[----:B------:R-:W-:Y:S02]  /*1d30*/  IMAD R25, R7, UR6, RZ ;  /* 0x0000000607197c24 */ /* 0x000fe4000f8e02ff */
[----:B------:R-:W-:Y:S01]  /*1d40*/  IMAD.WIDE.U32 R12, R6, UR6, R8 ;  /* 0x00000006060c7c25 */ /* 0x000fe2000f8e0008 */
[----:B0-----:R-:W-:-:S03]  /*1d50*/  LEA R28, P0, R16, UR26, 0x2 ;  /* 0x0000001a101c7c11 */ /* 0x001fc6000f8010ff */
[-C--:B------:R-:W-:Y:S01]  /*1d60*/  IMAD.WIDE.U32 R8, R5, R6.reuse, R14 ;  /* 0x0000000605087225 */ /* 0x080fe200078e000e */
[----:B------:R-:W-:Y:S02]  /*1d70*/  LEA.HI.X R29, R16, UR27, R17, 0x2, P0 ;  /* 0x0000001b101d7c11 */ /* 0x000fe400080f1411 */
[----:B------:R-:W-:Y:S01]  /*1d80*/  IADD3 R13, PT, PT, R25, R13, RZ ;  /* 0x0000000d190d7210 */ /* 0x000fe20007ffe0ff */
[----:B------:R-:W-:Y:S01]  /*1d90*/  IMAD.IADD R9, R11, 0x1, R9 ;  /* 0x000000010b097824 */ /* 0x000fe200078e0209 */
[----:B------:R-:W-:Y:S01]  /*1da0*/  LEA R26, P0, R12, UR24, 0x2 ;  /* 0x000000180c1a7c11 */ /* 0x000fe2000f8010ff */
[----:B------:R-:W-:Y:S01]  /*1db0*/  IMAD.WIDE.U32 R14, R6, UR6, R14 ;  /* 0x00000006060e7c25 */ /* 0x000fe2000f8e000e */
[----:B------:R-:W-:Y:S01]  /*1dc0*/  LEA R16, P1, R8, UR26, 0x2 ;  /* 0x0000001a08107c11 */ /* 0x000fe2000f8210ff */
[----:B------:R-:W2:Y:S01]  /*1dd0*/  LDG.E.CONSTANT R23, desc[UR12][R28.64] ;  /* 0x0000000c1c177981 */ /* 0x000ea2000c1e9900 */
[----:B------:R-:W-:Y:S01]  /*1de0*/  LEA.HI.X R27, R12, UR25, R13, 0x2, P0 ;  /* 0x000000190c1b7c11 */ /* 0x000fe200080f140d */
[----:B------:R-:W-:Y:S01]  /*1df0*/  VIADD R18, R4, 0x2 ;  /* 0x0000000204127836 */ /* 0x000fe20000000000 */
[----:B------:R-:W-:Y:S01]  /*1e00*/  LEA.HI.X R17, R8, UR27, R9, 0x2, P1 ;  /* 0x0000001b08117c11 */ /* 0x000fe200088f1409 */
[----:B------:R-:W-:Y:S01]  /*1e10*/  IMAD.MOV.U32 R19, RZ, RZ, RZ ;  /* 0x000000ffff137224 */ /* 0x000fe200078e00ff */
[----:B------:R-:W-:Y:S01]  /*1e20*/  LEA R12, P0, R14, UR24, 0x2 ;  /* 0x000000180e0c7c11 */ /* 0x000fe2000f8010ff */
[----:B------:R-:W-:Y:S01]  /*1e30*/  IMAD.IADD R13, R25, 0x1, R15 ;  /* 0x00000001190d7824 */ /* 0x000fe200078e020f */
[----:B------:R-:W2:Y:S01]  /*1e40*/  LDG.E.CONSTANT R24, desc[UR12][R26.64] ;  /* 0x0000000c1a187981 */ /* 0x000ea2000c1e9900 */
[----:B------:R-:W-:-:S03]  /*1e50*/  IMAD.WIDE.U32 R8, R5, R6, R18 ;  /* 0x0000000605087225 */ /* 0x000fc600078e0012 */
[----:B------:R-:W-:Y:S01]  /*1e60*/  LEA.HI.X R13, R14, UR25, R13, 0x2, P0 ;  /* 0x000000190e0d7c11 */ /* 0x000fe200080f140d */
[----:B------:R-:W-:Y:S01]  /*1e70*/  IMAD.IADD R9, R11, 0x1, R9 ;  /* 0x000000010b097824 */ /* 0x000fe200078e0209 */
[----:B------:R-:W-:Y:S01]  /*1e80*/  LEA R14, P0, R8, UR26, 0x2 ;  /* 0x0000001a080e7c11 */ /* 0x000fe2000f8010ff */
[----:B------:R-:W-:Y:S01]  /*1e90*/  IMAD.WIDE.U32 R18, R6, UR6, R18 ;  /* 0x0000000606127c25 */ /* 0x000fe2000f8e0012 */
[----:B------:R-:W3:Y:S02]  /*1ea0*/  LDG.E.CONSTANT R16, desc[UR12][R16.64] ;  /* 0x0000000c10107981 */ /* 0x000ee4000c1e9900 */
[----:B------:R-:W-:Y:S01]  /*1eb0*/  LEA.HI.X R15, R8, UR27, R9, 0x2, P0 ;  /* 0x0000001b080f7c11 */ /* 0x000fe200080f1409 */
[----:B------:R-:W-:Y:S01]  /*1ec0*/  IMAD.IADD R9, R25, 0x1, R19 ;  /* 0x0000000119097824 */ /* 0x000fe200078e0213 */
[C---:B------:R-:W-:Y:S01]  /*1ed0*/  LEA R8, P0, R18.reuse, UR24, 0x2 ;  /* 0x0000001812087c11 */ /* 0x040fe2000f8010ff */
[----:B------:R-:W-:Y:S01]  /*1ee0*/  IMAD.MOV.U32 R19, RZ, RZ, RZ ;  /* 0x000000ffff137224 */ /* 0x000fe200078e00ff */
[----:B------:R-:W3:Y:S02]  /*1ef0*/  LDG.E.CONSTANT R12, desc[UR12][R12.64] ;  /* 0x0000000c0c0c7981 */ /* 0x000ee4000c1e9900 */
[----:B------:R-:W-:-:S02]  /*1f00*/  LEA.HI.X R9, R18, UR25, R9, 0x2, P0 ;  /* 0x0000001912097c11 */ /* 0x000fc400080f1409 */
[----:B------:R-:W-:Y:S01]  /*1f10*/  IADD3 R18, PT, PT, R4, 0x3, RZ ;  /* 0x0000000304127810 */ /* 0x000fe20007ffe0ff */
[----:B------:R-:W5:Y:S04]  /*1f20*/  LDG.E.CONSTANT R14, desc[UR12][R14.64] ;  /* 0x0000000c0e0e7981 */ /* 0x000f68000c1e9900 */
[----:B------:R-:W-:Y:S01]  /*1f30*/  IMAD.WIDE.U32 R20, R5, R6, R18 ;  /* 0x0000000605147225 */ /* 0x000fe200078e0012 */
[----:B------:R0:W5:Y:S03]  /*1f40*/  LDG.E.CONSTANT R8, desc[UR12][R8.64] ;  /* 0x0000000c08087981 */ /* 0x000166000c1e9900 */
[----:B------:R-:W-:Y:S01]  /*1f50*/  IMAD.IADD R11, R11, 0x1, R21 ;  /* 0x000000010b0b7824 */ /* 0x000fe200078e0215 */
[----:B------:R-:W-:Y:S01]  /*1f60*/  LEA R10, P0, R20, UR26, 0x2 ;  /* 0x0000001a140a7c11 */ /* 0x000fe2000f8010ff */
[----:B------:R-:W-:-:S03]  /*1f70*/  IMAD.WIDE.U32 R18, R6, UR6, R18 ;  /* 0x0000000606127c25 */ /* 0x000fc6000f8e0012 */
[----:B------:R-:W-:Y:S01]  /*1f80*/  LEA.HI.X R11, R20, UR27, R11, 0x2, P0 ;  /* 0x0000001b140b7c11 */ /* 0x000fe200080f140b */
[----:B------:R-:W-:Y:S01]  /*1f90*/  IMAD.IADD R25, R25, 0x1, R19 ;  /* 0x0000000119197824 */ /* 0x000fe200078e0213 */
[----:B------:R-:W-:-:S03]  /*1fa0*/  LEA R20, P0, R18, UR24, 0x2 ;  /* 0x0000001812147c11 */ /* 0x000fc6000f8010ff */
[----:B------:R-:W4:Y:S01]  /*1fb0*/  LDG.E.CONSTANT R10, desc[UR12][R10.64] ;  /* 0x0000000c0a0a7981 */ /* 0x000f22000c1e9900 */
[----:B------:R-:W-:-:S05]  /*1fc0*/  LEA.HI.X R21, R18, UR25, R25, 0x2, P0 ;  /* 0x0000001912157c11 */ /* 0x000fca00080f1419 */
[----:B------:R-:W4:Y:S01]  /*1fd0*/  LDG.E.CONSTANT R20, desc[UR12][R20.64] ;  /* 0x0000000c14147981 */ /* 0x000f22000c1e9900 */
[----:B------:R-:W-:Y:S02]  /*1fe0*/  VIADD R4, R4, 0x4 ;  /* 0x0000000404047836 */ /* 0x000fe40000000000 */
[----:B0-----:R-:W-:Y:S02]  /*1ff0*/  IMAD.MOV.U32 R9, RZ, RZ, RZ ;  /* 0x000000ffff097224 */ /* 0x001fe400078e00ff */
[----:B--2---:R-:W-:-:S04]  /*2000*/  FFMA R23, R23, R24, R22 ;  /* 0x0000001817177223 */ /* 0x004fc80000000016 */
[----:B---3--:R-:W-:-:S04]  /*2010*/  FFMA R23, R16, R12, R23 ;  /* 0x0000000c10177223 */ /* 0x008fc80000000017 */
[----:B-----5:R-:W-:-:S04]  /*2020*/  FFMA R23, R14, R8, R23 ;  /* 0x000000080e177223 */ /* 0x020fc80000000017 */
[----:B----4-:R-:W-:-:S07]  /*2030*/  FFMA R22, R10, R20, R23 ;  /* 0x000000140a167223 */ /* 0x010fce0000000017 */
.L_x_28:
[----:B------:R-:W-:Y:S05]  /*2040*/  BRA.U !UP3, `(.L_x_27) ;  /* 0x000000010bcc7547 */ /* 0x000fea000b800000 */
[----:B------:R-:W-:Y:S01]  /*2050*/  UISETP.NE.U32.AND UP3, UPT, UR8, 0x1, UPT ;  /* 0x000000010800788c */ /* 0x000fe2000bf65070 */
[----:B------:R-:W-:-:S03]  /*2060*/  LOP3.LUT P0, RZ, R6, 0x1, RZ, 0xc0, !PT ;  /* 0x0000000106ff7812 */ /* 0x000fc6000780c0ff */
[----:B------:R-:W-:-:S09]  /*2070*/  UISETP.NE.AND.EX UP3, UPT, URZ, URZ, UPT, UP3 ;  /* 0x000000ffff00728c */ /* 0x000fd2000bf65330 */
[----:B------:R-:W-:Y:S05]  /*2080*/  BRA.U !UP3, `(.L_x_29) ;  /* 0x000000010b787547 */ /* 0x000fea000b800000 */
[----:B------:R-:W0:Y:S01]  /*2090*/  LDCU.128 UR24, c[0x0][0x380] ;  /* 0x00007000ff1877ac */ /* 0x000e220008000c00 */
[----:B------:R-:W-:Y:S01]  /*20a0*/  MOV R8, R4 ;  /* 0x0000000400087202 */ /* 0x000fe20000000f00 */
[C---:B------:R-:W-:Y:S02]  /*20b0*/  IMAD R17, R5.reuse, R7, RZ ;  /* 0x0000000705117224 */ /* 0x040fe400078e02ff */
[----:B------:R-:W-:Y:S02]  /*20c0*/  VIADD R12, R4, 0x1 ;  /* 0x00000001040c7836 */ /* 0x000fe40000000000 */
[----:B------:R-:W-:-:S04]  /*20d0*/  IMAD.WIDE.U32 R14, R5, R6, R8 ;  /* 0x00000006050e7225 */ /* 0x000fc800078e0008 */
[----:B------:R-:W-:Y:S02]  /*20e0*/  IMAD.IADD R15, R17, 0x1, R15 ;  /* 0x00000001110f7824 */ /* 0x000fe400078e020f */
[----:B------:R-:W-:Y:S02]  /*20f0*/  IMAD.MOV.U32 R13, RZ, RZ, RZ ;  /* 0x000000ffff0d7224 */ /* 0x000fe400078e00ff */
[----:B------:R-:W-:Y:S02]  /*2100*/  IMAD R19, R7, UR6, RZ ;  /* 0x0000000607137c24 */ /* 0x000fe4000f8e02ff */
[----:B------:R-:W-:Y:S01]  /*2110*/  IMAD.WIDE.U32 R8, R6, UR6, R8 ;  /* 0x0000000606087c25 */ /* 0x000fe2000f8e0008 */
[----:B0-----:R-:W-:-:S03]  /*2120*/  LEA R20, P1, R14, UR26, 0x2 ;  /* 0x0000001a0e147c11 */ /* 0x001fc6000f8210ff */
[----:B------:R-:W-:Y:S01]  /*2130*/  IMAD.WIDE.U32 R10, R5, R6, R12 ;  /* 0x00000006050a7225 */ /* 0x000fe200078e000c */
[----:B------:R-:W-:-:S03]  /*2140*/  LEA.HI.X R21, R14, UR27, R15, 0x2, P1 ;  /* 0x0000001b0e157c11 */ /* 0x000fc600088f140f */
[----:B------:R-:W-:Y:S01]  /*2150*/  IMAD.WIDE.U32 R12, R6, UR6, R12 ;  /* 0x00000006060c7c25 */ /* 0x000fe2000f8e000c */
[----:B------:R-:W-:Y:S02]  /*2160*/  LEA R14, P1, R8, UR24, 0x2 ;  /* 0x00000018080e7c11 */ /* 0x000fe4000f8210ff */
[----:B------:R-:W-:Y:S01]  /*2170*/  LEA R16, P2, R10, UR26, 0x2 ;  /* 0x0000001a0a107c11 */ /* 0x000fe2000f8410ff */
[----:B------:R-:W-:Y:S01]  /*2180*/  IMAD.IADD R9, R19, 0x1, R9 ;  /* 0x0000000113097824 */ /* 0x000fe200078e0209 */
[----:B------:R-:W-:Y:S01]  /*2190*/  LEA R18, P3, R12, UR24, 0x2 ;  /* 0x000000180c127c11 */ /* 0x000fe2000f8610ff */
[----:B------:R-:W-:Y:S01]  /*21a0*/  IMAD.IADD R17, R17, 0x1, R11 ;  /* 0x0000000111117824 */ /* 0x000fe200078e020b */
[----:B------:R-:W-:Y:S01]  /*21b0*/  IADD3 R19, PT, PT, R19, R13, RZ ;  /* 0x0000000d13137210 */ /* 0x000fe20007ffe0ff */
[----:B------:R-:W2:Y:S01]  /*21c0*/  LDG.E.CONSTANT R21, desc[UR12][R20.64] ;  /* 0x0000000c14157981 */ /* 0x000ea2000c1e9900 */
[----:B------:R-:W-:Y:S02]  /*21d0*/  LEA.HI.X R15, R8, UR25, R9, 0x2, P1 ;  /* 0x00000019080f7c11 */ /* 0x000fe400088f1409 */
[----:B------:R-:W-:-:S02]  /*21e0*/  LEA.HI.X R17, R10, UR27, R17, 0x2, P2 ;  /* 0x0000001b0a117c11 */ /* 0x000fc400090f1411 */
[----:B------:R-:W-:Y:S01]  /*21f0*/  LEA.HI.X R19, R12, UR25, R19, 0x2, P3 ;  /* 0x000000190c137c11 */ /* 0x000fe200098f1413 */
[----:B------:R-:W2:Y:S04]  /*2200*/  LDG.E.CONSTANT R14, desc[UR12][R14.64] ;  /* 0x0000000c0e0e7981 */ /* 0x000ea8000c1e9900 */
[----:B------:R-:W3:Y:S04]  /*2210*/  LDG.E.CONSTANT R17, desc[UR12][R16.64] ;  /* 0x0000000c10117981 */ /* 0x000ee8000c1e9900 */
[----:B------:R-:W3:Y:S01]  /*2220*/  LDG.E.CONSTANT R18, desc[UR12][R18.64] ;  /* 0x0000000c12127981 */ /* 0x000ee2000c1e9900 */
[----:B------:R-:W-:-:S02]  /*2230*/  VIADD R4, R4, 0x2 ;  /* 0x0000000204047836 */ /* 0x000fc40000000000 */
[----:B------:R-:W-:Y:S02]  /*2240*/  IMAD.MOV.U32 R9, RZ, RZ, RZ ;  /* 0x000000ffff097224 */ /* 0x000fe400078e00ff */
[----:B--2---:R-:W-:-:S04]  /*2250*/  FFMA R22, R21, R14, R22 ;  /* 0x0000000e15167223 */ /* 0x004fc80000000016 */
[----:B---3--:R-:W-:-:S07]  /*2260*/  FFMA R22, R17, R18, R22 ;  /* 0x0000001211167223 */ /* 0x008fce0000000016 */
.L_x_29:
[----:B------:R-:W-:Y:S05]  /*2270*/  @!P0 BRA `(.L_x_27) ;  /* 0x0000000000408947 */ /* 0x000fea0003800000 */
[----:B------:R-:W0:Y:S01]  /*2280*/  LDCU UR14, c[0x0][0x380] ;  /* 0x00007000ff0e77ac */ /* 0x000e220008000800 */
[----:B------:R-:W-:Y:S02]  /*2290*/  IMAD.MOV.U32 R10, RZ, RZ, R4 ;  /* 0x000000ffff0a7224 */ /* 0x000fe400078e0004 */
[----:B------:R-:W-:Y:S01]  /*22a0*/  IMAD.MOV.U32 R11, RZ, RZ, R9 ;  /* 0x000000ffff0b7224 */ /* 0x000fe200078e0009 */
[----:B------:R-:W1:Y:S01]  /*22b0*/  LDCU.64 UR8, c[0x0][0x388] ;  /* 0x00007100ff0877ac */ /* 0x000e620008000a00 */
[--C-:B------:R-:W-:Y:S01]  /*22c0*/  IMAD.WIDE.U32 R8, R5, R6, R10.reuse ;  /* 0x0000000605087225 */ /* 0x100fe200078e000a */
[----:B------:R-:W2:Y:S03]  /*22d0*/  LDCU UR7, c[0x0][0x384] ;  /* 0x00007080ff0777ac */ /* 0x000ea60008000800 */
[----:B------:R-:W-:-:S04]  /*22e0*/  IMAD.WIDE.U32 R10, R6, UR6, R10 ;  /* 0x00000006060a7c25 */ /* 0x000fc8000f8e000a */
[----:B------:R-:W-:Y:S02]  /*22f0*/  IMAD R9, R5, R7, R9 ;  /* 0x0000000705097224 */ /* 0x000fe400078e0209 */
[----:B------:R-:W-:Y:S01]  /*2300*/  IMAD R7, R7, UR6, R11 ;  /* 0x0000000607077c24 */ /* 0x000fe2000f8e020b */
[----:B0-----:R-:W-:Y:S02]  /*2310*/  LEA R12, P1, R10, UR14, 0x2 ;  /* 0x0000000e0a0c7c11 */ /* 0x001fe4000f8210ff */
[----:B-1----:R-:W-:Y:S02]  /*2320*/  LEA R6, P0, R8, UR8, 0x2 ;  /* 0x0000000808067c11 */ /* 0x002fe4000f8010ff */
[----:B--2---:R-:W-:Y:S02]  /*2330*/  LEA.HI.X R13, R10, UR7, R7, 0x2, P1 ;  /* 0x000000070a0d7c11 */ /* 0x004fe400088f1407 */
[----:B------:R-:W-:-:S03]  /*2340*/  LEA.HI.X R7, R8, UR9, R9, 0x2, P0 ;  /* 0x0000000908077c11 */ /* 0x000fc600080f1409 */
[----:B------:R-:W2:Y:S04]  /*2350*/  LDG.E.CONSTANT R12, desc[UR12][R12.64] ;  /* 0x0000000c0c0c7981 */ /* 0x000ea8000c1e9900 */
[----:B------:R-:W2:Y:S02]  /*2360*/  LDG.E.CONSTANT R7, desc[UR12][R6.64] ;  /* 0x0000000c06077981 */ /* 0x000ea4000c1e9900 */
[----:B--2---:R-:W-:-:S07]  /*2370*/  FFMA R22, R7, R12, R22 ;  /* 0x0000000c07167223 */ /* 0x004fce0000000016 */
.L_x_27:
[----:B------:R-:W0:Y:S01]  /*2380*/  LDC.64 R6, c[0x0][0x3b0] ;  /* 0x0000ec00ff067b82 */ /* 0x000e220000000a00 */
[----:B------:R-:W-:Y:S01]  /*2390*/  SHF.R.S32.HI R4, RZ, 0x1f, R0 ;  /* 0x0000001fff047819 */ /* 0x000fe20000011400 */
[----:B------:R-:W-:Y:S01]  /*23a0*/  BSSY.RECONVERGENT B1, `(.L_x_30) ;  /* 0x00000e5000017945 */ /* 0x000fe20003800200 */
[----:B------:R-:W-:Y:S01]  /*23b0*/  FADD R22, -R22, 1 ;  /* 0x3f80000016167421 */ /* 0x000fe20000000100 */
[----:B0-----:R-:W-:-:S04]  /*23c0*/  ISETP.GE.U32.AND P0, PT, R0, R6, PT ;  /* 0x000000060000720c */ /* 0x001fc80003f06070 */
[----:B------:R-:W-:-:S13]  /*23d0*/  ISETP.GE.U32.AND.EX P0, PT, R4, R7, PT, P0 ;  /* 0x000000070400720c */ /* 0x000fda0003f06100 */
[----:B------:R-:W-:Y:S05]  /*23e0*/  @!P0 BRA `(.L_x_31) ;  /* 0x0000000c00608947 */ /* 0x000fea0003800000 */
[----:B------:R-:W-:Y:S01]  /*23f0*/  IADD3 R6, P1, PT, R6, -0x2, RZ ;  /* 0xfffffffe06067810 */ /* 0x000fe20007f3e0ff */
[----:B------:R-:W-:Y:S02]  /*2400*/  HFMA2 R4, -RZ, RZ, 0, 5.9604644775390625e-08 ;  /* 0x00000001ff047431 */ /* 0x000fe400000001ff */
[----:B------:R-:W-:Y:S01]  /*2410*/  IMAD.MOV.U32 R8, RZ, RZ, RZ ;  /* 0x000000ffff087224 */ /* 0x000fe200078e00ff */
[----:B------:R-:W-:Y:S02]  /*2420*/  ISETP.GE.U32.AND P0, PT, R6, 0xf, PT ;  /* 0x0000000f0600780c */ /* 0x000fe40003f06070 */
[----:B------:R-:W-:-:S04]  /*2430*/  IADD3.X R7, PT, PT, R7, -0x1, RZ, P1, !PT ;  /* 0xffffffff07077810 */ /* 0x000fc80000ffe4ff */
[----:B------:R-:W-:-:S13]  /*2440*/  ISETP.GE.U32.AND.EX P0, PT, R7, RZ, PT, P0 ;  /* 0x000000ff0700720c */ /* 0x000fda0003f06100 */
[----:B------:R-:W-:Y:S05]  /*2450*/  @!P0 BRA `(.L_x_32) ;  /* 0x0000000400648947 */ /* 0x000fea0003800000 */
[----:B------:R-:W0:Y:S01]  /*2460*/  LDC R13, c[0x0][0x3b0] ;  /* 0x0000ec00ff0d7b82 */ /* 0x000e220000000800 */
[----:B------:R-:W-:Y:S02]  /*2470*/  IMAD.MOV.U32 R8, RZ, RZ, RZ ;  /* 0x000000ffff087224 */ /* 0x000fe400078e00ff */
[----:B------:R-:W-:Y:S02]  /*2480*/  IMAD.MOV.U32 R6, RZ, RZ, 0x1 ;  /* 0x00000001ff067424 */ /* 0x000fe400078e00ff */
[----:B------:R-:W-:-:S07]  /*2490*/  IMAD.MOV.U32 R7, RZ, RZ, RZ ;  /* 0x000000ffff077224 */ /* 0x000fce00078e00ff */
.L_x_33:
[----:B------:R-:W-:Y:S02]  /*24a0*/  IMAD.SHL.U32 R4, R6, 0x4, RZ ;  /* 0x0000000406047824 */ /* 0x000fe400078e00ff */
[----:B------:R-:W-:-:S03]  /*24b0*/  IMAD R10, R8, 0x4, R1 ;  /* 0x00000004080a7824 */ /* 0x000fc600078e0201 */
[----:B------:R-:W-:-:S03]  /*24c0*/  IADD3 R16, PT, PT, R1, R4, RZ ;  /* 0x0000000401107210 */ /* 0x000fc60007ffe0ff */
[----:B------:R-:W2:Y:S04]  /*24d0*/  LDL R10, [R10] ;  /* 0x000000000a0a7983 */ /* 0x000ea80000100800 */
[----:B------:R-:W2:Y:S01]  /*24e0*/  LDL R9, [R16] ;  /* 0x0000000010097983 */ /* 0x000ea20000100800 */
[----:B------:R-:W-:-:S05]  /*24f0*/  LOP3.LUT R4, R4, 0xfffffffc, RZ, 0xc0, !PT ;  /* 0xfffffffc04047812 */ /* 0x000fca00078ec0ff */
[----:B------:R-:W-:Y:S01]  /*2500*/  IMAD.IADD R4, R1, 0x1, R4 ;  /* 0x0000000101047824 */ /* 0x000fe200078e0204 */
[----:B--2---:R-:W-:-:S04]  /*2510*/  FSETP.GT.AND P0, PT, R9, R10, PT ;  /* 0x0000000a0900720b */ /* 0x004fc80003f04000 */
[----:B------:R-:W-:Y:S02]  /*2520*/  SEL R12, R6, R8, P0 ;  /* 0x00000008060c7207 */ /* 0x000fe40000000000 */
[----:B------:R-:W2:Y:S03]  /*2530*/  LDL.64 R8, [R4+0x4] ;  /* 0x0000040004087983 */ /* 0x000ea60000100a00 */
[----:B------:R-:W-:-:S05]  /*2540*/  IMAD R14, R12, 0x4, R1 ;  /* 0x000000040c0e7824 */ /* 0x000fca00078e0201 */
[----:B------:R-:W2:Y:S02]  /*2550*/  LDL R11, [R14] ;  /* 0x000000000e0b7983 */ /* 0x000ea40000100800 */
[----:B--2---:R-:W-:-:S13]  /*2560*/  FSETP.GT.AND P0, PT, R8, R11, PT ;  /* 0x0000000b0800720b */ /* 0x004fda0003f04000 */
[----:B------:R-:W-:-:S04]  /*2570*/  @P0 VIADD R12, R6, 0x1 ;  /* 0x00000001060c0836 */ /* 0x000fc80000000000 */
[----:B------:R-:W-:-:S05]  /*2580*/  IMAD R15, R12, 0x4, R1 ;  /* 0x000000040c0f7824 */ /* 0x000fca00078e0201 */
[----:B------:R-:W2:Y:S02]  /*2590*/  LDL R8, [R15] ;  /* 0x000000000f087983 */ /* 0x000ea40000100800 */
[----:B--2---:R-:W-:Y:S02]  /*25a0*/  FSETP.GT.AND P0, PT, R9, R8, PT ;  /* 0x000000080900720b */ /* 0x004fe40003f04000 */
[----:B------:R-:W2:Y:S11]  /*25b0*/  LDL.128 R8, [R4+0xc] ;  /* 0x00000c0004087983 */ /* 0x000eb60000100c00 */
[----:B------:R-:W-:-:S05]  /*25c0*/  @P0 VIADD R12, R6, 0x2 ;  /* 0x00000002060c0836 */ /* 0x000fca0000000000 */
[----:B------:R-:W-:-:S05]  /*25d0*/  LEA R16, R12, R1, 0x2 ;  /* 0x000000010c107211 */ /* 0x000fca00078e10ff */
[----:B------:R-:W2:Y:S02]  /*25e0*/  LDL R17, [R16] ;  /* 0x0000000010117983 */ /* 0x000ea40000100800 */
[----:B--2---:R-:W-:-:S13]  /*25f0*/  FSETP.GT.AND P0, PT, R8, R17, PT ;  /* 0x000000110800720b */ /* 0x004fda0003f04000 */
[----:B------:R-:W-:-:S04]  /*2600*/  @P0 VIADD R12, R6, 0x3 ;  /* 0x00000003060c0836 */ /* 0x000fc80000000000 */
[----:B------:R-:W-:-:S06]  /*2610*/  IMAD R8, R12, 0x4, R1 ;  /* 0x000000040c087824 */ /* 0x000fcc00078e0201 */
[----:B------:R-:W2:Y:S02]  /*2620*/  LDL R8, [R8] ;  /* 0x0000000008087983 */ /* 0x000ea40000100800 */
[----:B--2---:R-:W-:-:S13]  /*2630*/  FSETP.GT.AND P0, PT, R9, R8, PT ;  /* 0x000000080900720b */ /* 0x004fda0003f04000 */
[----:B------:R-:W-:-:S04]  /*2640*/  @P0 VIADD R12, R6, 0x4 ;  /* 0x00000004060c0836 */ /* 0x000fc80000000000 */
[----:B------:R-:W-:-:S05]  /*2650*/  IMAD R14, R12, 0x4, R1 ;  /* 0x000000040c0e7824 */ /* 0x000fca00078e0201 */
[----:B------:R-:W2:Y:S02]  /*2660*/  LDL R9, [R14] ;  /* 0x000000000e097983 */ /* 0x000ea40000100800 */
[----:B--2---:R-:W-:-:S13]  /*2670*/  FSETP.GT.AND P0, PT, R10, R9, PT ;  /* 0x000000090a00720b */ /* 0x004fda0003f04000 */
[----:B------:R-:W-:-:S05]  /*2680*/  @P0 VIADD R12, R6, 0x5 ;  /* 0x00000005060c0836 */ /* 0x000fca0000000000 */
[----:B------:R-:W-:-:S05]  /*2690*/  LEA R15, R12, R1, 0x2 ;  /* 0x000000010c0f7211 */ /* 0x000fca00078e10ff */
        /* <DEDUP_REMOVED lines=11> */
[----:B------:R-:W-:-:S05]  /*2750*/  @P0 VIADD R12, R6, 0x8 ;  /* 0x00000008060c0836 */ /* 0x000fca0000000000 */
[----:B------:R-:W-:-:S05]  /*2760*/  LEA R14, R12, R1, 0x2 ;  /* 0x000000010c0e7211 */ /* 0x000fca00078e10ff */
        /* <DEDUP_REMOVED lines=12> */
[----:B------:R-:W-:-:S05]  /*2830*/  @P0 VIADD R12, R6, 0xb ;  /* 0x0000000b060c0836 */ /* 0x000fca0000000000 */
[----:B------:R-:W-:-:S06]  /*2840*/  LEA R8, R12, R1, 0x2 ;  /* 0x000000010c087211 */ /* 0x000fcc00078e10ff */
        /* <DEDUP_REMOVED lines=12> */
[----:B------:R-:W3:Y:S01]  /*2910*/  LDL R11, [R8] ;  /* 0x00000000080b7983 */ /* 0x000ee20000100800 */
[----:B0-----:R-:W-:Y:S01]  /*2920*/  VIADD R14, R13, 0xffffffff ;  /* 0xffffffff0d0e7836 */ /* 0x001fe20000000000 */
[----:B------:R-:W-:-:S04]  /*2930*/  IADD3 R9, P3, PT, R6, 0xf, RZ ;  /* 0x0000000f06097810 */ /* 0x000fc80007f7e0ff */
[----:B------:R-:W-:-:S04]  /*2940*/  LOP3.LUT R14, R14, 0xfffffff0, RZ, 0xc0, !PT ;  /* 0xfffffff00e0e7812 */ /* 0x000fc800078ec0ff */
[----:B------:R-:W-:Y:S01]  /*2950*/  ISETP.NE.U32.AND P0, PT, R9, R14, PT ;  /* 0x0000000e0900720c */ /* 0x000fe20003f05070 */
[----:B------:R-:W-:-:S05]  /*2960*/  IMAD.X R9, RZ, RZ, R7, P3 ;  /* 0x000000ffff097224 */ /* 0x000fca00018e0607 */
[----:B------:R-:W-:Y:S02]  /*2970*/  ISETP.NE.AND.EX P0, PT, R9, UR11, PT, P0 ;  /* 0x0000000b09007c0c */ /* 0x000fe4000bf05300 */
[----:B---3--:R-:W-:Y:S02]  /*2980*/  FSETP.GT.AND P1, PT, R4, R11, PT ;  /* 0x0000000b0400720b */ /* 0x008fe40003f24000 */
[----:B------:R-:W-:-:S05]  /*2990*/  IADD3 R4, P2, PT, R6, 0x10, RZ ;  /* 0x0000001006047810 */ /* 0x000fca0007f5e0ff */
[----:B------:R-:W-:-:S06]  /*29a0*/  IMAD.X R7, RZ, RZ, R7, P2 ;  /* 0x000000ffff077224 */ /* 0x000fcc00010e0607 */
[----:B------:R-:W-:Y:S01]  /*29b0*/  @P1 VIADD R12, R6, 0xf ;  /* 0x0000000f060c1836 */ /* 0x000fe20000000000 */
[----:B------:R-:W-:-:S03]  /*29c0*/  MOV R6, R4 ;  /* 0x0000000400067202 */ /* 0x000fc60000000f00 */
[----:B------:R-:W-:Y:S01]  /*29d0*/  IMAD.MOV.U32 R8, RZ, RZ, R12 ;  /* 0x000000ffff087224 */ /* 0x000fe200078e000c */
[----:B------:R-:W-:Y:S06]  /*29e0*/  @P0 BRA `(.L_x_33) ;  /* 0xfffffff800ac0947 */ /* 0x000fec000383ffff */
.L_x_32:
[----:B------:R-:W0:Y:S02]  /*29f0*/  LDC R7, c[0x0][0x3b0] ;  /* 0x0000ec00ff077b82 */ /* 0x000e240000000800 */
[----:B0-----:R-:W-:-:S05]  /*2a00*/  VIADD R6, R7, 0xffffffff ;  /* 0xffffffff07067836 */ /* 0x001fca0000000000 */
[----:B------:R-:W-:-:S13]  /*2a10*/  LOP3.LUT P0, RZ, R6, 0xf, RZ, 0xc0, !PT ;  /* 0x0000000f06ff7812 */ /* 0x000fda000780c0ff */
[----:B------:R-:W-:Y:S05]  /*2a20*/  @!P0 BRA `(.L_x_34) ;  /* 0x0000000400a08947 */ /* 0x000fea0003800000 */
[----:B------:R-:W-:-:S05]  /*2a30*/  VIADD R6, R7, 0xf ;  /* 0x0000000f07067836 */ /* 0x000fca0000000000 */
[----:B------:R-:W-:Y:S01]  /*2a40*/  LOP3.LUT P0, RZ, R6, 0x7, RZ, 0xc0, !PT ;  /* 0x0000000706ff7812 */ /* 0x000fe2000780c0ff */
[----:B------:R-:W-:-:S12]  /*2a50*/  BRA.U !UP0, `(.L_x_35) ;  /* 0x0000000108b47547 */ /* 0x000fd8000b800000 */
[----:B------:R-:W-:Y:S02]  /*2a60*/  IMAD.SHL.U32 R6, R4, 0x4, RZ ;  /* 0x0000000404067824 */ /* 0x000fe400078e00ff */
[----:B------:R-:W-:Y:S02]  /*2a70*/  IMAD R10, R8, 0x4, R1 ;  /* 0x00000004080a7824 */ /* 0x000fe400078e0201 */
[----:B------:R-:W-:-:S04]  /*2a80*/  IMAD.IADD R11, R1, 0x1, R6 ;  /* 0x00000001010b7824 */ /* 0x000fc800078e0206 */
[----:B------:R-:W2:Y:S04]  /*2a90*/  LDL R10, [R10] ;  /* 0x000000000a0a7983 */ /* 0x000ea80000100800 */
[----:B------:R-:W2:Y:S01]  /*2aa0*/  LDL R9, [R11] ;  /* 0x000000000b097983 */ /* 0x000ea20000100800 */
[----:B------:R-:W-:-:S04]  /*2ab0*/  LOP3.LUT R6, R6, 0xfffffffc, RZ, 0xc0, !PT ;  /* 0xfffffffc06067812 */ /* 0x000fc800078ec0ff */
[----:B------:R-:W-:-:S05]  /*2ac0*/  IADD3 R12, PT, PT, R1, R6, RZ ;  /* 0x00000006010c7210 */ /* 0x000fca0007ffe0ff */
[----:B------:R-:W3:Y:S01]  /*2ad0*/  LDL R6, [R12+0x4] ;  /* 0x000004000c067983 */ /* 0x000ee20000100800 */
[----:B--2---:R-:W-:-:S04]  /*2ae0*/  FSETP.GT.AND P1, PT, R9, R10, PT ;  /* 0x0000000a0900720b */ /* 0x004fc80003f24000 */
[----:B------:R-:W-:-:S05]  /*2af0*/  SEL R8, R4, R8, P1 ;  /* 0x0000000804087207 */ /* 0x000fca0000800000 */
[----:B------:R-:W-:-:S06]  /*2b00*/  IMAD R9, R8, 0x4, R1 ;  /* 0x0000000408097824 */ /* 0x000fcc00078e0201 */
[----:B------:R-:W3:Y:S02]  /*2b10*/  LDL R9, [R9] ;  /* 0x0000000009097983 */ /* 0x000ee40000100800 */
[----:B---3--:R-:W-:Y:S02]  /*2b20*/  FSETP.GT.AND P1, PT, R6, R9, PT ;  /* 0x000000090600720b */ /* 0x008fe40003f24000 */
[----:B------:R-:W2:Y:S11]  /*2b30*/  LDL R6, [R12+0x8] ;  /* 0x000008000c067983 */ /* 0x000eb60000100800 */
[----:B------:R-:W-:-:S04]  /*2b40*/  @P1 VIADD R8, R4, 0x1 ;  /* 0x0000000104081836 */ /* 0x000fc80000000000 */
        /* <DEDUP_REMOVED lines=9> */
[----:B------:R-:W-:-:S05]  /*2be0*/  @P1 IADD3 R8, PT, PT, R4, 0x3, RZ ;  /* 0x0000000304081810 */ /* 0x000fca0007ffe0ff */
        /* <DEDUP_REMOVED lines=17> */
[----:B--2---:R-:W-:-:S13]  /*2d00*/  FSETP.GT.AND P1, PT, R6, R9, PT ;  /* 0x000000090600720b */ /* 0x004fda0003f24000 */
[C---:B------:R-:W-:Y:S02]  /*2d10*/  @P1 VIADD R8, R4.reuse, 0x7 ;  /* 0x0000000704081836 */ /* 0x040fe40000000000 */
[----:B------:R-:W-:-:S07]  /*2d20*/  VIADD R4, R4, 0x8 ;  /* 0x0000000804047836 */ /* 0x000fce0000000000 */
.L_x_35:
[----:B------:R-:W-:Y:S05]  /*2d30*/  @!P0 BRA `(.L_x_34) ;  /* 0x0000000000dc8947 */ /* 0x000fea0003800000 */
[----:B------:R-:W-:-:S05]  /*2d40*/  VIADD R7, R7, 0x7 ;  /* 0x0000000707077836 */ /* 0x000fca0000000000 */
[----:B------:R-:W-:-:S04]  /*2d50*/  LOP3.LUT R7, R7, 0x3, RZ, 0xc0, !PT ;  /* 0x0000000307077812 */ /* 0x000fc800078ec0ff */
[----:B------:R-:W-:-:S04]  /*2d60*/  ISETP.NE.U32.AND P0, PT, R7, RZ, PT ;  /* 0x000000ff0700720c */ /* 0x000fc80003f05070 */
[----:B------:R-:W-:Y:S01]  /*2d70*/  ISETP.NE.AND.EX P0, PT, RZ, RZ, PT, P0 ;  /* 0x000000ffff00720c */ /* 0x000fe20003f05300 */
[----:B------:R-:W-:-:S12]  /*2d80*/  BRA.U !UP1, `(.L_x_36) ;  /* 0x0000000109647547 */ /* 0x000fd8000b800000 */
[----:B------:R-:W-:Y:S01]  /*2d90*/  IMAD.SHL.U32 R6, R4, 0x4, RZ ;  /* 0x0000000404067824 */ /* 0x000fe200078e00ff */
[----:B------:R-:W-:-:S03]  /*2da0*/  LEA R10, R8, R1, 0x2 ;  /* 0x00000001080a7211 */ /* 0x000fc600078e10ff */
        /* <DEDUP_REMOVED lines=8> */
[----:B------:R-:W-:-:S05]  /*2e30*/  SEL R8, R4, R8, P1 ;  /* 0x0000000804087207 */ /* 0x000fca0000800000 */
[----:B------:R-:W-:-:S06]  /*2e40*/  IMAD R12, R8, 0x4, R1 ;  /* 0x00000004080c7824 */ /* 0x000fcc00078e0201 */
[----:B------:R-:W3:Y:S02]  /*2e50*/  LDL R12, [R12] ;  /* 0x000000000c0c7983 */ /* 0x000ee40000100800 */
[----:B---3--:R-:W-:-:S13]  /*2e60*/  FSETP.GT.AND P1, PT, R11, R12, PT ;  /* 0x0000000c0b00720b */ /* 0x008fda0003f24000 */
[----:B------:R-:W-:-:S04]  /*2e70*/  @P1 VIADD R8, R4, 0x1 ;  /* 0x0000000104081836 */ /* 0x000fc80000000000 */
[----:B------:R-:W-:-:S06]  /*2e80*/  IMAD R10, R8, 0x4, R1 ;  /* 0x00000004080a7824 */ /* 0x000fcc00078e0201 */
[----:B------:R-:W2:Y:S02]  /*2e90*/  LDL R10, [R10] ;  /* 0x000000000a0a7983 */ /* 0x000ea40000100800 */
[----:B--2---:R-:W-:Y:S02]  /*2ea0*/  FSETP.GT.AND P1, PT, R9, R10, PT ;  /* 0x0000000a0900720b */ /* 0x004fe40003f24000 */
[----:B------:R-:W2:Y:S11]  /*2eb0*/  LDL R9, [R6+0xc] ;  /* 0x00000c0006097983 */ /* 0x000eb60000100800 */
[----:B------:R-:W-:-:S05]  /*2ec0*/  @P1 IADD3 R8, PT, PT, R4, 0x2, RZ ;  /* 0x0000000204081810 */ /* 0x000fca0007ffe0ff */
[----:B------:R-:W-:-:S05]  /*2ed0*/  IMAD R11, R8, 0x4, R1 ;  /* 0x00000004080b7824 */ /* 0x000fca00078e0201 */
[----:B------:R-:W2:Y:S02]  /*2ee0*/  LDL R14, [R11] ;  /* 0x000000000b0e7983 */ /* 0x000ea40000100800 */
[----:B--2---:R-:W-:-:S13]  /*2ef0*/  FSETP.GT.AND P1, PT, R9, R14, PT ;  /* 0x0000000e0900720b */ /* 0x004fda0003f24000 */
[C---:B------:R-:W-:Y:S02]  /*2f00*/  @P1 VIADD R8, R4.reuse, 0x3 ;  /* 0x0000000304081836 */ /* 0x040fe40000000000 */
[----:B------:R-:W-:-:S07]  /*2f10*/  VIADD R4, R4, 0x4 ;  /* 0x0000000404047836 */ /* 0x000fce0000000000 */
.L_x_36:
[----:B------:R-:W-:Y:S05]  /*2f20*/  @!P0 BRA `(.L_x_34) ;  /* 0x0000000000608947 */ /* 0x000fea0003800000 */
[--C-:B------:R-:W-:Y:S02]  /*2f30*/  IMAD.U32 R6, R4, 0x4, R1.reuse ;  /* 0x0000000404067824 */ /* 0x100fe400078e0001 */
[----:B------:R-:W-:-:S04]  /*2f40*/  IMAD R9, R8, 0x4, R1 ;  /* 0x0000000408097824 */ /* 0x000fc800078e0201 */
[----:B------:R-:W2:Y:S04]  /*2f50*/  LDL R6, [R6] ;  /* 0x0000000006067983 */ /* 0x000ea80000100800 */
[----:B------:R-:W2:Y:S01]  /*2f60*/  LDL R9, [R9] ;  /* 0x0000000009097983 */ /* 0x000ea20000100800 */
[----:B------:R-:W-:-:S04]  /*2f70*/  ISETP.NE.U32.AND P0, PT, R7, 0x1, PT ;  /* 0x000000010700780c */ /* 0x000fc80003f05070 */
[----:B------:R-:W-:Y:S02]  /*2f80*/  ISETP.NE.AND.EX P0, PT, RZ, RZ, PT, P0 ;  /* 0x000000ffff00720c */ /* 0x000fe40003f05300 */
[----:B--2---:R-:W-:-:S04]  /*2f90*/  FSETP.GT.AND P1, PT, R6, R9, PT ;  /* 0x000000090600720b */ /* 0x004fc80003f24000 */
[----:B------:R-:W-:-:S07]  /*2fa0*/  SEL R8, R4, R8, P1 ;  /* 0x0000000804087207 */ /* 0x000fce0000800000 */
[----:B------:R-:W-:Y:S05]  /*2fb0*/  @!P0 BRA `(.L_x_34) ;  /* 0x00000000003c8947 */ /* 0x000fea0003800000 */
[----:B------:R-:W-:Y:S01]  /*2fc0*/  SHF.L.U32 R6, R4, 0x2, RZ ;  /* 0x0000000204067819 */ /* 0x000fe200000006ff */
[----:B------:R-:W-:-:S03]  /*2fd0*/  IMAD R10, R8, 0x4, R1 ;  /* 0x00000004080a7824 */ /* 0x000fc600078e0201 */
[----:B------:R-:W-:Y:S02]  /*2fe0*/  LOP3.LUT R6, R6, 0xfffffffc, RZ, 0xc0, !PT ;  /* 0xfffffffc06067812 */ /* 0x000fe400078ec0ff */
[----:B------:R-:W2:Y:S03]  /*2ff0*/  LDL R11, [R10] ;  /* 0x000000000a0b7983 */ /* 0x000ea60000100800 */
[----:B------:R-:W-:-:S05]  /*3000*/  IMAD.IADD R9, R1, 0x1, R6 ;  /* 0x0000000101097824 */ /* 0x000fca00078e0206 */
[----:B------:R-:W2:Y:S01]  /*3010*/  LDL R6, [R9+0x4] ;  /* 0x0000040009067983 */ /* 0x000ea20000100800 */
[----:B------:R-:W-:-:S04]  /*3020*/  ISETP.NE.U32.AND P0, PT, R7, 0x2, PT ;  /* 0x000000020700780c */ /* 0x000fc80003f05070 */
[----:B------:R-:W-:Y:S02]  /*3030*/  ISETP.NE.AND.EX P0, PT, RZ, RZ, PT, P0 ;  /* 0x000000ffff00720c */ /* 0x000fe40003f05300 */
[----:B--2---:R-:W-:-:S11]  /*3040*/  FSETP.GT.AND P1, PT, R6, R11, PT ;  /* 0x0000000b0600720b */ /* 0x004fd60003f24000 */
[----:B------:R-:W2:Y:S02]  /*3050*/  @P0 LDL R6, [R9+0x8] ;  /* 0x0000080009060983 */ /* 0x000ea40000100800 */
[----:B------:R-:W-:-:S04]  /*3060*/  @P1 VIADD R8, R4, 0x1 ;  /* 0x0000000104081836 */ /* 0x000fc80000000000 */
[----:B------:R-:W-:-:S06]  /*3070*/  @P0 IMAD R7, R8, 0x4, R1 ;  /* 0x0000000408070824 */ /* 0x000fcc00078e0201 */
[----:B------:R-:W2:Y:S02]  /*3080*/  @P0 LDL R7, [R7] ;  /* 0x0000000007070983 */ /* 0x000ea40000100800 */
[----:B--2---:R-:W-:-:S13]  /*3090*/  FSETP.GT.AND P1, PT, R6, R7, P0 ;  /* 0x000000070600720b */ /* 0x004fda0000724000 */
[----:B------:R-:W-:-:S07]  /*30a0*/  @P1 VIADD R8, R4, 0x2 ;  /* 0x0000000204081836 */ /* 0x000fce0000000000 */
.L_x_34:
[----:B------:R-:W-:-:S05]  /*30b0*/  LEA R9, R8, R1, 0x2 ;  /* 0x0000000108097211 */ /* 0x000fca00078e10ff */
[----:B------:R-:W2:Y:S02]  /*30c0*/  LDL R7, [R9] ;  /* 0x0000000009077983 */ /* 0x000ea40000100800 */
[----:B--2---:R-:W-:-:S13]  /*30d0*/  FSETP.GEU.AND P0, PT, R22, R7, PT ;  /* 0x000000071600720b */ /* 0x004fda0003f0e000 */
[----:B------:R-:W-:Y:S05]  /*30e0*/  @P0 BRA `(.L_x_37) ;  /* 0x0000000000400947 */ /* 0x000fea0003800000 */
[----:B------:R-:W0:Y:S02]  /*30f0*/  LDCU.64 UR8, c[0x0][0x390] ;  /* 0x00007200ff0877ac */ /* 0x000e240008000a00 */
[----:B0-----:R-:W-:-:S04]  /*3100*/  LEA R6, P0, R5, UR8, 0x2 ;  /* 0x0000000805067c11 */ /* 0x001fc8000f8010ff */
[----:B------:R-:W-:-:S05]  /*3110*/  LEA.HI.X R7, R5, UR9, RZ, 0x2, P0 ;  /* 0x0000000905077c11 */ /* 0x000fca00080f14ff */
[----:B------:R-:W2:Y:S01]  /*3120*/  LDG.E.CONSTANT R6, desc[UR12][R6.64] ;  /* 0x0000000c06067981 */ /* 0x000ea2000c1e9900 */
[----:B------:R-:W-:-:S03]  /*3130*/  IMAD R11, R8, 0x4, R2 ;  /* 0x00000004080b7824 */ /* 0x000fc600078e0202 */
[----:B------:R0:W-:Y:S04]  /*3140*/  STL [R9], R22 ;  /* 0x0000001609007387 */ /* 0x0001e80000100800 */
[----:B--2---:R0:W-:Y:S01]  /*3150*/  STL [R11], R6 ;  /* 0x000000060b007387 */ /* 0x0041e20000100800 */
[----:B------:R-:W-:Y:S05]  /*3160*/  BRA `(.L_x_37) ;  /* 0x0000000000207947 */ /* 0x000fea0003800000 */
.L_x_31:
[----:B------:R-:W0:Y:S02]  /*3170*/  LDCU.64 UR8, c[0x0][0x390] ;  /* 0x00007200ff0877ac */ /* 0x000e240008000a00 */
[----:B0-----:R-:W-:-:S04]  /*3180*/  LEA R6, P0, R5, UR8, 0x2 ;  /* 0x0000000805067c11 */ /* 0x001fc8000f8010ff */
[----:B------:R-:W-:-:S05]  /*3190*/  LEA.HI.X R7, R5, UR9, RZ, 0x2, P0 ;  /* 0x0000000905077c11 */ /* 0x000fca00080f14ff */
[----:B------:R-:W2:Y:S01]  /*31a0*/  LDG.E.CONSTANT R6, desc[UR12][R6.64] ;  /* 0x0000000c06067981 */ /* 0x000ea2000c1e9900 */
[C---:B------:R-:W-:Y:S02]  /*31b0*/  IMAD.U32 R9, R0.reuse, 0x4, R1 ;  /* 0x0000000400097824 */ /* 0x040fe400078e0001 */
[----:B------:R-:W-:-:S03]  /*31c0*/  VIADD R0, R0, 0x1 ;  /* 0x0000000100007836 */ /* 0x000fc60000000000 */
[----:B------:R1:W-:Y:S04]  /*31d0*/  STL [R9], R22 ;  /* 0x0000001609007387 */ /* 0x0003e80000100800 */
[----:B--2---:R1:W-:Y:S02]  /*31e0*/  STL [R9+0x40], R6 ;  /* 0x0000400609007387 */ /* 0x0043e40000100800 */
.L_x_37:
[----:B----4-:R-:W-:Y:S05]  /*31f0*/  BSYNC.RECONVERGENT B1 ;  /* 0x0000000000017941 */ /* 0x010fea0003800200 */
.L_x_30:
[----:B------:R-:W-:-:S05]  /*3200*/  VIADD R5, R5, UR16 ;  /* 0x0000001005057c36 */ /* 0x000fca0008000000 */
[----:B------:R-:W-:-:S13]  /*3210*/  ISETP.GE.U32.AND P0, PT, R5, R3, PT ;  /* 0x000000030500720c */ /* 0x000fda0003f06070 */
[----:B------:R-:W-:Y:S05]  /*3220*/  @!P0 BRA `(.L_x_38) ;  /* 0xffffffe400a08947 */ /* 0x000fea000383ffff */
.L_x_24:
[----:B----4-:R-:W-:Y:S05]  /*3230*/  BSYNC.RECONVERGENT B0 ;  /* 0x0000000000007941 */ /* 0x010fea0003800200 */
.L_x_23:
[----:B------:R-:W-:Y:S05]  /*3240*/  BRA.U !UP2, `(.L_x_39) ;  /* 0xffffffe50a307547 */ /* 0x000fea000b83ffff */
[----:B------:R-:W-:Y:S05]  /*3250*/  BRA `(.L_x_0) ;  /* 0x0000000c008c7947 */ /* 0x000fea0003800000 */
.L_x_22:
[----:B------:R-:W-:Y:S01]  /*3260*/  ULOP3.LUT UR11, UR10, 0x7, URZ, 0xc0, !UPT ;  /* 0x000000070a0b7892 */ /* 0x000fe2000f8ec0ff */
[----:B------:R-:W-:Y:S01]  /*3270*/  IMAD.MOV.U32 R0, RZ, RZ, RZ ;  /* 0x000000ffff007224 */ /* 0x000fe200078e00ff */
[----:B------:R-:W-:Y:S02]  /*3280*/  ULOP3.LUT UR17, UR10, 0x3, URZ, 0xc0, !UPT ;  /* 0x000000030a117892 */ /* 0x000fe4000f8ec0ff */
[----:B------:R-:W-:Y:S02]  /*3290*/  UIADD3 UR4, UP0, UPT, UR11, -0x1, URZ ;  /* 0xffffffff0b047890 */ /* 0x000fe4000ff1e0ff */
[----:B------:R-:W-:Y:S02]  /*32a0*/  ULOP3.LUT UR10, UR10, 0xfffffff8, URZ, 0xc0, !UPT ;  /* 0xfffffff80a0a7892 */ /* 0x000fe4000f8ec0ff */
[----:B------:R-:W-:Y:S02]  /*32b0*/  UIADD3.X UR5, UPT, UPT, URZ, -0x1, URZ, UP0, !UPT ;  /* 0xffffffffff057890 */ /* 0x000fe400087fe4ff */
[----:B------:R-:W-:-:S03]  /*32c0*/  UISETP.GE.U32.AND UP0, UPT, UR4, 0x3, UPT ;  /* 0x000000030400788c */ /* 0x000fc6000bf06070 */
[----:B------:R-:W-:Y:S01]  /*32d0*/  UMOV UR4, URZ ;  /* 0x000000ff00047c82 */ /* 0x000fe20008000000 */
[----:B------:R-:W-:-:S03]  /*32e0*/  UISETP.GE.U32.AND.EX UP0, UPT, UR5, URZ, UPT, UP0 ;  /* 0x000000ff0500728c */ /* 0x000fc6000bf06100 */
[----:B------:R-:W-:-:S08]  /*32f0*/  UMOV UR5, URZ ;  /* 0x000000ff00057c82 */ /* 0x000fd00008000000 */
.L_x_51:
[----:B-1----:R-:W1:Y:S01]  /*3300*/  LDCU.64 UR18, c[0x0][0x3b8] ;  /* 0x00007700ff1277ac */ /* 0x002e620008000a00 */
[----:B------:R-:W2:Y:S01]  /*3310*/  LDC.64 R2, c[0x0][0x398] ;  /* 0x0000e600ff027b82 */ /* 0x000ea20000000a00 */
[----:B------:R-:W3:Y:S01]  /*3320*/  LDCU.64 UR14, c[0x0][0x3a0] ;  /* 0x00007400ff0e77ac */ /* 0x000ee20008000a00 */
[----:B0-----:R-:W0:Y:S01]  /*3330*/  LDCU.128 UR20, c[0x0][0x380] ;  /* 0x00007000ff1477ac */ /* 0x001e220008000c00 */
[----:B-1----:R-:W-:-:S04]  /*3340*/  UIMAD.WIDE.U32 UR8, UR6, UR18, UR4 ;  /* 0x00000012060872a5 */ /* 0x002fc8000f8e0004 */
[----:B------:R-:W-:Y:S02]  /*3350*/  UIMAD UR9, UR6, UR19, UR9 ;  /* 0x00000013060972a4 */ /* 0x000fe4000f8e0209 */
[----:B---3--:R-:W-:-:S04]  /*3360*/  ULEA UR7, UP1, UR8, UR14, 0x2 ;  /* 0x0000000e08077291 */ /* 0x008fc8000f8210ff */
[----:B------:R-:W-:Y:S02]  /*3370*/  ULEA.HI.X UR8, UR8, UR15, UR9, 0x2, UP1 ;  /* 0x0000000f08087291 */ /* 0x000fe400088f1409 */
[----:B------:R-:W-:-:S04]  /*3380*/  MOV R6, UR7 ;  /* 0x0000000700067c02 */ /* 0x000fc80008000f00 */
[----:B------:R-:W-:-:S06]  /*3390*/  IMAD.U32 R7, RZ, RZ, UR8 ;  /* 0x00000008ff077e24 */ /* 0x000fcc000f8e00ff */
[----:B0-----:R-:W2:Y:S02]  /*33a0*/  LDG.E.CONSTANT R7, desc[UR12][R6.64] ;  /* 0x0000000c06077981 */ /* 0x001ea4000c1e9900 */
[----:B--2---:R-:W-:-:S04]  /*33b0*/  IMAD.WIDE.U32 R4, R7, 0x4, R2 ;  /* 0x0000000407047825 */ /* 0x004fc800078e0002 */
[----:B------:R-:W-:Y:S02]  /*33c0*/  VIADD R9, R7, 0x1 ;  /* 0x0000000107097836 */ /* 0x000fe40000000000 */
[----:B------:R-:W2:Y:S02]  /*33d0*/  LDG.E.CONSTANT R4, desc[UR12][R4.64] ;  /* 0x0000000c04047981 */ /* 0x000ea4000c1e9900 */
[----:B------:R-:W-:-:S06]  /*33e0*/  IMAD.WIDE.U32 R2, R9, 0x4, R2 ;  /* 0x0000000409027825 */ /* 0x000fcc00078e0002 */
[----:B------:R2:W3:Y:S01]  /*33f0*/  LDG.E.CONSTANT R2, desc[UR12][R2.64] ;  /* 0x0000000c02027981 */ /* 0x0004e2000c1e9900 */
[----:B------:R-:W2:Y:S01]  /*3400*/  S2R R9, SR_TID.X ;  /* 0x0000000000097919 */ /* 0x000ea20000002100 */
        /* <DEDUP_REMOVED lines=8> */
.L_x_50:
[----:B01----:R-:W0:Y:S01]  /*3490*/  LDC.64 R6, c[0x0][0x3a8] ;  /* 0x0000ea00ff067b82 */ /* 0x003e220000000a00 */
[----:B------:R-:W-:Y:S01]  /*34a0*/  CS2R R4, SRZ ;  /* 0x0000000000047805 */ /* 0x000fe2000001ff00 */
[----:B------:R-:W-:Y:S01]  /*34b0*/  IMAD.MOV.U32 R9, RZ, RZ, RZ ;  /* 0x000000ffff097224 */ /* 0x000fe200078e00ff */
[----:B0-----:R-:W-:-:S04]  /*34c0*/  ISETP.GE.U32.AND P0, PT, R6, 0x8, PT ;  /* 0x000000080600780c */ /* 0x001fc80003f06070 */
[----:B------:R-:W-:-:S13]  /*34d0*/  ISETP.GE.U32.AND.EX P0, PT, R7, RZ, PT, P0 ;  /* 0x000000ff0700720c */ /* 0x000fda0003f06100 */
[----:B------:R-:W-:Y:S05]  /*34e0*/  @!P0 BRA `(.L_x_42) ;  /* 0x0000000000ac8947 */ /* 0x000fea0003800000 */
[----:B------:R-:W-:Y:S01]  /*34f0*/  CS2R R4, SRZ ;  /* 0x0000000000047805 */ /* 0x000fe2000001ff00 */
[----:B------:R-:W-:-:S07]  /*3500*/  IMAD.MOV.U32 R12, RZ, RZ, RZ ;  /* 0x000000ffff0c7224 */ /* 0x000fce00078e00ff */
.L_x_43:
[----:B------:R-:W-:-:S03]  /*3510*/  MOV R13, R4 ;  /* 0x00000004000d7202 */ /* 0x000fc60000000f00 */
        /* <DEDUP_REMOVED lines=23> */
[----:B------:R-:W4:Y:S01]  /*3690*/  LDG.E.CONSTANT R23, desc[UR12][R10.64+0x1c] ;  /* 0x00001c0c0a177981 */ /* 0x000f22000c1e9900 */
[----:B------:R-:W-:-:S05]  /*36a0*/  IADD3 R12, P0, PT, R12, 0x8, RZ ;  /* 0x000000080c0c7810 */ /* 0x000fca0007f1e0ff */
[----:B------:R-:W-:Y:S01]  /*36b0*/  IMAD.X R4, RZ, RZ, R4, P0 ;  /* 0x000000ffff047224 */ /* 0x000fe200000e0604 */
[----:B------:R-:W-:-:S04]  /*36c0*/  ISETP.NE.U32.AND P0, PT, R12, UR10, PT ;  /* 0x0000000a0c007c0c */ /* 0x000fc8000bf05070 */
[----:B------:R-:W-:Y:S01]  /*36d0*/  ISETP.NE.AND.EX P0, PT, R4, R7, PT, P0 ;  /* 0x000000070400720c */ /* 0x000fe20003f05300 */
[----:B--2---:R-:W-:-:S04]  /*36e0*/  FFMA R25, R26, R25, R5 ;  /* 0x000000191a197223 */ /* 0x004fc80000000005 */
[----:B---3--:R-:W-:-:S04]  /*36f0*/  FFMA R25, R28, R27, R25 ;  /* 0x0000001b1c197223 */ /* 0x008fc80000000019 */
[----:B-----5:R-:W-:-:S04]  /*3700*/  FFMA R21, R20, R21, R25 ;  /* 0x0000001514157223 */ /* 0x020fc80000000019 */
[----:B----4-:R-:W-:-:S04]  /*3710*/  FFMA R19, R18, R19, R21 ;  /* 0x0000001312137223 */ /* 0x010fc80000000015 */
[----:B------:R-:W-:-:S04]  /*3720*/  FFMA R17, R16, R17, R19 ;  /* 0x0000001110117223 */ /* 0x000fc80000000013 */
[----:B------:R-:W-:-:S04]  /*3730*/  FFMA R14, R14, R15, R17 ;  /* 0x0000000f0e0e7223 */ /* 0x000fc80000000011 */
[----:B------:R-:W-:-:S04]  /*3740*/  FFMA R13, R13, R24, R14 ;  /* 0x000000180d0d7223 */ /* 0x000fc8000000000e */
[----:B------:R-:W-:Y:S01]  /*3750*/  FFMA R5, R22, R23, R13 ;  /* 0x0000001716057223 */ /* 0x000fe2000000000d */
[----:B------:R-:W-:Y:S06]  /*3760*/  @P0 BRA `(.L_x_43) ;  /* 0xfffffffc00680947 */ /* 0x000fec000383ffff */
[----:B------:R-:W0:Y:S01]  /*3770*/  LDCU UR7, c[0x0][0x3ac] ;  /* 0x00007580ff0777ac */ /* 0x000e220008000800 */
[----:B------:R-:W-:Y:S02]  /*3780*/  IMAD.U32 R4, RZ, RZ, UR10 ;  /* 0x0000000aff047e24 */ /* 0x000fe4000f8e00ff */
[----:B0-----:R-:W-:-:S07]  /*3790*/  IMAD.U32 R9, RZ, RZ, UR7 ;  /* 0x00000007ff097e24 */ /* 0x001fce000f8e00ff */
.L_x_42:
[----:B------:R-:W-:-:S04]  /*37a0*/  UISETP.NE.U32.AND UP2, UPT, UR11, URZ, UPT ;  /* 0x000000ff0b00728c */ /* 0x000fc8000bf45070 */
[----:B------:R-:W-:-:S09]  /*37b0*/  UISETP.NE.AND.EX UP2, UPT, URZ, URZ, UPT, UP2 ;  /* 0x000000ffff00728c */ /* 0x000fd2000bf45320 */
[----:B------:R-:W-:Y:S05]  /*37c0*/  BRA.U !UP2, `(.L_x_44) ;  /* 0x000000050ab47547 */ /* 0x000fea000b800000 */
[----:B------:R-:W-:-:S04]  /*37d0*/  UISETP.NE.U32.AND UP2, UPT, UR17, URZ, UPT ;  /* 0x000000ff1100728c */ /* 0x000fc8000bf45070 */
[----:B------:R-:W-:Y:S01]  /*37e0*/  UISETP.NE.AND.EX UP2, UPT, URZ, URZ, UPT, UP2 ;  /* 0x000000ffff00728c */ /* 0x000fe2000bf45320 */
[----:B------:R-:W-:Y:S10]  /*37f0*/  BRA.U !UP0, `(.L_x_45) ;  /* 0x0000000108e07547 */ /* 0x000ff4000b800000 */
[----:B------:R-:W0:Y:S01]  /*3800*/  LDCU.128 UR24, c[0x0][0x380] ;  /* 0x00007000ff1877ac */ /* 0x000e220008000c00 */
[----:B------:R-:W-:Y:S01]  /*3810*/  IMAD.MOV.U32 R8, RZ, RZ, R4 ;  /* 0x000000ffff087224 */ /* 0x000fe200078e0004 */
[----:B------:R-:W-:Y:S01]  /*3820*/  IADD3 R18, PT, PT, R4, 0x2, RZ ;  /* 0x0000000204127810 */ /* 0x000fe20007ffe0ff */
[C---:B------:R-:W-:Y:S02]  /*3830*/  IMAD R29, R3.reuse, R7, RZ ;  /* 0x00000007031d7224 */ /* 0x040fe400078e02ff */
[----:B------:R-:W-:-:S04]  /*3840*/  IMAD.WIDE.U32 R14, R3, R6, R8 ;  /* 0x00000006030e7225 */ /* 0x000fc800078e0008 */
[----:B------:R-:W-:Y:S02]  /*3850*/  IMAD R27, R7, UR6, RZ ;  /* 0x00000006071b7c24 */ /* 0x000fe4000f8e02ff */
[----:B------:R-:W-:-:S04]  /*3860*/  IMAD.WIDE.U32 R12, R6, UR6, R8 ;  /* 0x00000006060c7c25 */ /* 0x000fc8000f8e0008 */
[----:B------:R-:W-:Y:S02]  /*3870*/  VIADD R20, R4, 0x1 ;  /* 0x0000000104147836 */ /* 0x000fe40000000000 */
[----:B------:R-:W-:Y:S01]  /*3880*/  IMAD.MOV.U32 R21, RZ, RZ, RZ ;  /* 0x000000ffff157224 */ /* 0x000fe200078e00ff */
[----:B0-----:R-:W-:Y:S01]  /*3890*/  LEA R8, P0, R14, UR26, 0x2 ;  /* 0x0000001a0e087c11 */ /* 0x001fe2000f8010ff */
[----:B------:R-:W-:Y:S01]  /*38a0*/  IMAD.IADD R9, R29, 0x1, R15 ;  /* 0x000000011d097824 */ /* 0x000fe200078e020f */
[----:B------:R-:W-:Y:S01]  /*38b0*/  LEA R10, P1, R12, UR24, 0x2 ;  /* 0x000000180c0a7c11 */ /* 0x000fe2000f8210ff */
[----:B------:R-:W-:Y:S02]  /*38c0*/  IMAD.IADD R11, R27, 0x1, R13 ;  /* 0x000000011b0b7824 */ /* 0x000fe400078e020d */
[-C--:B------:R-:W-:Y:S01]  /*38d0*/  IMAD.WIDE.U32 R22, R3, R6.reuse, R20 ;  /* 0x0000000603167225 */ /* 0x080fe200078e0014 */
[----:B------:R-:W-:Y:S02]  /*38e0*/  LEA.HI.X R9, R14, UR27, R9, 0x2, P0 ;  /* 0x0000001b0e097c11 */ /* 0x000fe400080f1409 */
[----:B------:R-:W-:Y:S01]  /*38f0*/  LEA.HI.X R11, R12, UR25, R11, 0x2, P1 ;  /* 0x000000190c0b7c11 */ /* 0x000fe200088f140b */
[----:B------:R-:W-:Y:S01]  /*3900*/  IMAD.MOV.U32 R19, RZ, RZ, RZ ;  /* 0x000000ffff137224 */ /* 0x000fe200078e00ff */
[----:B------:R-:W-:Y:S01]  /*3910*/  LEA R12, P0, R22, UR26, 0x2 ;  /* 0x0000001a160c7c11 */ /* 0x000fe2000f8010ff */
[----:B------:R-:W-:Y:S01]  /*3920*/  IMAD.WIDE.U32 R20, R6, UR6, R20 ;  /* 0x0000000606147c25 */ /* 0x000fe2000f8e0014 */
[----:B------:R0:W2:Y:S03]  /*3930*/  LDG.E.CONSTANT R8, desc[UR12][R8.64] ;  /* 0x0000000c08087981 */ /* 0x0000a6000c1e9900 */
[----:B------:R-:W-:Y:S01]  /*3940*/  IMAD.IADD R13, R29, 0x1, R23 ;  /* 0x000000011d0d7824 */ /* 0x000fe200078e0217 */
[----:B------:R-:W-:Y:S01]  /*3950*/  IADD3 R15, PT, PT, R27, R21, RZ ;  /* 0x000000151b0f7210 */ /* 0x000fe20007ffe0ff */
[----:B------:R-:W-:Y:S01]  /*3960*/  IMAD.WIDE.U32 R16, R3, R6, R18 ;  /* 0x0000000603107225 */ /* 0x000fe200078e0012 */
[----:B------:R-:W-:Y:S01]  /*3970*/  LEA R14, P1, R20, UR24, 0x2 ;  /* 0x00000018140e7c11 */ /* 0x000fe2000f8210ff */
[----:B------:R-:W2:Y:S01]  /*3980*/  LDG.E.CONSTANT R10, desc[UR12][R10.64] ;  /* 0x0000000c0a0a7981 */ /* 0x000ea2000c1e9900 */
[----:B------:R-:W-:Y:S01]  /*3990*/  LEA.HI.X R13, R22, UR27, R13, 0x2, P0 ;  /* 0x0000001b160d7c11 */ /* 0x000fe200080f140d */
[----:B------:R-:W-:Y:S01]  /*39a0*/  IMAD.WIDE.U32 R18, R6, UR6, R18 ;  /* 0x0000000606127c25 */ /* 0x000fe2000f8e0012 */
[----:B------:R-:W-:-:S02]  /*39b0*/  LEA R22, P0, R16, UR26, 0x2 ;  /* 0x0000001a10167c11 */ /* 0x000fc4000f8010ff */
[----:B------:R-:W-:Y:S01]  /*39c0*/  LEA.HI.X R15, R20, UR25, R15, 0x2, P1 ;  /* 0x00000019140f7c11 */ /* 0x000fe200088f140f */
[----:B------:R-:W-:Y:S01]  /*39d0*/  IMAD.IADD R21, R29, 0x1, R17 ;  /* 0x000000011d157824 */ /* 0x000fe200078e0211 */
[----:B------:R-:W-:Y:S01]  /*39e0*/  LEA R24, P1, R18, UR24, 0x2 ;  /* 0x0000001812187c11 */ /* 0x000fe2000f8210ff */
[----:B------:R-:W-:Y:S01]  /*39f0*/  IMAD.IADD R17, R27, 0x1, R19 ;  /* 0x000000011b117824 */ /* 0x000fe200078e0213 */
[----:B------:R-:W3:Y:S01]  /*3a00*/  LDG.E.CONSTANT R12, desc[UR12][R12.64] ;  /* 0x0000000c0c0c7981 */ /* 0x000ee2000c1e9900 */
[----:B------:R-:W-:Y:S01]  /*3a10*/  VIADD R20, R4, 0x3 ;  /* 0x0000000304147836 */ /* 0x000fe20000000000 */
[----:B------:R-:W-:Y:S01]  /*3a20*/  LEA.HI.X R23, R16, UR27, R21, 0x2, P0 ;  /* 0x0000001b10177c11 */ /* 0x000fe200080f1415 */
[----:B------:R-:W-:Y:S01]  /*3a30*/  IMAD.MOV.U32 R21, RZ, RZ, RZ ;  /* 0x000000ffff157224 */ /* 0x000fe200078e00ff */
[----:B------:R-:W-:Y:S01]  /*3a40*/  LEA.HI.X R25, R18, UR25, R17, 0x2, P1 ;  /* 0x0000001912197c11 */ /* 0x000fe200088f1411 */
[----:B------:R-:W3:Y:S01]  /*3a50*/  LDG.E.CONSTANT R14, desc[UR12][R14.64] ;  /* 0x0000000c0e0e7981 */ /* 0x000ee2000c1e9900 */
[----:B------:R-:W-:-:S03]  /*3a60*/  IMAD.WIDE.U32 R16, R3, R6, R20 ;  /* 0x0000000603107225 */ /* 0x000fc600078e0014 */
[----:B------:R-:W5:Y:S01]  /*3a70*/  LDG.E.CONSTANT R22, desc[UR12][R22.64] ;  /* 0x0000000c16167981 */ /* 0x000f62000c1e9900 */
[----:B------:R-:W-:Y:S01]  /*3a80*/  IMAD.IADD R29, R29, 0x1, R17 ;  /* 0x000000011d1d7824 */ /* 0x000fe200078e0211 */
[----:B------:R-:W-:Y:S01]  /*3a90*/  LEA R18, P0, R16, UR26, 0x2 ;  /* 0x0000001a10127c11 */ /* 0x000fe2000f8010ff */
[----:B------:R-:W-:Y:S01]  /*3aa0*/  IMAD.WIDE.U32 R20, R6, UR6, R20 ;  /* 0x0000000606147c25 */ /* 0x000fe2000f8e0014 */
[----:B------:R-:W5:Y:S02]  /*3ab0*/  LDG.E.CONSTANT R24, desc[UR12][R24.64] ;  /* 0x0000000c18187981 */ /* 0x000f64000c1e9900 */
[----:B------:R-:W-:Y:S02]  /*3ac0*/  LEA.HI.X R19, R16, UR27, R29, 0x2, P0 ;  /* 0x0000001b10137c11 */ /* 0x000fe400080f141d */
[----:B------:R-:W-:Y:S02]  /*3ad0*/  IADD3 R27, PT, PT, R27, R21, RZ ;  /* 0x000000151b1b7210 */ /* 0x000fe40007ffe0ff */
[C---:B------:R-:W-:Y:S01]  /*3ae0*/  LEA R16, P0, R20.reuse, UR24, 0x2 ;  /* 0x0000001814107c11 */ /* 0x040fe2000f8010ff */
[----:B------:R-:W4:Y:S03]  /*3af0*/  LDG.E.CONSTANT R18, desc[UR12][R18.64] ;  /* 0x0000000c12127981 */ /* 0x000f26000c1e9900 */
        /* <DEDUP_REMOVED lines=8> */
.L_x_45:
[----:B------:R-:W-:Y:S05]  /*3b80*/  BRA.U !UP2, `(.L_x_44) ;  /* 0x000000010ac47547 */ /* 0x000fea000b800000 */
[----:B------:R-:W-:Y:S01]  /*3b90*/  UISETP.NE.U32.AND UP2, UPT, UR17, 0x1, UPT ;  /* 0x000000011100788c */ /* 0x000fe2000bf45070 */
[----:B------:R-:W-:-:S03]  /*3ba0*/  LOP3.LUT P3, RZ, R6, 0x1, RZ, 0xc0, !PT ;  /* 0x0000000106ff7812 */ /* 0x000fc6000786c0ff */
[----:B------:R-:W-:-:S09]  /*3bb0*/  UISETP.NE.AND.EX UP2, UPT, URZ, URZ, UPT, UP2 ;  /* 0x000000ffff00728c */ /* 0x000fd2000bf45320 */
[----:B------:R-:W-:Y:S05]  /*3bc0*/  BRA.U !UP2, `(.L_x_46) ;  /* 0x000000010a787547 */ /* 0x000fea000b800000 */
[----:B------:R-:W0:Y:S01]  /*3bd0*/  LDCU.128 UR24, c[0x0][0x380] ;  /* 0x00007000ff1877ac */ /* 0x000e220008000c00 */
[----:B------:R-:W-:Y:S02]  /*3be0*/  IMAD.MOV.U32 R8, RZ, RZ, R4 ;  /* 0x000000ffff087224 */ /* 0x000fe400078e0004 */
[----:B------:R-:W-:Y:S02]  /*3bf0*/  HFMA2 R15, -RZ, RZ, 0, 0 ;  /* 0x00000000ff0f7431 */ /* 0x000fe400000001ff */
[C---:B------:R-:W-:Y:S02]  /*3c00*/  IMAD R19, R3.reuse, R7, RZ ;  /* 0x0000000703137224 */ /* 0x040fe400078e02ff */
[----:B------:R-:W-:-:S04]  /*3c10*/  IMAD.WIDE.U32 R16, R3, R6, R8 ;  /* 0x0000000603107225 */ /* 0x000fc800078e0008 */
[----:B------:R-:W-:Y:S02]  /*3c20*/  VIADD R14, R4, 0x1 ;  /* 0x00000001040e7836 */ /* 0x000fe40000000000 */
[----:B------:R-:W-:Y:S02]  /*3c30*/  IMAD.IADD R11, R19, 0x1, R17 ;  /* 0x00000001130b7824 */ /* 0x000fe400078e0211 */
        /* <DEDUP_REMOVED lines=11> */
[----:B------:R-:W2:Y:S01]  /*3cf0*/  LDG.E.CONSTANT R10, desc[UR12][R10.64] ;  /* 0x0000000c0a0a7981 */ /* 0x000ea2000c1e9900 */
[----:B------:R-:W-:Y:S01]  /*3d00*/  IMAD.IADD R21, R21, 0x1, R15 ;  /* 0x0000000115157824 */ /* 0x000fe200078e020f */
        /* <DEDUP_REMOVED lines=10> */
.L_x_46:
[----:B------:R-:W-:Y:S05]  /*3db0*/  @!P3 BRA `(.L_x_44) ;  /* 0x000000000038b947 */ /* 0x000fea0003800000 */
[----:B------:R-:W0:Y:S01]  /*3dc0*/  LDCU.128 UR24, c[0x0][0x380] ;  /* 0x00007000ff1877ac */ /* 0x000e220008000c00 */
[----:B------:R-:W-:Y:S01]  /*3dd0*/  MOV R10, R4 ;  /* 0x00000004000a7202 */ /* 0x000fe20000000f00 */
[----:B------:R-:W-:-:S04]  /*3de0*/  IMAD.MOV.U32 R11, RZ, RZ, R9 ;  /* 0x000000ffff0b7224 */ /* 0x000fc800078e0009 */
[----:B------:R-:W-:-:S04]  /*3df0*/  IMAD.WIDE.U32 R8, R3, R6, R10 ;  /* 0x0000000603087225 */ /* 0x000fc800078e000a */
[----:B------:R-:W-:-:S04]  /*3e00*/  IMAD.WIDE.U32 R10, R6, UR6, R10 ;  /* 0x00000006060a7c25 */ /* 0x000fc8000f8e000a */
[----:B------:R-:W-:Y:S02]  /*3e10*/  IMAD R9, R3, R7, R9 ;  /* 0x0000000703097224 */ /* 0x000fe400078e0209 */
[----:B------:R-:W-:Y:S01]  /*3e20*/  IMAD R7, R7, UR6, R11 ;  /* 0x0000000607077c24 */ /* 0x000fe2000f8e020b */
[----:B0-----:R-:W-:Y:S02]  /*3e30*/  LEA R12, P1, R10, UR24, 0x2 ;  /* 0x000000180a0c7c11 */ /* 0x001fe4000f8210ff */
[----:B------:R-:W-:Y:S02]  /*3e40*/  LEA R6, P0, R8, UR26, 0x2 ;  /* 0x0000001a08067c11 */ /* 0x000fe4000f8010ff */
[----:B------:R-:W-:Y:S02]  /*3e50*/  LEA.HI.X R13, R10, UR25, R7, 0x2, P1 ;  /* 0x000000190a0d7c11 */ /* 0x000fe400088f1407 */
[----:B------:R-:W-:-:S03]  /*3e60*/  LEA.HI.X R7, R8, UR27, R9, 0x2, P0 ;  /* 0x0000001b08077c11 */ /* 0x000fc600080f1409 */
[----:B------:R-:W2:Y:S04]  /*3e70*/  LDG.E.CONSTANT R12, desc[UR12][R12.64] ;  /* 0x0000000c0c0c7981 */ /* 0x000ea8000c1e9900 */
[----:B------:R-:W2:Y:S02]  /*3e80*/  LDG.E.CONSTANT R6, desc[UR12][R6.64] ;  /* 0x0000000c06067981 */ /* 0x000ea4000c1e9900 */
[----:B--2---:R-:W-:-:S07]  /*3e90*/  FFMA R5, R6, R12, R5 ;  /* 0x0000000c06057223 */ /* 0x004fce0000000005 */
.L_x_44:
[----:B------:R-:W0:Y:S01]  /*3ea0*/  LDCU.64 UR8, c[0x0][0x3b0] ;  /* 0x00007600ff0877ac */ /* 0x000e220008000a00 */
[----:B------:R-:W-:Y:S01]  /*3eb0*/  SHF.R.S32.HI R4, RZ, 0x1f, R0 ;  /* 0x0000001fff047819 */ /* 0x000fe20000011400 */
[----:B------:R-:W-:Y:S01]  /*3ec0*/  BSSY.RECONVERGENT B1, `(.L_x_47) ;  /* 0x0000017000017945 */ /* 0x000fe20003800200 */
[----:B0-----:R-:W-:-:S04]  /*3ed0*/  ISETP.GE.U32.AND P0, PT, R0, UR8, PT ;  /* 0x0000000800007c0c */ /* 0x001fc8000bf06070 */
[----:B------:R-:W-:Y:S01]  /*3ee0*/  ISETP.GE.U32.AND.EX P0, PT, R4, UR9, PT, P0 ;  /* 0x0000000904007c0c */ /* 0x000fe2000bf06100 */
[----:B------:R-:W-:-:S12]  /*3ef0*/  FADD R4, -R5, 1 ;  /* 0x3f80000005047421 */ /* 0x000fd80000000100 */
[----:B------:R-:W-:Y:S05]  /*3f00*/  @P0 BRA `(.L_x_48) ;  /* 0x0000000000240947 */ /* 0x000fea0003800000 */
[----:B------:R-:W0:Y:S02]  /*3f10*/  LDCU.64 UR8, c[0x0][0x390] ;  /* 0x00007200ff0877ac */ /* 0x000e240008000a00 */
[----:B0-----:R-:W-:-:S04]  /*3f20*/  LEA R6, P0, R3, UR8, 0x2 ;  /* 0x0000000803067c11 */ /* 0x001fc8000f8010ff */
[----:B------:R-:W-:-:S05]  /*3f30*/  LEA.HI.X R7, R3, UR9, RZ, 0x2, P0 ;  /* 0x0000000903077c11 */ /* 0x000fca00080f14ff */
[----:B------:R-:W2:Y:S01]  /*3f40*/  LDG.E.CONSTANT R6, desc[UR12][R6.64] ;  /* 0x0000000c06067981 */ /* 0x000ea2000c1e9900 */
[C---:B------:R-:W-:Y:S02]  /*3f50*/  IMAD.U32 R5, R0.reuse, 0x4, R1 ;  /* 0x0000000400057824 */ /* 0x040fe400078e0001 */
[----:B------:R-:W-:-:S03]  /*3f60*/  VIADD R0, R0, 0x1 ;  /* 0x0000000100007836 */ /* 0x000fc60000000000 */
[----:B------:R0:W-:Y:S04]  /*3f70*/  STL [R5], R4 ;  /* 0x0000000405007387 */ /* 0x0001e80000100800 */
[----:B--2---:R0:W-:Y:S01]  /*3f80*/  STL [R5+0x40], R6 ;  /* 0x0000400605007387 */ /* 0x0041e20000100800 */
[----:B------:R-:W-:Y:S05]  /*3f90*/  BRA `(.L_x_49) ;  /* 0x0000000000247947 */ /* 0x000fea0003800000 */
.L_x_48:
[----:B------:R-:W2:Y:S02]  /*3fa0*/  LDL R5, [R1] ;  /* 0x0000000001057983 */ /* 0x000ea40000100800 */
[----:B--2---:R-:W-:-:S13]  /*3fb0*/  FSETP.GEU.AND P0, PT, R4, R5, PT ;  /* 0x000000050400720b */ /* 0x004fda0003f0e000 */
[----:B------:R-:W-:Y:S05]  /*3fc0*/  @P0 BRA `(.L_x_49) ;  /* 0x0000000000180947 */ /* 0x000fea0003800000 */
[----:B------:R-:W0:Y:S02]  /*3fd0*/  LDCU.64 UR8, c[0x0][0x390] ;  /* 0x00007200ff0877ac */ /* 0x000e240008000a00 */
[----:B0-----:R-:W-:-:S04]  /*3fe0*/  LEA R6, P0, R3, UR8, 0x2 ;  /* 0x0000000803067c11 */ /* 0x001fc8000f8010ff */
[----:B------:R-:W-:-:S05]  /*3ff0*/  LEA.HI.X R7, R3, UR9, RZ, 0x2, P0 ;  /* 0x0000000903077c11 */ /* 0x000fca00080f14ff */
[----:B------:R-:W2:Y:S04]  /*4000*/  LDG.E.CONSTANT R6, desc[UR12][R6.64] ;  /* 0x0000000c06067981 */ /* 0x000ea8000c1e9900 */
[----:B------:R1:W-:Y:S04]  /*4010*/  STL [R1], R4 ;  /* 0x0000000401007387 */ /* 0x0003e80000100800 */
[----:B--2---:R1:W-:Y:S02]  /*4020*/  STL [R1+0x40], R6 ;  /* 0x0000400601007387 */ /* 0x0043e40000100800 */
.L_x_49:
[----:B----4-:R-:W-:Y:S05]  /*4030*/  BSYNC.RECONVERGENT B1 ;  /* 0x0000000000017941 */ /* 0x010fea0003800200 */
.L_x_47:
[----:B------:R-:W-:-:S05]  /*4040*/  VIADD R3, R3, UR16 ;  /* 0x0000001003037c36 */ /* 0x000fca0008000000 */
[----:B------:R-:W-:-:S13]  /*4050*/  ISETP.GE.U32.AND P0, PT, R3, R2, PT ;  /* 0x000000020300720c */ /* 0x000fda0003f06070 */
[----:B------:R-:W-:Y:S05]  /*4060*/  @!P0 BRA `(.L_x_50) ;  /* 0xfffffff400088947 */ /* 0x000fea000383ffff */
.L_x_41:
[----:B----4-:R-:W-:Y:S05]  /*4070*/  BSYNC.RECONVERGENT B0 ;  /* 0x0000000000007941 */ /* 0x010fea0003800200 */
.L_x_40:
[----:B------:R-:W-:Y:S05]  /*4080*/  BRA.U !UP1, `(.L_x_51) ;  /* 0xfffffff1099c7547 */ /* 0x000fea000b83ffff */
.L_x_0:
[----:B------:R-:W2:Y:S01]  /*4090*/  LDCU.64 UR4, c[0x0][0x3b0] ;  /* 0x00007600ff0477ac */ /* 0x000ea20008000a00 */
[----:B01----:R-:W0:Y:S01]  /*40a0*/  S2R R4, SR_CgaCtaId ;  /* 0x0000000000047919 */ /* 0x003e220000008800 */
[----:B------:R-:W-:Y:S01]  /*40b0*/  MOV R7, 0x400 ;  /* 0x0000040000077802 */ /* 0x000fe20000000f00 */
[----:B------:R-:W1:Y:S01]  /*40c0*/  S2R R6, SR_TID.X ;  /* 0x0000000000067919 */ /* 0x000e620000002100 */
[----:B--2---:R-:W-:-:S04]  /*40d0*/  IMAD.U32 R13, RZ, RZ, UR4 ;  /* 0x00000004ff0d7e24 */ /* 0x004fc8000f8e00ff */
[C---:B----4-:R-:W-:Y:S01]  /*40e0*/  IMAD R2, R13.reuse, UR16, RZ ;  /* 0x000000100d027c24 */ /* 0x050fe2000f8e02ff */
[----:B------:R-:W-:-:S04]  /*40f0*/  ISETP.NE.U32.AND P0, PT, R13, RZ, PT ;  /* 0x000000ff0d00720c */ /* 0x000fc80003f05070 */
[----:B------:R-:W-:Y:S02]  /*4100*/  ISETP.NE.AND.EX P0, PT, RZ, UR5, PT, P0 ;  /* 0x00000005ff007c0c */ /* 0x000fe4000bf05300 */
[----:B0-----:R-:W-:-:S04]  /*4110*/  LEA R7, R4, R7, 0x18 ;  /* 0x0000000704077211 */ /* 0x001fc800078ec0ff */
[----:B------:R-:W-:-:S07]  /*4120*/  LEA R21, R2, R7, 0x2 ;  /* 0x0000000702157211 */ /* 0x000fce00078e10ff */
[----:B-1----:R-:W-:Y:S05]  /*4130*/  @!P0 BRA `(.L_x_52) ;  /* 0x0000000c00688947 */ /* 0x002fea0003800000 */
[----:B------:R-:W-:Y:S01]  /*4140*/  IMAD.MOV.U32 R2, RZ, RZ, -0x1 ;  /* 0xffffffffff027424 */ /* 0x000fe200078e00ff */
[----:B------:R-:W-:Y:S01]  /*4150*/  LOP3.LUT R24, R13, 0x7, RZ, 0xc0, !PT ;  /* 0x000000070d187812 */ /* 0x000fe200078ec0ff */
[----:B------:R-:W-:-:S03]  /*4160*/  IMAD.MOV.U32 R3, RZ, RZ, -0x1 ;  /* 0xffffffffff037424 */ /* 0x000fc600078e00ff */
[----:B------:R-:W-:Y:S01]  /*4170*/  ISETP.NE.U32.AND P0, PT, R24, RZ, PT ;  /* 0x000000ff1800720c */ /* 0x000fe20003f05070 */
[----:B------:R-:W-:-:S03]  /*4180*/  IMAD.WIDE.U32 R2, R13, 0x1, R2 ;  /* 0x000000010d027825 */ /* 0x000fc600078e0002 */
[----:B------:R-:W-:Y:S02]  /*4190*/  ISETP.NE.AND.EX P0, PT, RZ, RZ, PT, P0 ;  /* 0x000000ffff00720c */ /* 0x000fe40003f05300 */
[----:B------:R-:W-:Y:S01]  /*41a0*/  ISETP.GE.U32.AND P1, PT, R2, 0x7, PT ;  /* 0x000000070200780c */ /* 0x000fe20003f26070 */
[----:B------:R-:W-:-:S05]  /*41b0*/  VIADD R2, R3, UR5 ;  /* 0x0000000503027c36 */ /* 0x000fca0008000000 */
[----:B------:R-:W-:Y:S01]  /*41c0*/  ISETP.GE.U32.AND.EX P1, PT, R2, RZ, PT, P1 ;  /* 0x000000ff0200720c */ /* 0x000fe20003f26110 */
[----:B------:R-:W-:-:S12]  /*41d0*/  IMAD.MOV.U32 R2, RZ, RZ, RZ ;  /* 0x000000ffff027224 */ /* 0x000fd800078e00ff */
[----:B------:R-:W-:Y:S05]  /*41e0*/  @!P1 BRA `(.L_x_53) ;  /* 0x0000000400949947 */ /* 0x000fea0003800000 */
[----:B------:R-:W-:Y:S01]  /*41f0*/  HFMA2 R5, -RZ, RZ, 0, 0 ;  /* 0x00000000ff057431 */ /* 0x000fe200000001ff */
[----:B------:R-:W-:Y:S01]  /*4200*/  LOP3.LUT R2, R13, 0xfffffff8, RZ, 0xc0, !PT ;  /* 0xfffffff80d027812 */ /* 0x000fe200078ec0ff */
[----:B------:R-:W-:Y:S01]  /*4210*/  IMAD.MOV.U32 R3, RZ, RZ, RZ ;  /* 0x000000ffff037224 */ /* 0x000fe200078e00ff */
[----:B------:R-:W0:Y:S01]  /*4220*/  LDCU UR4, c[0x0][0x3b4] ;  /* 0x00007680ff0477ac */ /* 0x000e220008000800 */
[----:B------:R-:W1:Y:S05]  /*4230*/  LDCU UR5, c[0x0][0x3b0] ;  /* 0x00007600ff0577ac */ /* 0x000e6a0008000800 */
.L_x_54:
[----:B------:R-:W-:Y:S01]  /*4240*/  ISETP.GT.AND P6, PT, R0, R3, PT ;  /* 0x000000030000720c */ /* 0x000fe20003fc4270 */
[C---:B------:R-:W-:Y:S02]  /*4250*/  VIADD R9, R3.reuse, 0x1 ;  /* 0x0000000103097836 */ /* 0x040fe40000000000 */
[----:B------:R-:W-:-:S03]  /*4260*/  IMAD.SHL.U32 R4, R3, 0x4, RZ ;  /* 0x0000000403047824 */ /* 0x000fc600078e00ff */
[----:B------:R-:W-:-:S07]  /*4270*/  ISETP.GE.AND P1, PT, R9, R0, PT ;  /* 0x000000000900720c */ /* 0x000fce0003f26270 */
[----:B------:R-:W-:Y:S01]  /*4280*/  @P6 IMAD.U32 R8, R3, 0x4, R1 ;  /* 0x0000000403086824 */ /* 0x000fe200078e0001 */
[----:B------:R-:W-:-:S04]  /*4290*/  LOP3.LUT R4, R4, 0xffffffe0, RZ, 0xc0, !PT ;  /* 0xffffffe004047812 */ /* 0x000fc800078ec0ff */
[----:B------:R-:W2:Y:S04]  /*42a0*/  @P6 LDL R17, [R8] ;  /* 0x0000000008116983 */ /* 0x000ea80000100800 */
[----:B------:R3:W4:Y:S01]  /*42b0*/  @P6 LDL R14, [R8+0x40] ;  /* 0x00004000080e6983 */ /* 0x0007220000100800 */
[----:B------:R-:W-:-:S05]  /*42c0*/  IMAD.IADD R4, R1, 0x1, R4 ;  /* 0x0000000101047824 */ /* 0x000fca00078e0204 */
[----:B------:R-:W5:Y:S04]  /*42d0*/  @!P1 LDL R15, [R4+0x4] ;  /* 0x00000400040f9983 */ /* 0x000f680000100800 */
[----:B------:R-:W5:Y:S01]  /*42e0*/  @!P1 LDL R10, [R4+0x44] ;  /* 0x00004400040a9983 */ /* 0x000f620000100800 */
[C---:B------:R-:W-:Y:S01]  /*42f0*/  VIADD R9, R3.reuse, 0x2 ;  /* 0x0000000203097836 */ /* 0x040fe20000000000 */
[----:B-1----:R-:W-:Y:S01]  /*4300*/  @P6 MOV R13, UR5 ;  /* 0x00000005000d6c02 */ /* 0x002fe20008000f00 */
[C---:B------:R-:W-:Y:S02]  /*4310*/  VIADD R11, R3.reuse, 0x4 ;  /* 0x00000004030b7836 */ /* 0x040fe40000000000 */
[----:B------:R-:W-:Y:S01]  /*4320*/  VIADD R19, R3, 0x5 ;  /* 0x0000000503137836 */ /* 0x000fe20000000000 */
[-C--:B------:R-:W-:Y:S01]  /*4330*/  ISETP.GE.AND P2, PT, R9, R0.reuse, PT ;  /* 0x000000000900720c */ /* 0x080fe20003f46270 */
[----:B------:R-:W-:Y:S01]  /*4340*/  VIADD R9, R3, 0x3 ;  /* 0x0000000303097836 */ /* 0x000fe20000000000 */
[-C--:B------:R-:W-:Y:S01]  /*4350*/  ISETP.GE.AND P4, PT, R11, R0.reuse, PT ;  /* 0x000000000b00720c */ /* 0x080fe20003f86270 */
[----:B------:R-:W-:Y:S01]  /*4360*/  @P6 IMAD R12, R6, R13, R3 ;  /* 0x0000000d060c6224 */ /* 0x000fe200078e0203 */
[-C--:B------:R-:W-:Y:S01]  /*4370*/  ISETP.GE.AND P5, PT, R19, R0.reuse, PT ;  /* 0x000000001300720c */ /* 0x080fe20003fa6270 */
[----:B------:R-:W-:Y:S01]  /*4380*/  @!P6 IMAD.U32 R13, RZ, RZ, UR5 ;  /* 0x00000005ff0dee24 */ /* 0x000fe2000f8e00ff */
[----:B------:R-:W-:Y:S01]  /*4390*/  ISETP.GE.AND P3, PT, R9, R0, PT ;  /* 0x000000000900720c */ /* 0x000fe20003f66270 */
[C---:B---3--:R-:W-:Y:S01]  /*43a0*/  @P6 IMAD R8, R12.reuse, 0x4, R7 ;  /* 0x000000040c086824 */ /* 0x048fe200078e0207 */
[----:B------:R-:W-:Y:S01]  /*43b0*/  @P6 LEA R9, R12, R21, 0x2 ;  /* 0x000000150c096211 */ /* 0x000fe200078e10ff */
[----:B------:R-:W-:-:S02]  /*43c0*/  @!P6 IMAD R16, R6, R13, R3 ;  /* 0x0000000d0610e224 */ /* 0x000fc400078e0203 */
[----:B------:R-:W-:Y:S01]  /*43d0*/  @!P6 IMAD.MOV.U32 R23, RZ, RZ, 0x7f7fffff ;  /* 0x7f7fffffff17e424 */ /* 0x000fe200078e00ff */
[----:B------:R-:W-:Y:S01]  /*43e0*/  @P1 MOV R29, 0x7f7fffff ;  /* 0x7f7fffff001d1802 */ /* 0x000fe20000000f00 */
[----:B------:R-:W-:Y:S01]  /*43f0*/  VIADD R19, R3, 0x6 ;  /* 0x0000000603137836 */ /* 0x000fe20000000000 */
[----:B------:R-:W3:Y:S01]  /*4400*/  @!P2 LDL R11, [R4+0x8] ;  /* 0x00000800040ba983 */ /* 0x000ee20000100800 */
[----:B------:R-:W-:-:S03]  /*4410*/  @P1 IMAD.MOV.U32 R22, RZ, RZ, -0x1 ;  /* 0xffffffffff161424 */ /* 0x000fc600078e00ff */
[----:B------:R-:W3:Y:S04]  /*4420*/  @!P2 LDL R12, [R4+0x48] ;  /* 0x00004800040ca983 */ /* 0x000ee80000100800 */
[----:B------:R-:W3:Y:S04]  /*4430*/  @!P5 LDL R27, [R4+0x14] ;  /* 0x00001400041bd983 */ /* 0x000ee80000100800 */
[----:B------:R-:W3:Y:S04]  /*4440*/  @!P5 LDL R18, [R4+0x54] ;  /* 0x000054000412d983 */ /* 0x000ee80000100800 */
[----:B--2---:R1:W-:Y:S04]  /*4450*/  @P6 STS [R8], R17 ;  /* 0x0000001108006388 */ /* 0x0043e80000000800 */
[----:B----4-:R2:W-:Y:S01]  /*4460*/  @P6 STS [R9], R14 ;  /* 0x0000000e09006388 */ /* 0x0105e20000000800 */
[----:B------:R-:W-:-:S03]  /*4470*/  @!P6 IMAD R8, R16, 0x4, R7 ;  /* 0x000000041008e824 */ /* 0x000fc600078e0207 */
[----:B-1----:R-:W4:Y:S01]  /*4480*/  @!P3 LDL R17, [R4+0xc] ;  /* 0x00000c000411b983 */ /* 0x002f220000100800 */
[----:B------:R-:W-:-:S03]  /*4490*/  @!P6 IMAD R9, R16, 0x4, R21 ;  /* 0x000000041009e824 */ /* 0x000fc600078e0215 */
[----:B--2---:R-:W2:Y:S01]  /*44a0*/  @!P3 LDL R14, [R4+0x4c] ;  /* 0x00004c00040eb983 */ /* 0x004ea20000100800 */
[----:B------:R-:W-:-:S03]  /*44b0*/  @!P6 IMAD.MOV.U32 R16, RZ, RZ, -0x1 ;  /* 0xffffffffff10e424 */ /* 0x000fc600078e00ff */
[----:B------:R1:W-:Y:S04]  /*44c0*/  @!P6 STS [R8], R23 ;  /* 0x000000170800e388 */ /* 0x0003e80000000800 */
[----:B------:R0:W-:Y:S01]  /*44d0*/  @!P6 STS [R9], R16 ;  /* 0x000000100900e388 */ /* 0x0001e20000000800 */
[----:B------:R-:W-:-:S03]  /*44e0*/  ISETP.GE.AND P6, PT, R19, R0, PT ;  /* 0x000000001300720c */ /* 0x000fc60003fc6270 */
[----:B------:R-:W-:Y:S01]  /*44f0*/  @P1 STS [R8+0x4], R29 ;  /* 0x0000041d08001388 */ /* 0x000fe20000000800 */
[----:B-1----:R-:W-:-:S03]  /*4500*/  VIADD R23, R3, 0x7 ;  /* 0x0000000703177836 */ /* 0x002fc60000000000 */
[----:B------:R1:W-:Y:S04]  /*4510*/  @P1 STS [R9+0x4], R22 ;  /* 0x0000041609001388 */ /* 0x0003e80000000800 */
[----:B-----5:R5:W-:Y:S04]  /*4520*/  @!P1 STS [R8+0x4], R15 ;  /* 0x0000040f08009388 */ /* 0x020be80000000800 */
[----:B------:R3:W-:Y:S01]  /*4530*/  @!P1 STS [R9+0x4], R10 ;  /* 0x0000040a09009388 */ /* 0x0007e20000000800 */
[----:B------:R-:W-:-:S03]  /*4540*/  ISETP.GE.AND P1, PT, R23, R0, PT ;  /* 0x000000001700720c */ /* 0x000fc60003f26270 */
[----:B------:R-:W2:Y:S04]  /*4550*/  @!P4 LDL R19, [R4+0x10] ;  /* 0x000010000413c983 */ /* 0x000ea80000100800 */
[----:B0-----:R-:W2:Y:S04]  /*4560*/  @!P4 LDL R16, [R4+0x50] ;  /* 0x000050000410c983 */ /* 0x001ea80000100800 */
[----:B------:R-:W2:Y:S04]  /*4570*/  @!P6 LDL R25, [R4+0x18] ;  /* 0x000018000419e983 */ /* 0x000ea80000100800 */
[----:B------:R-:W2:Y:S04]  /*4580*/  @!P6 LDL R20, [R4+0x58] ;  /* 0x000058000414e983 */ /* 0x000ea80000100800 */
[----:B------:R-:W2:Y:S04]  /*4590*/  @!P1 LDL R23, [R4+0x1c] ;  /* 0x00001c0004179983 */ /* 0x000ea80000100800 */
[----:B-1----:R0:W2:Y:S01]  /*45a0*/  @!P1 LDL R22, [R4+0x5c] ;  /* 0x00005c0004169983 */ /* 0x0020a20000100800 */
[----:B-----5:R-:W-:-:S02]  /*45b0*/  @P2 IMAD.MOV.U32 R15, RZ, RZ, 0x7f7fffff ;  /* 0x7f7fffffff0f2424 */ /* 0x020fc400078e00ff */
[----:B------:R-:W-:Y:S01]  /*45c0*/  @P2 IMAD.MOV.U32 R26, RZ, RZ, -0x1 ;  /* 0xffffffffff1a2424 */ /* 0x000fe200078e00ff */
[----:B---3--:R-:W-:Y:S01]  /*45d0*/  @P3 MOV R10, 0xffffffff ;  /* 0xffffffff000a3802 */ /* 0x008fe20000000f00 */
[----:B------:R-:W-:Y:S01]  /*45e0*/  @P3 IMAD.MOV.U32 R29, RZ, RZ, 0x7f7fffff ;  /* 0x7f7fffffff1d3424 */ /* 0x000fe200078e00ff */
[----:B------:R1:W-:Y:S01]  /*45f0*/  @P2 STS [R8+0x8], R15 ;  /* 0x0000080f08002388 */ /* 0x0003e20000000800 */
[----:B------:R-:W-:-:S03]  /*4600*/  @P4 IMAD.MOV.U32 R28, RZ, RZ, 0x7f7fffff ;  /* 0x7f7fffffff1c4424 */ /* 0x000fc600078e00ff */
[----:B------:R3:W-:Y:S01]  /*4610*/  @P2 STS [R9+0x8], R26 ;  /* 0x0000081a09002388 */ /* 0x0007e20000000800 */
[----:B0-----:R-:W-:-:S03]  /*4620*/  @P4 IMAD.MOV.U32 R4, RZ, RZ, -0x1 ;  /* 0xffffffffff044424 */ /* 0x001fc600078e00ff */
[----:B------:R0:W-:Y:S04]  /*4630*/  @!P2 STS [R8+0x8], R11 ;  /* 0x0000080b0800a388 */ /* 0x0001e80000000800 */
[----:B------:R-:W-:Y:S01]  /*4640*/  @!P2 STS [R9+0x8], R12 ;  /* 0x0000080c0900a388 */ /* 0x000fe20000000800 */
[----:B-1----:R-:W-:-:S03]  /*4650*/  @P5 IMAD.MOV.U32 R15, RZ, RZ, 0x7f7fffff ;  /* 0x7f7fffffff0f5424 */ /* 0x002fc600078e00ff */
[----:B------:R-:W-:Y:S01]  /*4660*/  @P3 STS [R8+0xc], R29 ;  /* 0x00000c1d08003388 */ /* 0x000fe20000000800 */
[----:B---3--:R-:W-:-:S03]  /*4670*/  @P5 IMAD.MOV.U32 R26, RZ, RZ, -0x1 ;  /* 0xffffffffff1a5424 */ /* 0x008fc600078e00ff */
[----:B------:R1:W-:Y:S01]  /*4680*/  @P3 STS [R9+0xc], R10 ;  /* 0x00000c0a09003388 */ /* 0x0003e20000000800 */
[----:B0-----:R-:W-:Y:S01]  /*4690*/  @P6 IMAD.MOV.U32 R11, RZ, RZ, 0x7f7fffff ;  /* 0x7f7fffffff0b6424 */ /* 0x001fe200078e00ff */
[----:B-1----:R-:W-:Y:S02]  /*46a0*/  @P6 MOV R10, 0xffffffff ;  /* 0xffffffff000a6802 */ /* 0x002fe40000000f00 */
[----:B----4-:R0:W-:Y:S04]  /*46b0*/  @!P3 STS [R8+0xc], R17 ;  /* 0x00000c110800b388 */ /* 0x0101e80000000800 */
[----:B--2---:R-:W-:Y:S04]  /*46c0*/  @!P3 STS [R9+0xc], R14 ;  /* 0x00000c0e0900b388 */ /* 0x004fe80000000800 */
[----:B------:R-:W-:Y:S04]  /*46d0*/  @P4 STS [R8+0x10], R28 ;  /* 0x0000101c08004388 */ /* 0x000fe80000000800 */
[----:B------:R1:W-:Y:S01]  /*46e0*/  @P4 STS [R9+0x10], R4 ;  /* 0x0000100409004388 */ /* 0x0003e20000000800 */
[----:B0-----:R-:W-:-:S02]  /*46f0*/  @P1 IMAD.MOV.U32 R17, RZ, RZ, 0x7f7fffff ;  /* 0x7f7fffffff111424 */ /* 0x001fc400078e00ff */
[----:B-1----:R-:W-:Y:S01]  /*4700*/  @P1 IMAD.MOV.U32 R4, RZ, RZ, -0x1 ;  /* 0xffffffffff041424 */ /* 0x002fe200078e00ff */
[----:B------:R2:W-:Y:S04]  /*4710*/  @!P4 STS [R8+0x10], R19 ;  /* 0x000010130800c388 */ /* 0x0005e80000000800 */
[----:B------:R2:W-:Y:S04]  /*4720*/  @!P4 STS [R9+0x10], R16 ;  /* 0x000010100900c388 */ /* 0x0005e80000000800 */
[----:B------:R2:W-:Y:S04]  /*4730*/  @P5 STS [R8+0x14], R15 ;  /* 0x0000140f08005388 */ /* 0x0005e80000000800 */
[----:B------:R2:W-:Y:S04]  /*4740*/  @P5 STS [R9+0x14], R26 ;  /* 0x0000141a09005388 */ /* 0x0005e80000000800 */
        /* <DEDUP_REMOVED lines=9> */
[----:B------:R2:W-:Y:S01]  /*47e0*/  @!P1 STS [R9+0x1c], R22 ;  /* 0x00001c1609009388 */ /* 0x0005e20000000800 */
[----:B------:R-:W-:-:S05]  /*47f0*/  IADD3 R3, P1, PT, R3, 0x8, RZ ;  /* 0x0000000803037810 */ /* 0x000fca0007f3e0ff */
[----:B------:R-:W-:Y:S01]  /*4800*/  IMAD.X R5, RZ, RZ, R5, P1 ;  /* 0x000000ffff057224 */ /* 0x000fe200008e0605 */
[----:B------:R-:W-:-:S04]  /*4810*/  ISETP.NE.U32.AND P1, PT, R3, R2, PT ;  /* 0x000000020300720c */ /* 0x000fc80003f25070 */
[----:B------:R-:W-:-:S13]  /*4820*/  ISETP.NE.AND.EX P1, PT, R5, UR4, PT, P1 ;  /* 0x0000000405007c0c */ /* 0x000fda000bf25310 */
[----:B--2---:R-:W-:Y:S05]  /*4830*/  @P1 BRA `(.L_x_54) ;  /* 0xfffffff800801947 */ /* 0x004fea000383ffff */
.L_x_53:
[----:B------:R-:W-:Y:S05]  /*4840*/  @!P0 BRA `(.L_x_52) ;  /* 0x0000000400a48947 */ /* 0x000fea0003800000 */
[----:B------:R-:W-:Y:S02]  /*4850*/  ISETP.GE.U32.AND P0, PT, R24, 0x4, PT ;  /* 0x000000041800780c */ /* 0x000fe40003f06070 */
[----:B------:R-:W-:Y:S02]  /*4860*/  LOP3.LUT R20, R13, 0x3, RZ, 0xc0, !PT ;  /* 0x000000030d147812 */ /* 0x000fe400078ec0ff */
[----:B------:R-:W-:Y:S02]  /*4870*/  ISETP.GE.U32.AND.EX P0, PT, RZ, RZ, PT, P0 ;  /* 0x000000ffff00720c */ /* 0x000fe40003f06100 */
[----:B------:R-:W-:-:S04]  /*4880*/  ISETP.NE.U32.AND P1, PT, R20, RZ, PT ;  /* 0x000000ff1400720c */ /* 0x000fc80003f25070 */
[----:B------:R-:W-:-:S07]  /*4890*/  ISETP.NE.AND.EX P1, PT, RZ, RZ, PT, P1 ;  /* 0x000000ffff00720c */ /* 0x000fce0003f25310 */
[----:B------:R-:W-:Y:S06]  /*48a0*/  @!P0 BRA `(.L_x_55) ;  /* 0x0000000000bc8947 */ /* 0x000fec0003800000 */
[----:B------:R-:W-:Y:S01]  /*48b0*/  ISETP.GT.AND P0, PT, R0, R2, PT ;  /* 0x000000020000720c */ /* 0x000fe20003f04270 */
[C---:B------:R-:W-:Y:S02]  /*48c0*/  VIADD R3, R2.reuse, 0x1 ;  /* 0x0000000102037836 */ /* 0x040fe40000000000 */
[----:B------:R-:W-:-:S03]  /*48d0*/  IMAD.SHL.U32 R4, R2, 0x4, RZ ;  /* 0x0000000402047824 */ /* 0x000fc600078e00ff */
[-C--:B------:R-:W-:Y:S02]  /*48e0*/  ISETP.GE.AND P2, PT, R3, R0.reuse, PT ;  /* 0x000000000300720c */ /* 0x080fe40003f46270 */
[----:B------:R-:W-:Y:S02]  /*48f0*/  IADD3 R3, PT, PT, R2, 0x2, RZ ;  /* 0x0000000202037810 */ /* 0x000fe40007ffe0ff */
[----:B------:R-:W-:Y:S02]  /*4900*/  LOP3.LUT R4, R4, 0xfffffffc, RZ, 0xc0, !PT ;  /* 0xfffffffc04047812 */ /* 0x000fe400078ec0ff */
[-C--:B------:R-:W-:Y:S01]  /*4910*/  ISETP.GE.AND P3, PT, R3, R0.reuse, PT ;  /* 0x000000000300720c */ /* 0x080fe20003f66270 */
[C---:B------:R-:W-:Y:S02]  /*4920*/  VIADD R3, R2.reuse, 0x3 ;  /* 0x0000000302037836 */ /* 0x040fe40000000000 */
[----:B------:R-:W-:Y:S02]  /*4930*/  @P0 IMAD.U32 R14, R2, 0x4, R1 ;  /* 0x00000004020e0824 */ /* 0x000fe400078e0001 */
[----:B------:R-:W-:Y:S01]  /*4940*/  IMAD.IADD R15, R1, 0x1, R4 ;  /* 0x00000001010f7824 */ /* 0x000fe200078e0204 */
[----:B------:R-:W-:-:S02]  /*4950*/  ISETP.GE.AND P4, PT, R3, R0, PT ;  /* 0x000000000300720c */ /* 0x000fc40003f86270 */
[----:B------:R-:W2:Y:S04]  /*4960*/  @P0 LDL R8, [R14] ;  /* 0x000000000e080983 */ /* 0x000ea80000100800 */
[----:B------:R-:W3:Y:S04]  /*4970*/  @P0 LDL R5, [R14+0x40] ;  /* 0x000040000e050983 */ /* 0x000ee80000100800 */
[----:B------:R-:W4:Y:S04]  /*4980*/  @!P2 LDL R10, [R15+0x4] ;  /* 0x000004000f0aa983 */ /* 0x000f280000100800 */
[----:B------:R-:W5:Y:S04]  /*4990*/  @!P2 LDL R9, [R15+0x44] ;  /* 0x000044000f09a983 */ /* 0x000f680000100800 */
[----:B------:R-:W5:Y:S04]  /*49a0*/  @!P3 LDL R12, [R15+0x8] ;  /* 0x000008000f0cb983 */ /* 0x000f680000100800 */
[----:B------:R-:W5:Y:S04]  /*49b0*/  @!P3 LDL R11, [R15+0x48] ;  /* 0x000048000f0bb983 */ /* 0x000f680000100800 */
[----:B------:R-:W5:Y:S04]  /*49c0*/  @!P4 LDL R16, [R15+0xc] ;  /* 0x00000c000f10c983 */ /* 0x000f680000100800 */
[----:B------:R0:W5:Y:S01]  /*49d0*/  @!P4 LDL R17, [R15+0x4c] ;  /* 0x00004c000f11c983 */ /* 0x0001620000100800 */
[----:B------:R-:W-:Y:S01]  /*49e0*/  IMAD R4, R6, R13, R2 ;  /* 0x0000000d06047224 */ /* 0x000fe200078e0202 */
[----:B------:R-:W-:Y:S01]  /*49f0*/  @!P0 MOV R14, 0x7f7fffff ;  /* 0x7f7fffff000e8802 */ /* 0x000fe20000000f00 */
[----:B------:R-:W-:-:S02]  /*4a00*/  @!P0 IMAD.MOV.U32 R19, RZ, RZ, -0x1 ;  /* 0xffffffffff138424 */ /* 0x000fc400078e00ff */
[C---:B------:R-:W-:Y:S02]  /*4a10*/  IMAD R3, R4.reuse, 0x4, R7 ;  /* 0x0000000404037824 */ /* 0x040fe400078e0207 */
[----:B------:R-:W-:Y:S02]  /*4a20*/  IMAD R4, R4, 0x4, R21 ;  /* 0x0000000404047824 */ /* 0x000fe400078e0215 */
[----:B------:R-:W-:Y:S01]  /*4a30*/  @P2 IMAD.MOV.U32 R18, RZ, RZ, 0x7f7fffff ;  /* 0x7f7fffffff122424 */ /* 0x000fe200078e00ff */
[----:B------:R1:W-:Y:S01]  /*4a40*/  @!P0 STS [R3], R14 ;  /* 0x0000000e03008388 */ /* 0x0003e20000000800 */
[----:B0-----:R-:W-:Y:S02]  /*4a50*/  @P2 IMAD.MOV.U32 R15, RZ, RZ, -0x1 ;  /* 0xffffffffff0f2424 */ /* 0x001fe400078e00ff */
[----:B------:R-:W-:Y:S01]  /*4a60*/  @P3 IMAD.MOV.U32 R22, RZ, RZ, 0x7f7fffff ;  /* 0x7f7fffffff163424 */ /* 0x000fe200078e00ff */
[----:B------:R0:W-:Y:S01]  /*4a70*/  @!P0 STS [R4], R19 ;  /* 0x0000001304008388 */ /* 0x0001e20000000800 */
[----:B------:R-:W-:-:S02]  /*4a80*/  @P3 IMAD.MOV.U32 R23, RZ, RZ, -0x1 ;  /* 0xffffffffff173424 */ /* 0x000fc400078e00ff */
[----:B------:R-:W-:Y:S01]  /*4a90*/  VIADD R2, R2, 0x4 ;  /* 0x0000000402027836 */ /* 0x000fe20000000000 */
[----:B-1----:R-:W-:Y:S01]  /*4aa0*/  @P4 MOV R14, 0x7f7fffff ;  /* 0x7f7fffff000e4802 */ /* 0x002fe20000000f00 */
[----:B0-----:R-:W-:Y:S01]  /*4ab0*/  @P4 IMAD.MOV.U32 R19, RZ, RZ, -0x1 ;  /* 0xffffffffff134424 */ /* 0x001fe200078e00ff */
[----:B--2---:R0:W-:Y:S04]  /*4ac0*/  @P0 STS [R3], R8 ;  /* 0x0000000803000388 */ /* 0x0041e80000000800 */
[----:B---3--:R0:W-:Y:S04]  /*4ad0*/  @P0 STS [R4], R5 ;  /* 0x0000000504000388 */ /* 0x0081e80000000800 */
[----:B------:R0:W-:Y:S04]  /*4ae0*/  @P2 STS [R3+0x4], R18 ;  /* 0x0000041203002388 */ /* 0x0001e80000000800 */
[----:B------:R0:W-:Y:S04]  /*4af0*/  @P2 STS [R4+0x4], R15 ;  /* 0x0000040f04002388 */ /* 0x0001e80000000800 */
[----:B----4-:R0:W-:Y:S04]  /*4b00*/  @!P2 STS [R3+0x4], R10 ;  /* 0x0000040a0300a388 */ /* 0x0101e80000000800 */
[----:B-----5:R0:W-:Y:S04]  /*4b10*/  @!P2 STS [R4+0x4], R9 ;  /* 0x000004090400a388 */ /* 0x0201e80000000800 */
[----:B------:R0:W-:Y:S04]  /*4b20*/  @P3 STS [R3+0x8], R22 ;  /* 0x0000081603003388 */ /* 0x0001e80000000800 */
[----:B------:R0:W-:Y:S04]  /*4b30*/  @P3 STS [R4+0x8], R23 ;  /* 0x0000081704003388 */ /* 0x0001e80000000800 */
[----:B------:R0:W-:Y:S04]  /*4b40*/  @!P3 STS [R3+0x8], R12 ;  /* 0x0000080c0300b388 */ /* 0x0001e80000000800 */
[----:B------:R0:W-:Y:S04]  /*4b50*/  @!P3 STS [R4+0x8], R11 ;  /* 0x0000080b0400b388 */ /* 0x0001e80000000800 */
[----:B------:R0:W-:Y:S04]  /*4b60*/  @P4 STS [R3+0xc], R14 ;  /* 0x00000c0e03004388 */ /* 0x0001e80000000800 */
[----:B------:R0:W-:Y:S04]  /*4b70*/  @P4 STS [R4+0xc], R19 ;  /* 0x00000c1304004388 */ /* 0x0001e80000000800 */
[----:B------:R0:W-:Y:S04]  /*4b80*/  @!P4 STS [R3+0xc], R16 ;  /* 0x00000c100300c388 */ /* 0x0001e80000000800 */
[----:B------:R0:W-:Y:S02]  /*4b90*/  @!P4 STS [R4+0xc], R17 ;  /* 0x00000c110400c388 */ /* 0x0001e40000000800 */
.L_x_55:
[----:B------:R-:W-:Y:S04]  /*4ba0*/  BSSY.RECONVERGENT B0, `(.L_x_52) ;  /* 0x0000033000007945 */ /* 0x000fe80003800200 */
[----:B------:R-:W-:Y:S05]  /*4bb0*/  @!P1 BRA `(.L_x_56) ;  /* 0x0000000000c49947 */ /* 0x000fea0003800000 */
[----:B------:R-:W-:Y:S01]  /*4bc0*/  ISETP.NE.U32.AND P0, PT, R20, 0x1, PT ;  /* 0x000000011400780c */ /* 0x000fe20003f05070 */
[----:B------:R-:W-:Y:S01]  /*4bd0*/  BSSY.RECONVERGENT B1, `(.L_x_57) ;  /* 0x0000021000017945 */ /* 0x000fe20003800200 */
[----:B0-----:R-:W-:Y:S02]  /*4be0*/  LOP3.LUT R3, R13, 0x1, RZ, 0xc0, !PT ;  /* 0x000000010d037812 */ /* 0x001fe400078ec0ff */
[----:B------:R-:W-:Y:S02]  /*4bf0*/  ISETP.NE.AND.EX P0, PT, RZ, RZ, PT, P0 ;  /* 0x000000ffff00720c */ /* 0x000fe40003f05300 */
[----:B------:R-:W-:-:S04]  /*4c00*/  ISETP.NE.U32.AND P1, PT, R3, 0x1, PT ;  /* 0x000000010300780c */ /* 0x000fc80003f25070 */
[----:B------:R-:W-:-:S07]  /*4c10*/  ISETP.NE.U32.AND.EX P1, PT, RZ, RZ, PT, P1 ;  /* 0x000000ffff00720c */ /* 0x000fce0003f25110 */
[----:B------:R-:W-:Y:S06]  /*4c20*/  @!P0 BRA `(.L_x_58) ;  /* 0x00000000006c8947 */ /* 0x000fec0003800000 */
[----:B------:R-:W-:Y:S01]  /*4c30*/  VIADD R3, R2, 0x1 ;  /* 0x0000000102037836 */ /* 0x000fe20000000000 */
[----:B------:R-:W-:-:S04]  /*4c40*/  ISETP.GT.AND P2, PT, R0, R2, PT ;  /* 0x000000020000720c */ /* 0x000fc80003f44270 */
[----:B------:R-:W-:-:S09]  /*4c50*/  ISETP.GE.AND P0, PT, R3, R0, PT ;  /* 0x000000000300720c */ /* 0x000fd20003f06270 */
[----:B------:R-:W-:-:S04]  /*4c60*/  @P2 IMAD.U32 R11, R2, 0x4, R1 ;  /* 0x00000004020b2824 */ /* 0x000fc800078e0001 */
[----:B------:R-:W-:Y:S01]  /*4c70*/  @!P0 IMAD.SHL.U32 R4, R2, 0x4, RZ ;  /* 0x0000000402048824 */ /* 0x000fe200078e00ff */
[----:B------:R-:W2:Y:S04]  /*4c80*/  @P2 LDL R12, [R11] ;  /* 0x000000000b0c2983 */ /* 0x000ea80000100800 */
[----:B------:R-:W-:Y:S01]  /*4c90*/  @!P0 LOP3.LUT R4, R4, 0xfffffffc, RZ, 0xc0, !PT ;  /* 0xfffffffc04048812 */ /* 0x000fe200078ec0ff */
[----:B------:R0:W3:Y:S03]  /*4ca0*/  @P2 LDL R15, [R11+0x40] ;  /* 0x000040000b0f2983 */ /* 0x0000e60000100800 */
[----:B------:R-:W-:-:S05]  /*4cb0*/  @!P0 IADD3 R14, PT, PT, R1, R4, RZ ;  /* 0x00000004010e8210 */ /* 0x000fca0007ffe0ff */
[----:B------:R-:W4:Y:S04]  /*4cc0*/  @!P0 LDL R8, [R14+0x4] ;  /* 0x000004000e088983 */ /* 0x000f280000100800 */
[----:B------:R-:W5:Y:S01]  /*4cd0*/  @!P0 LDL R5, [R14+0x44] ;  /* 0x000044000e058983 */ /* 0x000f620000100800 */
[----:B------:R-:W-:Y:S02]  /*4ce0*/  IMAD R4, R6, R13, R2 ;  /* 0x0000000d06047224 */ /* 0x000fe400078e0202 */
[----:B------:R-:W-:Y:S02]  /*4cf0*/  @!P2 IMAD.MOV.U32 R10, RZ, RZ, 0x7f7fffff ;  /* 0x7f7fffffff0aa424 */ /* 0x000fe400078e00ff */
[C---:B------:R-:W-:Y:S02]  /*4d00*/  IMAD R3, R4.reuse, 0x4, R7 ;  /* 0x0000000404037824 */ /* 0x040fe400078e0207 */
[----:B------:R-:W-:-:S02]  /*4d10*/  IMAD R4, R4, 0x4, R21 ;  /* 0x0000000404047824 */ /* 0x000fc400078e0215 */
[----:B------:R-:W-:Y:S01]  /*4d20*/  @!P2 IMAD.MOV.U32 R9, RZ, RZ, -0x1 ;  /* 0xffffffffff09a424 */ /* 0x000fe200078e00ff */
[----:B------:R1:W-:Y:S01]  /*4d30*/  @!P2 STS [R3], R10 ;  /* 0x0000000a0300a388 */ /* 0x0003e20000000800 */
[----:B------:R-:W-:Y:S01]  /*4d40*/  @P0 IMAD.MOV.U32 R14, RZ, RZ, 0x7f7fffff ;  /* 0x7f7fffffff0e0424 */ /* 0x000fe200078e00ff */
[----:B0-----:R-:W-:Y:S02]  /*4d50*/  @P0 MOV R11, 0xffffffff ;  /* 0xffffffff000b0802 */ /* 0x001fe40000000f00 */
[----:B------:R1:W-:Y:S01]  /*4d60*/  @!P2 STS [R4], R9 ;  /* 0x000000090400a388 */ /* 0x0003e20000000800 */
[----:B------:R-:W-:-:S03]  /*4d70*/  VIADD R2, R2, 0x2 ;  /* 0x0000000202027836 */ /* 0x000fc60000000000 */
[----:B--2---:R1:W-:Y:S04]  /*4d80*/  @P2 STS [R3], R12 ;  /* 0x0000000c03002388 */ /* 0x0043e80000000800 */
[----:B---3--:R1:W-:Y:S04]  /*4d90*/  @P2 STS [R4], R15 ;  /* 0x0000000f04002388 */ /* 0x0083e80000000800 */
[----:B------:R1:W-:Y:S04]  /*4da0*/  @P0 STS [R3+0x4], R14 ;  /* 0x0000040e03000388 */ /* 0x0003e80000000800 */
[----:B------:R1:W-:Y:S04]  /*4db0*/  @P0 STS [R4+0x4], R11 ;  /* 0x0000040b04000388 */ /* 0x0003e80000000800 */
[----:B----4-:R1:W-:Y:S04]  /*4dc0*/  @!P0 STS [R3+0x4], R8 ;  /* 0x0000040803008388 */ /* 0x0103e80000000800 */
[----:B-----5:R1:W-:Y:S02]  /*4dd0*/  @!P0 STS [R4+0x4], R5 ;  /* 0x0000040504008388 */ /* 0x0203e40000000800 */
.L_x_58:
[----:B------:R-:W-:Y:S05]  /*4de0*/  BSYNC.RECONVERGENT B1 ;  /* 0x0000000000017941 */ /* 0x000fea0003800200 */
.L_x_57:
[----:B------:R-:W-:Y:S05]  /*4df0*/  @P1 BRA `(.L_x_56) ;  /* 0x0000000000341947 */ /* 0x000fea0003800000 */
[----:B------:R-:W-:-:S13]  /*4e00*/  ISETP.GT.AND P0, PT, R0, R2, PT ;  /* 0x000000020000720c */ /* 0x000fda0003f04270 */
[----:B-1----:R-:W-:-:S05]  /*4e10*/  @P0 IMAD.U32 R4, R2, 0x4, R1 ;  /* 0x0000000402040824 */ /* 0x002fca00078e0001 */
[----:B------:R-:W2:Y:S04]  /*4e20*/  @P0 LDL R3, [R4] ;  /* 0x0000000004030983 */ /* 0x000ea80000100800 */
[----:B------:R-:W3:Y:S01]  /*4e30*/  @P0 LDL R5, [R4+0x40] ;  /* 0x0000400004050983 */ /* 0x000ee20000100800 */
[----:B------:R-:W-:Y:S01]  /*4e40*/  IMAD R2, R6, R13, R2 ;  /* 0x0000000d06027224 */ /* 0x000fe200078e0202 */
[----:B------:R-:W-:Y:S01]  /*4e50*/  @!P0 MOV R11, 0xffffffff ;  /* 0xffffffff000b8802 */ /* 0x000fe20000000f00 */
[----:B------:R-:W-:Y:S02]  /*4e60*/  @!P0 IMAD.MOV.U32 R9, RZ, RZ, 0x7f7fffff ;  /* 0x7f7fffffff098424 */ /* 0x000fe400078e00ff */
[C---:B------:R-:W-:Y:S02]  /*4e70*/  IMAD R0, R2.reuse, 0x4, R7 ;  /* 0x0000000402007824 */ /* 0x040fe400078e0207 */
[----:B------:R-:W-:-:S03]  /*4e80*/  IMAD R2, R2, 0x4, R21 ;  /* 0x0000000402027824 */ /* 0x000fc600078e0215 */
[----:B------:R4:W-:Y:S04]  /*4e90*/  @!P0 STS [R0], R9 ;  /* 0x0000000900008388 */ /* 0x0009e80000000800 */
[----:B------:R4:W-:Y:S04]  /*4ea0*/  @!P0 STS [R2], R11 ;  /* 0x0000000b02008388 */ /* 0x0009e80000000800 */
[----:B--2---:R4:W-:Y:S04]  /*4eb0*/  @P0 STS [R0], R3 ;  /* 0x0000000300000388 */ /* 0x0049e80000000800 */
[----:B---3--:R4:W-:Y:S02]  /*4ec0*/  @P0 STS [R2], R5 ;  /* 0x0000000502000388 */ /* 0x0089e40000000800 */
.L_x_56:
[----:B------:R-:W-:Y:S05]  /*4ed0*/  BSYNC.RECONVERGENT B0 ;  /* 0x0000000000007941 */ /* 0x000fea0003800200 */
.L_x_52:
[----:B------:R-:W-:Y:S01]  /*4ee0*/  BAR.SYNC.DEFER_BLOCKING 0x0 ;  /* 0x0000000000007b1d */ /* 0x000fe20000010000 */
[----:B------:R-:W-:-:S13]  /*4ef0*/  ISETP.NE.AND P0, PT, R6, RZ, PT ;  /* 0x000000ff0600720c */ /* 0x000fda0003f05270 */
[----:B------:R-:W-:Y:S05]  /*4f00*/  @P0 EXIT ;  /* 0x000000000000094d */ /* 0x000fea0003800000 */
[----:B01----:R-:W0:Y:S01]  /*4f10*/  LDC R15, c[0x0][0x3b4] ;  /* 0x0000ed00ff0f7b82 */ /* 0x003e220000000800 */
[----:B------:R-:W-:Y:S01]  /*4f20*/  ISETP.NE.U32.AND P0, PT, R13, RZ, PT ;  /* 0x000000ff0d00720c */ /* 0x000fe20003f05070 */
[----:B------:R-:W-:Y:S01]  /*4f30*/  BSSY.RECONVERGENT B0, `(.L_x_59) ;  /* 0x0000071000007945 */ /* 0x000fe20003800200 */
[----:B------:R-:W-:Y:S02]  /*4f40*/  VIADD R6, R1, 0x80 ;  /* 0x0000008001067836 */ /* 0x000fe40000000000 */
[----:B0-----:R-:W-:-:S13]  /*4f50*/  ISETP.NE.AND.EX P0, PT, R15, RZ, PT, P0 ;  /* 0x000000ff0f00720c */ /* 0x001fda0003f05300 */
[----:B------:R-:W-:Y:S05]  /*4f60*/  @!P0 BRA `(.L_x_60) ;  /* 0x0000000400b48947 */ /* 0x000fea0003800000 */
[C---:B----4-:R-:W-:Y:S01]  /*4f70*/  IADD3 R0, P2, PT, R13.reuse, -0x1, RZ ;  /* 0xffffffff0d007810 */ /* 0x050fe20007f5e0ff */
[----:B------:R-:W-:Y:S01]  /*4f80*/  BSSY.RECONVERGENT B1, `(.L_x_61) ;  /* 0x000001b000017945 */ /* 0x000fe20003800200 */
[----:B------:R-:W-:Y:S02]  /*4f90*/  LOP3.LUT R12, R13, 0xf, RZ, 0xc0, !PT ;  /* 0x0000000f0d0c7812 */ /* 0x000fe400078ec0ff */
[----:B------:R-:W-:Y:S02]  /*4fa0*/  ISETP.GE.U32.AND P1, PT, R0, 0xf, PT ;  /* 0x0000000f0000780c */ /* 0x000fe40003f26070 */
[----:B------:R-:W-:Y:S02]  /*4fb0*/  IADD3.X R0, PT, PT, R15, -0x1, RZ, P2, !PT ;  /* 0xffffffff0f007810 */ /* 0x000fe400017fe4ff */
[----:B------:R-:W-:Y:S02]  /*4fc0*/  ISETP.NE.U32.AND P2, PT, R12, RZ, PT ;  /* 0x000000ff0c00720c */ /* 0x000fe40003f45070 */
[----:B------:R-:W-:Y:S01]  /*4fd0*/  ISETP.GE.U32.AND.EX P1, PT, R0, RZ, PT, P1 ;  /* 0x000000ff0000720c */ /* 0x000fe20003f26110 */
[----:B------:R-:W-:Y:S01]  /*4fe0*/  IMAD.MOV.U32 R0, RZ, RZ, RZ ;  /* 0x000000ffff007224 */ /* 0x000fe200078e00ff */
[----:B------:R-:W-:-:S11]  /*4ff0*/  ISETP.NE.AND.EX P2, PT, RZ, RZ, PT, P2 ;  /* 0x000000ffff00720c */ /* 0x000fd60003f45320 */
[----:B------:R-:W-:Y:S05]  /*5000*/  @!P1 BRA `(.L_x_62) ;  /* 0x0000000000489947 */ /* 0x000fea0003800000 */
[----:B------:R-:W0:Y:S01]  /*5010*/  LDC R5, c[0x0][0x3b4] ;  /* 0x0000ed00ff057b82 */ /* 0x000e220000000800 */
[----:B------:R-:W-:Y:S01]  /*5020*/  LOP3.LUT R0, R13, 0xfffffff0, RZ, 0xc0, !PT ;  /* 0xfffffff00d007812 */ /* 0x000fe200078ec0ff */
[----:B------:R-:W-:Y:S01]  /*5030*/  IMAD.MOV.U32 R2, RZ, RZ, RZ ;  /* 0x000000ffff027224 */ /* 0x000fe200078e00ff */
[----:B------:R-:W-:Y:S01]  /*5040*/  MOV R9, 0x7f7fffff ;  /* 0x7f7fffff00097802 */ /* 0x000fe20000000f00 */
[----:B------:R-:W-:Y:S02]  /*5050*/  IMAD.MOV.U32 R4, RZ, RZ, RZ ;  /* 0x000000ffff047224 */ /* 0x000fe400078e00ff */
[----:B------:R-:W-:Y:S02]  /*5060*/  IMAD.MOV.U32 R8, RZ, RZ, 0x7f7fffff ;  /* 0x7f7fffffff087424 */ /* 0x000fe400078e00ff */
[----:B------:R-:W-:Y:S02]  /*5070*/  IMAD.MOV.U32 R10, RZ, RZ, 0x7f7fffff ;  /* 0x7f7fffffff0a7424 */ /* 0x000fe400078e00ff */
[----:B------:R-:W-:-:S07]  /*5080*/  IMAD.MOV.U32 R11, RZ, RZ, 0x7f7fffff ;  /* 0x7f7fffffff0b7424 */ /* 0x000fce00078e00ff */
.L_x_63:
[C---:B-1----:R-:W-:Y:S01]  /*5090*/  IMAD.U32 R3, R2.reuse, 0x4, R1 ;  /* 0x0000000402037824 */ /* 0x042fe200078e0001 */
[----:B------:R-:W-:-:S04]  /*50a0*/  IADD3 R2, P1, PT, R2, 0x10, RZ ;  /* 0x0000001002027810 */ /* 0x000fc80007f3e0ff */
[----:B------:R1:W-:Y:S01]  /*50b0*/  STL.128 [R3+0x80], R8 ;  /* 0x0000800803007387 */ /* 0x0003e20000100c00 */
[----:B------:R-:W-:Y:S01]  /*50c0*/  IMAD.X R4, RZ, RZ, R4, P1 ;  /* 0x000000ffff047224 */ /* 0x000fe200008e0604 */
[----:B------:R-:W-:Y:S02]  /*50d0*/  ISETP.NE.U32.AND P1, PT, R2, R0, PT ;  /* 0x000000000200720c */ /* 0x000fe40003f25070 */
[----:B------:R1:W-:Y:S02]  /*50e0*/  STL.128 [R3+0x90], R8 ;  /* 0x0000900803007387 */ /* 0x0003e40000100c00 */
[----:B0-----:R-:W-:Y:S02]  /*50f0*/  ISETP.NE.AND.EX P1, PT, R4, R5, PT, P1 ;  /* 0x000000050400720c */ /* 0x001fe40003f25310 */
[----:B------:R1:W-:Y:S04]  /*5100*/  STL.128 [R3+0xa0], R8 ;  /* 0x0000a00803007387 */ /* 0x0003e80000100c00 */
[----:B------:R1:W-:Y:S07]  /*5110*/  STL.128 [R3+0xb0], R8 ;  /* 0x0000b00803007387 */ /* 0x0003ee0000100c00 */
[----:B------:R-:W-:Y:S05]  /*5120*/  @P1 BRA `(.L_x_63) ;  /* 0xfffffffc00d81947 */ /* 0x000fea000383ffff */
.L_x_62:
[----:B------:R-:W-:Y:S05]  /*5130*/  BSYNC.RECONVERGENT B1 ;  /* 0x0000000000017941 */ /* 0x000fea0003800200 */
.L_x_61:
[----:B------:R-:W-:Y:S05]  /*5140*/  @!P2 BRA `(.L_x_60) ;  /* 0x00000004003ca947 */ /* 0x000fea0003800000 */
[----:B------:R-:W-:Y:S01]  /*5150*/  ISETP.GE.U32.AND P1, PT, R12, 0x8, PT ;  /* 0x000000080c00780c */ /* 0x000fe20003f26070 */
[----:B------:R-:W-:Y:S01]  /*5160*/  BSSY.RECONVERGENT B1, `(.L_x_64) ;  /* 0x0000027000017945 */ /* 0x000fe20003800200 */
[----:B-1----:R-:W-:Y:S02]  /*5170*/  LOP3.LUT R9, R13, 0x7, RZ, 0xc0, !PT ;  /* 0x000000070d097812 */ /* 0x002fe400078ec0ff */
[----:B------:R-:W-:Y:S02]  /*5180*/  ISETP.GE.U32.AND.EX P1, PT, RZ, RZ, PT, P1 ;  /* 0x000000ffff00720c */ /* 0x000fe40003f26110 */
[----:B------:R-:W-:-:S04]  /*5190*/  ISETP.NE.U32.AND P2, PT, R9, RZ, PT ;  /* 0x000000ff0900720c */ /* 0x000fc80003f45070 */
[----:B------:R-:W-:-:S07]  /*51a0*/  ISETP.NE.AND.EX P2, PT, RZ, RZ, PT, P2 ;  /* 0x000000ffff00720c */ /* 0x000fce0003f45320 */
[----:B------:R-:W-:Y:S06]  /*51b0*/  @!P1 BRA `(.L_x_65) ;  /* 0x0000000000849947 */ /* 0x000fec0003800000 */
[----:B------:R-:W-:Y:S02]  /*51c0*/  IMAD.SHL.U32 R8, R0, 0x4, RZ ;  /* 0x0000000400087824 */ /* 0x000fe400078e00ff */
[----:B------:R-:W-:Y:S02]  /*51d0*/  IMAD.MOV.U32 R3, RZ, RZ, 0x7f7fffff ;  /* 0x7f7fffffff037424 */ /* 0x000fe400078e00ff */
[C---:B------:R-:W-:Y:S01]  /*51e0*/  VIADD R2, R8.reuse, 0x8 ;  /* 0x0000000808027836 */ /* 0x040fe20000000000 */
[C---:B------:R-:W-:Y:S01]  /*51f0*/  IADD3 R4, PT, PT, R8.reuse, 0x4, RZ ;  /* 0x0000000408047810 */ /* 0x040fe20007ffe0ff */
[C---:B------:R-:W-:Y:S01]  /*5200*/  VIADD R10, R8.reuse, 0x10 ;  /* 0x00000010080a7836 */ /* 0x040fe20000000000 */
[C---:B------:R-:W-:Y:S01]  /*5210*/  IADD3 R12, PT, PT, R8.reuse, 0xc, RZ ;  /* 0x0000000c080c7810 */ /* 0x040fe20007ffe0ff */
[----:B------:R-:W-:Y:S01]  /*5220*/  VIADD R5, R8, 0x14 ;  /* 0x0000001408057836 */ /* 0x000fe20000000000 */
[----:B------:R-:W-:Y:S01]  /*5230*/  LOP3.LUT R4, R4, 0xfffffffc, RZ, 0xc0, !PT ;  /* 0xfffffffc04047812 */ /* 0x000fe200078ec0ff */
[C---:B------:R-:W-:Y:S01]  /*5240*/  IMAD.IADD R18, R1.reuse, 0x1, R8 ;  /* 0x0000000101127824 */ /* 0x040fe200078e0208 */
[----:B------:R-:W-:Y:S01]  /*5250*/  LOP3.LUT R2, R2, 0xfffffffc, RZ, 0xc0, !PT ;  /* 0xfffffffc02027812 */ /* 0x000fe200078ec0ff */
[----:B------:R-:W-:Y:S01]  /*5260*/  VIADD R0, R0, 0x8 ;  /* 0x0000000800007836 */ /* 0x000fe20000000000 */
[----:B------:R-:W-:Y:S01]  /*5270*/  LOP3.LUT R12, R12, 0xfffffffc, RZ, 0xc0, !PT ;  /* 0xfffffffc0c0c7812 */ /* 0x000fe200078ec0ff */
[C---:B------:R-:W-:Y:S01]  /*5280*/  IMAD.IADD R16, R1.reuse, 0x1, R4 ;  /* 0x0000000101107824 */ /* 0x040fe200078e0204 */
[----:B------:R-:W-:Y:S01]  /*5290*/  LOP3.LUT R10, R10, 0xfffffffc, RZ, 0xc0, !PT ;  /* 0xfffffffc0a0a7812 */ /* 0x000fe200078ec0ff */
[C---:B------:R-:W-:Y:S01]  /*52a0*/  IMAD.IADD R14, R1.reuse, 0x1, R2 ;  /* 0x00000001010e7824 */ /* 0x040fe200078e0202 */
[----:B------:R0:W-:Y:S01]  /*52b0*/  STL [R18+0x80], R3 ;  /* 0x0000800312007387 */ /* 0x0001e20000100800 */
[C---:B------:R-:W-:Y:S01]  /*52c0*/  VIADD R4, R8.reuse, 0x18 ;  /* 0x0000001808047836 */ /* 0x040fe20000000000 */
[----:B------:R-:W-:Y:S01]  /*52d0*/  IADD3 R10, PT, PT, R1, R10, RZ ;  /* 0x0000000a010a7210 */ /* 0x000fe20007ffe0ff */
[----:B------:R-:W-:Y:S01]  /*52e0*/  VIADD R2, R8, 0x1c ;  /* 0x0000001c08027836 */ /* 0x000fe20000000000 */
[----:B------:R-:W-:Y:S01]  /*52f0*/  LOP3.LUT R8, R5, 0xfffffffc, RZ, 0xc0, !PT ;  /* 0xfffffffc05087812 */ /* 0x000fe200078ec0ff */
[C---:B------:R-:W-:Y:S01]  /*5300*/  IMAD.IADD R12, R1.reuse, 0x1, R12 ;  /* 0x00000001010c7824 */ /* 0x040fe200078e020c */
[----:B------:R-:W-:Y:S01]  /*5310*/  LOP3.LUT R4, R4, 0xfffffffc, RZ, 0xc0, !PT ;  /* 0xfffffffc04047812 */ /* 0x000fe200078ec0ff */
[----:B------:R0:W-:Y:S01]  /*5320*/  STL [R16+0x80], R3 ;  /* 0x0000800310007387 */ /* 0x0001e20000100800 */
[----:B------:R-:W-:Y:S01]  /*5330*/  LOP3.LUT R2, R2, 0xfffffffc, RZ, 0xc0, !PT ;  /* 0xfffffffc02027812 */ /* 0x000fe200078ec0ff */
[----:B------:R-:W-:-:S02]  /*5340*/  IMAD.IADD R8, R1, 0x1, R8 ;  /* 0x0000000101087824 */ /* 0x000fc400078e0208 */
[C---:B------:R-:W-:Y:S01]  /*5350*/  IMAD.IADD R4, R1.reuse, 0x1, R4 ;  /* 0x0000000101047824 */ /* 0x040fe200078e0204 */
[----:B------:R0:W-:Y:S01]  /*5360*/  STL [R14+0x80], R3 ;  /* 0x000080030e007387 */ /* 0x0001e20000100800 */
[----:B------:R-:W-:-:S03]  /*5370*/  IMAD.IADD R2, R1, 0x1, R2 ;  /* 0x0000000101027824 */ /* 0x000fc600078e0202 */
[----:B------:R0:W-:Y:S04]  /*5380*/  STL [R12+0x80], R3 ;  /* 0x000080030c007387 */ /* 0x0001e80000100800 */
[----:B------:R0:W-:Y:S04]  /*5390*/  STL [R10+0x80], R3 ;  /* 0x000080030a007387 */ /* 0x0001e80000100800 */
[----:B------:R0:W-:Y:S04]  /*53a0*/  STL [R8+0x80], R3 ;  /* 0x0000800308007387 */ /* 0x0001e80000100800 */
[----:B------:R0:W-:Y:S04]  /*53b0*/  STL [R4+0x80], R3 ;  /* 0x0000800304007387 */ /* 0x0001e80000100800 */
[----:B------:R0:W-:Y:S02]  /*53c0*/  STL [R2+0x80], R3 ;  /* 0x0000800302007387 */ /* 0x0001e40000100800 */
.L_x_65:
[----:B------:R-:W-:Y:S05]  /*53d0*/  BSYNC.RECONVERGENT B1 ;  /* 0x0000000000017941 */ /* 0x000fea0003800200 */
.L_x_64:
[----:B------:R-:W-:Y:S05]  /*53e0*/  @!P2 BRA `(.L_x_60) ;  /* 0x000000000094a947 */ /* 0x000fea0003800000 */
[----:B------:R-:W-:Y:S01]  /*53f0*/  ISETP.GE.U32.AND P1, PT, R9, 0x4, PT ;  /* 0x000000040900780c */ /* 0x000fe20003f26070 */
[----:B------:R-:W-:Y:S01]  /*5400*/  BSSY.RECONVERGENT B1, `(.L_x_66) ;  /* 0x0000017000017945 */ /* 0x000fe20003800200 */
[----:B0-----:R-:W-:Y:S02]  /*5410*/  LOP3.LUT R12, R13, 0x3, RZ, 0xc0, !PT ;  /* 0x000000030d0c7812 */ /* 0x001fe400078ec0ff */
        /* <DEDUP_REMOVED lines=8> */
[----:B------:R-:W-:Y:S02]  /*54a0*/  VIADD R10, R2, 0xc ;  /* 0x0000000c020a7836 */ /* 0x000fe40000000000 */
[----:B------:R-:W-:Y:S01]  /*54b0*/  IMAD.IADD R2, R1, 0x1, R2 ;  /* 0x0000000101027824 */ /* 0x000fe200078e0202 */
[----:B------:R-:W-:Y:S01]  /*54c0*/  LOP3.LUT R4, R4, 0xfffffffc, RZ, 0xc0, !PT ;  /* 0xfffffffc04047812 */ /* 0x000fe200078ec0ff */
[----:B------:R-:W-:Y:S01]  /*54d0*/  VIADD R0, R0, 0x4 ;  /* 0x0000000400007836 */ /* 0x000fe20000000000 */
[----:B------:R-:W-:-:S02]  /*54e0*/  LOP3.LUT R8, R8, 0xfffffffc, RZ, 0xc0, !PT ;  /* 0xfffffffc08087812 */ /* 0x000fc400078ec0ff */
[----:B------:R-:W-:Y:S01]  /*54f0*/  LOP3.LUT R10, R10, 0xfffffffc, RZ, 0xc0, !PT ;  /* 0xfffffffc0a0a7812 */ /* 0x000fe200078ec0ff */
[C---:B------:R-:W-:Y:S01]  /*5500*/  IMAD.IADD R4, R1.reuse, 0x1, R4 ;  /* 0x0000000101047824 */ /* 0x040fe200078e0204 */
[C---:B------:R-:W-:Y:S01]  /*5510*/  IADD3 R8, PT, PT, R1.reuse, R8, RZ ;  /* 0x0000000801087210 */ /* 0x040fe20007ffe0ff */
[----:B------:R0:W-:Y:S02]  /*5520*/  STL [R2+0x80], R3 ;  /* 0x0000800302007387 */ /* 0x0001e40000100800 */
[----:B------:R-:W-:Y:S02]  /*5530*/  IMAD.IADD R10, R1, 0x1, R10 ;  /* 0x00000001010a7824 */ /* 0x000fe400078e020a */
[----:B------:R0:W-:Y:S04]  /*5540*/  STL [R4+0x80], R3 ;  /* 0x0000800304007387 */ /* 0x0001e80000100800 */
[----:B------:R0:W-:Y:S04]  /*5550*/  STL [R8+0x80], R3 ;  /* 0x0000800308007387 */ /* 0x0001e80000100800 */
[----:B------:R0:W-:Y:S02]  /*5560*/  STL [R10+0x80], R3 ;  /* 0x000080030a007387 */ /* 0x0001e40000100800 */
.L_x_67:
[----:B------:R-:W-:Y:S05]  /*5570*/  BSYNC.RECONVERGENT B1 ;  /* 0x0000000000017941 */ /* 0x000fea0003800200 */
.L_x_66:
[----:B------:R-:W-:Y:S05]  /*5580*/  @!P2 BRA `(.L_x_60) ;  /* 0x00000000002ca947 */ /* 0x000fea0003800000 */
[----:B0-----:R-:W-:Y:S02]  /*5590*/  IMAD.MOV.U32 R3, RZ, RZ, RZ ;  /* 0x000000ffff037224 */ /* 0x001fe400078e00ff */
[----:B------:R-:W-:Y:S02]  /*55a0*/  IMAD.MOV.U32 R4, RZ, RZ, RZ ;  /* 0x000000ffff047224 */ /* 0x000fe400078e00ff */
[----:B------:R-:W-:-:S07]  /*55b0*/  IMAD.MOV.U32 R5, RZ, RZ, 0x7f7fffff ;  /* 0x7f7fffffff057424 */ /* 0x000fce00078e00ff */
.L_x_68:
[C---:B------:R-:W-:Y:S01]  /*55c0*/  LEA R2, R0.reuse, R1, 0x2 ;  /* 0x0000000100027211 */ /* 0x040fe200078e10ff */
[----:B------:R-:W-:Y:S01]  /*55d0*/  VIADD R0, R0, 0x1 ;  /* 0x0000000100007836 */ /* 0x000fe20000000000 */
[----:B------:R-:W-:-:S03]  /*55e0*/  IADD3 R3, P1, PT, R3, 0x1, RZ ;  /* 0x0000000103037810 */ /* 0x000fc60007f3e0ff */
[----:B------:R2:W-:Y:S02]  /*55f0*/  STL [R2+0x80], R5 ;  /* 0x0000800502007387 */ /* 0x0005e40000100800 */
[----:B------:R-:W-:Y:S01]  /*5600*/  IMAD.X R4, RZ, RZ, R4, P1 ;  /* 0x000000ffff047224 */ /* 0x000fe200008e0604 */
[----:B------:R-:W-:-:S04]  /*5610*/  ISETP.NE.U32.AND P1, PT, R3, R12, PT ;  /* 0x0000000c0300720c */ /* 0x000fc80003f25070 */
[----:B------:R-:W-:-:S13]  /*5620*/  ISETP.NE.AND.EX P1, PT, R4, RZ, PT, P1 ;  /* 0x000000ff0400720c */ /* 0x000fda0003f25310 */
[----:B--2---:R-:W-:Y:S05]  /*5630*/  @P1 BRA `(.L_x_68) ;  /* 0xfffffffc00e01947 */ /* 0x004fea000383ffff */
.L_x_60:
[----:B------:R-:W-:Y:S05]  /*5640*/  BSYNC.RECONVERGENT B0 ;  /* 0x0000000000007941 */ /* 0x000fea0003800200 */
.L_x_59:
[----:B------:R-:W-:Y:S01]  /*5650*/  BSSY.RECONVERGENT B0, `(.L_x_69) ;  /* 0x000018d000007945 */ /* 0x000fe20003800200 */
[----:B------:R-:W-:Y:S02]  /*5660*/  IMAD.MOV.U32 R22, RZ, RZ, RZ ;  /* 0x000000ffff167224 */ /* 0x000fe400078e00ff */
[----:B----4-:R-:W-:Y:S01]  /*5670*/  VIADD R5, R1, 0xc0 ;  /* 0x000000c001057836 */ /* 0x010fe20000000000 */
[----:B------:R-:W-:Y:S06]  /*5680*/  @!P0 BRA `(.L_x_70) ;  /* 0x0000001800248947 */ /* 0x000fec0003800000 */
[C---:B------:R-:W-:Y:S01]  /*5690*/  ISETP.NE.U32.AND P0, PT, R13.reuse, 0x1, PT ;  /* 0x000000010d00780c */ /* 0x040fe20003f05070 */
[----:B------:R-:W-:-:S03]  /*56a0*/  IMAD.WIDE.U32 R24, R13, UR16, RZ ;  /* 0x000000100d187c25 */ /* 0x000fc6000f8e00ff */
[C---:B------:R-:W-:Y:S01]  /*56b0*/  ISETP.NE.AND.EX P0, PT, R15.reuse, RZ, PT, P0 ;  /* 0x000000ff0f00720c */ /* 0x040fe20003f05300 */
[----:B0-----:R-:W-:-:S12]  /*56c0*/  IMAD R4, R15, UR16, R25 ;  /* 0x000000100f047c24 */ /* 0x001fd8000f8e0219 */
[----:B------:R-:W-:Y:S05]  /*56d0*/  @P0 BRA `(.L_x_71) ;  /* 0x0000000800080947 */ /* 0x000fea0003800000 */
[C---:B------:R-:W-:Y:S01]  /*56e0*/  ISETP.GE.U32.AND P0, PT, R24.reuse, 0x4, PT ;  /* 0x000000041800780c */ /* 0x040fe20003f06070 */
[----:B------:R-:W-:Y:S01]  /*56f0*/  BSSY.RECONVERGENT B1, `(.L_x_72) ;  /* 0x000005a000017945 */ /* 0x000fe20003800200 */
[----:B------:R-:W-:Y:S01]  /*5700*/  HFMA2 R22, -RZ, RZ, 0, 0 ;  /* 0x00000000ff167431 */ /* 0x000fe200000001ff */
[----:B-1----:R-:W-:Y:S02]  /*5710*/  LOP3.LUT R3, R24, 0x3, RZ, 0xc0, !PT ;  /* 0x0000000318037812 */ /* 0x002fe400078ec0ff */
[----:B------:R-:W-:Y:S01]  /*5720*/  ISETP.GE.U32.AND.EX P0, PT, R4, RZ, PT, P0 ;  /* 0x000000ff0400720c */ /* 0x000fe20003f06100 */
[----:B------:R-:W-:-:S12]  /*5730*/  IMAD.MOV.U32 R4, RZ, RZ, RZ ;  /* 0x000000ffff047224 */ /* 0x000fd800078e00ff */
[----:B------:R-:W-:Y:S05]  /*5740*/  @!P0 BRA `(.L_x_73) ;  /* 0x0000000400508947 */ /* 0x000fea0003800000 */
[----:B------:R-:W-:Y:S01]  /*5750*/  LOP3.LUT R25, R24, 0x7fc, RZ, 0xc0, !PT ;  /* 0x000007fc18197812 */ /* 0x000fe200078ec0ff */
[----:B------:R-:W-:Y:S02]  /*5760*/  IMAD.MOV.U32 R8, RZ, RZ, RZ ;  /* 0x000000ffff087224 */ /* 0x000fe400078e00ff */
[----:B------:R-:W-:Y:S02]  /*5770*/  IMAD.MOV.U32 R10, RZ, RZ, RZ ;  /* 0x000000ffff0a7224 */ /* 0x000fe400078e00ff */
[----:B------:R-:W-:-:S07]  /*5780*/  IMAD.MOV.U32 R4, RZ, RZ, RZ ;  /* 0x000000ffff047224 */ /* 0x000fce00078e00ff */
.L_x_86:
[----:B------:R-:W-:Y:S01]  /*5790*/  IMAD R11, R4, 0x4, R7 ;  /* 0x00000004040b7824 */ /* 0x000fe200078e0207 */
[----:B------:R-:W-:Y:S01]  /*57a0*/  IADD3 R8, P0, PT, R8, 0x4, RZ ;  /* 0x0000000408087810 */ /* 0x000fe20007f1e0ff */
[----:B------:R-:W-:Y:S01]  /*57b0*/  BSSY.RECONVERGENT B2, `(.L_x_74) ;  /* 0x0000015000027945 */ /* 0x000fe20003800200 */
[----:B------:R-:W-:Y:S02]  /*57c0*/  LEA R12, R4, R21, 0x2 ;  /* 0x00000015040c7211 */ /* 0x000fe400078e10ff */
[----:B-12---:R-:W0:Y:S01]  /*57d0*/  LDS R2, [R11] ;  /* 0x000000000b027984 */ /* 0x006e220000000800 */
[----:B------:R-:W-:Y:S01]  /*57e0*/  IMAD.X R10, RZ, RZ, R10, P0 ;  /* 0x000000ffff0a7224 */ /* 0x000fe200000e060a */
[----:B------:R-:W-:-:S04]  /*57f0*/  ISETP.NE.U32.AND P0, PT, R8, R25, PT ;  /* 0x000000190800720c */ /* 0x000fc80003f05070 */
[----:B------:R-:W-:Y:S02]  /*5800*/  ISETP.NE.AND.EX P0, PT, R10, RZ, PT, P0 ;  /* 0x000000ff0a00720c */ /* 0x000fe40003f05300 */
[----:B0-----:R-:W-:-:S13]  /*5810*/  FSETP.NEU.AND P1, PT, R2, 3.40282346638528859812e+38, PT ;  /* 0x7f7fffff0200780b */ /* 0x001fda0003f2d000 */
[----:B------:R-:W-:Y:S05]  /*5820*/  @!P1 BRA `(.L_x_75) ;  /* 0x0000000000349947 */ /* 0x000fea0003800000 */
[----:B------:R-:W-:-:S13]  /*5830*/  ISETP.NE.AND P1, PT, R22, RZ, PT ;  /* 0x000000ff1600720c */ /* 0x000fda0003f25270 */
[----:B------:R-:W-:Y:S05]  /*5840*/  @!P1 BRA `(.L_x_76) ;  /* 0x00000000001c9947 */ /* 0x000fea0003800000 */
[----:B------:R-:W2:Y:S02]  /*5850*/  LDL R9, [R1+0x80] ;  /* 0x0000800001097983 */ /* 0x000ea40000100800 */
[----:B--2---:R-:W-:-:S13]  /*5860*/  FSETP.GEU.AND P1, PT, R2, R9, PT ;  /* 0x000000090200720b */ /* 0x004fda0003f2e000 */
[----:B------:R-:W-:Y:S05]  /*5870*/  @P1 BRA `(.L_x_75) ;  /* 0x0000000000201947 */ /* 0x000fea0003800000 */
[----:B------:R-:W0:Y:S04]  /*5880*/  LDS R0, [R12] ;  /* 0x000000000c007984 */ /* 0x000e280000000800 */
[----:B------:R2:W-:Y:S04]  /*5890*/  STL [R1+0x80], R2 ;  /* 0x0000800201007387 */ /* 0x0005e80000100800 */
[----:B0-----:R2:W-:Y:S01]  /*58a0*/  STL [R1+0xc0], R0 ;  /* 0x0000c00001007387 */ /* 0x0015e20000100800 */
[----:B------:R-:W-:Y:S05]  /*58b0*/  BRA `(.L_x_75) ;  /* 0x0000000000107947 */ /* 0x000fea0003800000 */
.L_x_76:
[----:B------:R-:W0:Y:S01]  /*58c0*/  LDS R0, [R12] ;  /* 0x000000000c007984 */ /* 0x000e220000000800 */
[----:B------:R-:W-:-:S03]  /*58d0*/  IMAD.MOV.U32 R22, RZ, RZ, 0x1 ;  /* 0x00000001ff167424 */ /* 0x000fc600078e00ff */
[----:B------:R1:W-:Y:S04]  /*58e0*/  STL [R1+0x80], R2 ;  /* 0x0000800201007387 */ /* 0x0003e80000100800 */
[----:B0-----:R1:W-:Y:S02]  /*58f0*/  STL [R1+0xc0], R0 ;  /* 0x0000c00001007387 */ /* 0x0013e40000100800 */
.L_x_75:
[----:B------:R-:W-:Y:S05]  /*5900*/  BSYNC.RECONVERGENT B2 ;  /* 0x0000000000027941 */ /* 0x000fea0003800200 */
.L_x_74:
[----:B-12---:R-:W0:Y:S01]  /*5910*/  LDS R2, [R11+0x4] ;  /* 0x000004000b027984 */ /* 0x006e220000000800 */
[----:B------:R-:W-:Y:S01]  /*5920*/  BSSY.RECONVERGENT B2, `(.L_x_77) ;  /* 0x0000010000027945 */ /* 0x000fe20003800200 */
[----:B0-----:R-:W-:-:S13]  /*5930*/  FSETP.NEU.AND P1, PT, R2, 3.40282346638528859812e+38, PT ;  /* 0x7f7fffff0200780b */ /* 0x001fda0003f2d000 */
[----:B------:R-:W-:Y:S05]  /*5940*/  @!P1 BRA `(.L_x_78) ;  /* 0x0000000000349947 */ /* 0x000fea0003800000 */
[----:B------:R-:W-:-:S13]  /*5950*/  ISETP.NE.AND P1, PT, R22, RZ, PT ;  /* 0x000000ff1600720c */ /* 0x000fda0003f25270 */
[----:B------:R-:W-:Y:S05]  /*5960*/  @!P1 BRA `(.L_x_79) ;  /* 0x00000000001c9947 */ /* 0x000fea0003800000 */
[----:B------:R-:W2:Y:S02]  /*5970*/  LDL R9, [R1+0x80] ;  /* 0x0000800001097983 */ /* 0x000ea40000100800 */
[----:B--2---:R-:W-:-:S13]  /*5980*/  FSETP.GEU.AND P1, PT, R2, R9, PT ;  /* 0x000000090200720b */ /* 0x004fda0003f2e000 */
[----:B------:R-:W-:Y:S05]  /*5990*/  @P1 BRA `(.L_x_78) ;  /* 0x0000000000201947 */ /* 0x000fea0003800000 */
[----:B------:R-:W0:Y:S04]  /*59a0*/  LDS R0, [R12+0x4] ;  /* 0x000004000c007984 */ /* 0x000e280000000800 */
[----:B------:R2:W-:Y:S04]  /*59b0*/  STL [R1+0x80], R2 ;  /* 0x0000800201007387 */ /* 0x0005e80000100800 */
[----:B0-----:R2:W-:Y:S01]  /*59c0*/  STL [R1+0xc0], R0 ;  /* 0x0000c00001007387 */ /* 0x0015e20000100800 */
[----:B------:R-:W-:Y:S05]  /*59d0*/  BRA `(.L_x_78) ;  /* 0x0000000000107947 */ /* 0x000fea0003800000 */
.L_x_79:
[----:B------:R-:W0:Y:S01]  /*59e0*/  LDS R0, [R12+0x4] ;  /* 0x000004000c007984 */ /* 0x000e220000000800 */
[----:B------:R-:W-:-:S03]  /*59f0*/  IMAD.MOV.U32 R22, RZ, RZ, 0x1 ;  /* 0x00000001ff167424 */ /* 0x000fc600078e00ff */
[----:B------:R1:W-:Y:S04]  /*5a00*/  STL [R1+0x80], R2 ;  /* 0x0000800201007387 */ /* 0x0003e80000100800 */
[----:B0-----:R1:W-:Y:S02]  /*5a10*/  STL [R1+0xc0], R0 ;  /* 0x0000c00001007387 */ /* 0x0013e40000100800 */
.L_x_78:
[----:B------:R-:W-:Y:S05]  /*5a20*/  BSYNC.RECONVERGENT B2 ;  /* 0x0000000000027941 */ /* 0x000fea0003800200 */
.L_x_77:
        /* <DEDUP_REMOVED lines=13> */
.L_x_82:
[----:B------:R-:W0:Y:S01]  /*5b00*/  LDS R0, [R12+0x8] ;  /* 0x000008000c007984 */ /* 0x000e220000000800 */
[----:B------:R-:W-:-:S03]  /*5b10*/  IMAD.MOV.U32 R22, RZ, RZ, 0x1 ;  /* 0x00000001ff167424 */ /* 0x000fc600078e00ff */
[----:B------:R2:W-:Y:S04]  /*5b20*/  STL [R1+0x80], R2 ;  /* 0x0000800201007387 */ /* 0x0005e80000100800 */
[----:B0-----:R2:W-:Y:S02]  /*5b30*/  STL [R1+0xc0], R0 ;  /* 0x0000c00001007387 */ /* 0x0015e40000100800 */
.L_x_81:
[----:B------:R-:W-:Y:S05]  /*5b40*/  BSYNC.RECONVERGENT B2 ;  /* 0x0000000000027941 */ /* 0x000fea0003800200 */
.L_x_80:
        /* <DEDUP_REMOVED lines=13> */
.L_x_85:
[----:B------:R-:W0:Y:S01]  /*5c20*/  LDS R0, [R12+0xc] ;  /* 0x00000c000c007984 */ /* 0x000e220000000800 */
[----:B------:R-:W-:-:S03]  /*5c30*/  IMAD.MOV.U32 R22, RZ, RZ, 0x1 ;  /* 0x00000001ff167424 */ /* 0x000fc600078e00ff */
[----:B------:R1:W-:Y:S04]  /*5c40*/  STL [R1+0x80], R2 ;  /* 0x0000800201007387 */ /* 0x0003e80000100800 */
[----:B0-----:R1:W-:Y:S02]  /*5c50*/  STL [R1+0xc0], R0 ;  /* 0x0000c00001007387 */ /* 0x0013e40000100800 */
.L_x_84:
[----:B------:R-:W-:Y:S05]  /*5c60*/  BSYNC.RECONVERGENT B2 ;  /* 0x0000000000027941 */ /* 0x000fea0003800200 */
.L_x_83:
[----:B------:R-:W-:Y:S01]  /*5c70*/  VIADD R4, R4, 0x4 ;  /* 0x0000000404047836 */ /* 0x000fe20000000000 */
[----:B------:R-:W-:Y:S06]  /*5c80*/  @P0 BRA `(.L_x_86) ;  /* 0xfffffff800c00947 */ /* 0x000fec000383ffff */
.L_x_73:
[----:B------:R-:W-:Y:S05]  /*5c90*/  BSYNC.RECONVERGENT B1 ;  /* 0x0000000000017941 */ /* 0x000fea0003800200 */
.L_x_72:
[----:B------:R-:W-:-:S04]  /*5ca0*/  ISETP.NE.U32.AND P0, PT, R3, RZ, PT ;  /* 0x000000ff0300720c */ /* 0x000fc80003f05070 */
[----:B------:R-:W-:-:S13]  /*5cb0*/  ISETP.NE.AND.EX P0, PT, RZ, RZ, PT, P0 ;  /* 0x000000ffff00720c */ /* 0x000fda0003f05300 */
[----:B------:R-:W-:Y:S05]  /*5cc0*/  @!P0 BRA `(.L_x_70) ;  /* 0x0000001000948947 */ /* 0x000fea0003800000 */
[----:B------:R-:W-:Y:S01]  /*5cd0*/  BSSY.RECONVERGENT B1, `(.L_x_87) ;  /* 0x0000021000017945 */ /* 0x000fe20003800200 */
[----:B------:R-:W-:Y:S01]  /*5ce0*/  MOV R8, RZ ;  /* 0x000000ff00087202 */ /* 0x000fe20000000f00 */
[----:B------:R-:W-:-:S07]  /*5cf0*/  IMAD.MOV.U32 R10, RZ, RZ, RZ ;  /* 0x000000ffff0a7224 */ /* 0x000fce00078e00ff */
.L_x_92:
[----:B-12---:R-:W-:Y:S01]  /*5d00*/  IMAD R2, R4, 0x4, R7 ;  /* 0x0000000404027824 */ /* 0x006fe200078e0207 */
[----:B------:R-:W-:Y:S05]  /*5d10*/  BSSY.RECONVERGENT B2, `(.L_x_88) ;  /* 0x0000013000027945 */ /* 0x000fea0003800200 */
[----:B------:R-:W0:Y:S02]  /*5d20*/  LDS R2, [R2] ;  /* 0x0000000002027984 */ /* 0x000e240000000800 */
[----:B0-----:R-:W-:-:S13]  /*5d30*/  FSETP.NEU.AND P0, PT, R2, 3.40282346638528859812e+38, PT ;  /* 0x7f7fffff0200780b */ /* 0x001fda0003f0d000 */
[----:B------:R-:W-:Y:S05]  /*5d40*/  @!P0 BRA `(.L_x_89) ;  /* 0x00000000003c8947 */ /* 0x000fea0003800000 */
[----:B------:R-:W-:-:S13]  /*5d50*/  ISETP.NE.AND P0, PT, R22, RZ, PT ;  /* 0x000000ff1600720c */ /* 0x000fda0003f05270 */
[----:B------:R-:W-:Y:S05]  /*5d60*/  @!P0 BRA `(.L_x_90) ;  /* 0x0000000000208947 */ /* 0x000fea0003800000 */
[----:B------:R-:W2:Y:S02]  /*5d70*/  LDL R9, [R1+0x80] ;  /* 0x0000800001097983 */ /* 0x000ea40000100800 */
[----:B--2---:R-:W-:-:S13]  /*5d80*/  FSETP.GEU.AND P0, PT, R2, R9, PT ;  /* 0x000000090200720b */ /* 0x004fda0003f0e000 */
[----:B------:R-:W-:Y:S05]  /*5d90*/  @P0 BRA `(.L_x_89) ;  /* 0x0000000000280947 */ /* 0x000fea0003800000 */
[----:B------:R-:W-:Y:S01]  /*5da0*/  IMAD R0, R4, 0x4, R21 ;  /* 0x0000000404007824 */ /* 0x000fe200078e0215 */
[----:B------:R-:W-:Y:S05]  /*5db0*/  STL [R1+0x80], R2 ;  /* 0x0000800201007387 */ /* 0x000fea0000100800 */
[----:B------:R-:W0:Y:S04]  /*5dc0*/  LDS R0, [R0] ;  /* 0x0000000000007984 */ /* 0x000e280000000800 */
[----:B0-----:R0:W-:Y:S01]  /*5dd0*/  STL [R1+0xc0], R0 ;  /* 0x0000c00001007387 */ /* 0x0011e20000100800 */
[----:B------:R-:W-:Y:S05]  /*5de0*/  BRA `(.L_x_89) ;  /* 0x0000000000147947 */ /* 0x000fea0003800000 */
.L_x_90:
[----:B------:R-:W-:Y:S01]  /*5df0*/  IMAD R0, R4, 0x4, R21 ;  /* 0x0000000404007824 */ /* 0x000fe200078e0215 */
[----:B------:R-:W-:Y:S01]  /*5e00*/  STL [R1+0x80], R2 ;  /* 0x0000800201007387 */ /* 0x000fe20000100800 */
[----:B------:R-:W-:-:S04]  /*5e10*/  IMAD.MOV.U32 R22, RZ, RZ, 0x1 ;  /* 0x00000001ff167424 */ /* 0x000fc800078e00ff */
[----:B------:R-:W0:Y:S04]  /*5e20*/  LDS R0, [R0] ;  /* 0x0000000000007984 */ /* 0x000e280000000800 */
[----:B0-----:R1:W-:Y:S02]  /*5e30*/  STL [R1+0xc0], R0 ;  /* 0x0000c00001007387 */ /* 0x0013e40000100800 */
.L_x_89:
[----:B------:R-:W-:Y:S05]  /*5e40*/  BSYNC.RECONVERGENT B2 ;  /* 0x0000000000027941 */ /* 0x000fea0003800200 */
.L_x_88:
[----:B01----:R-:W-:-:S04]  /*5e50*/  IADD3 R0, P0, PT, R8, 0x1, RZ ;  /* 0x0000000108007810 */ /* 0x003fc80007f1e0ff */
[----:B------:R-:W-:Y:S02]  /*5e60*/  IADD3.X R2, PT, PT, RZ, R10, RZ, P0, !PT ;  /* 0x0000000aff027210 */ /* 0x000fe400007fe4ff */
[----:B------:R-:W-:-:S04]  /*5e70*/  ISETP.NE.U32.AND P0, PT, R0, R3, PT ;  /* 0x000000030000720c */ /* 0x000fc80003f05070 */
[----:B------:R-:W-:-:S13]  /*5e80*/  ISETP.NE.AND.EX P0, PT, R2, RZ, PT, P0 ;  /* 0x000000ff0200720c */ /* 0x000fda0003f05300 */
[----:B------:R-:W-:Y:S05]  /*5e90*/  @!P0 BRA `(.L_x_91) ;  /* 0x0000000000108947 */ /* 0x000fea0003800000 */
[----:B------:R-:W-:Y:S02]  /*5ea0*/  VIADD R4, R4, 0x1 ;  /* 0x0000000104047836 */ /* 0x000fe40000000000 */
[----:B------:R-:W-:Y:S02]  /*5eb0*/  IMAD.MOV.U32 R8, RZ, RZ, R0 ;  /* 0x000000ffff087224 */ /* 0x000fe400078e0000 */
[----:B------:R-:W-:Y:S01]  /*5ec0*/  IMAD.MOV.U32 R10, RZ, RZ, R2 ;  /* 0x000000ffff0a7224 */ /* 0x000fe200078e0002 */
[----:B------:R-:W-:Y:S06]  /*5ed0*/  BRA `(.L_x_92) ;  /* 0xfffffffc00887947 */ /* 0x000fec000383ffff */
.L_x_91:
[----:B------:R-:W-:Y:S05]  /*5ee0*/  BSYNC.RECONVERGENT B1 ;  /* 0x0000000000017941 */ /* 0x000fea0003800200 */
.L_x_87:
[----:B------:R-:W-:Y:S05]  /*5ef0*/  BRA `(.L_x_70) ;  /* 0x0000001000087947 */ /* 0x000fea0003800000 */
.L_x_71:
[C---:B------:R-:W-:Y:S01]  /*5f00*/  VIADD R12, R13.reuse, 0x7 ;  /* 0x000000070d0c7836 */ /* 0x040fe20000000000 */
[C---:B------:R-:W-:Y:S01]  /*5f10*/  IADD3 R7, P3, PT, R13.reuse, -0x2, RZ ;  /* 0xfffffffe0d077810 */ /* 0x040fe20007f7e0ff */
[----:B-1----:R-:W-:Y:S02]  /*5f20*/  VIADD R3, R13, 0xf ;  /* 0x0000000f0d037836 */ /* 0x002fe40000000000 */
[----:B------:R-:W-:Y:S01]  /*5f30*/  IMAD.MOV.U32 R20, RZ, RZ, RZ ;  /* 0x000000ffff147224 */ /* 0x000fe200078e00ff */
[----:B------:R-:W-:Y:S01]  /*5f40*/  LOP3.LUT R2, R12, 0x7, RZ, 0xc0, !PT ;  /* 0x000000070c027812 */ /* 0x000fe200078ec0ff */
[----:B------:R-:W-:Y:S01]  /*5f50*/  IMAD.MOV.U32 R22, RZ, RZ, RZ ;  /* 0x000000ffff167224 */ /* 0x000fe200078e00ff */
[----:B------:R-:W-:Y:S02]  /*5f60*/  LOP3.LUT R0, R3, 0xf, RZ, 0xc0, !PT ;  /* 0x0000000f03007812 */ /* 0x000fe400078ec0ff */
[----:B------:R-:W-:Y:S02]  /*5f70*/  IADD3 R2, P5, PT, R2, -0x1, RZ ;  /* 0xffffffff02027810 */ /* 0x000fe40007fbe0ff */
[----:B------:R-:W-:-:S02]  /*5f80*/  IADD3 R0, P4, PT, R0, -0x1, RZ ;  /* 0xffffffff00007810 */ /* 0x000fc40007f9e0ff */
[----:B------:R-:W-:Y:S02]  /*5f90*/  ISETP.GE.U32.AND P2, PT, R2, 0x3, PT ;  /* 0x000000030200780c */ /* 0x000fe40003f46070 */
[----:B------:R-:W-:Y:S02]  /*5fa0*/  ISETP.GE.U32.AND P1, PT, R0, 0x7, PT ;  /* 0x000000070000780c */ /* 0x000fe40003f26070 */
[----:B------:R-:W-:Y:S02]  /*5fb0*/  IADD3.X R2, PT, PT, RZ, -0x1, RZ, P4, !PT ;  /* 0xffffffffff027810 */ /* 0x000fe400027fe4ff */
[----:B------:R-:W-:Y:S01]  /*5fc0*/  ISETP.GE.U32.AND P0, PT, R7, 0xf, PT ;  /* 0x0000000f0700780c */ /* 0x000fe20003f06070 */
[----:B------:R-:W-:Y:S01]  /*5fd0*/  IMAD.X R7, RZ, RZ, -0x1, P5 ;  /* 0xffffffffff077424 */ /* 0x000fe200028e06ff */
[----:B------:R-:W-:Y:S02]  /*5fe0*/  IADD3.X R0, PT, PT, R15, -0x1, RZ, P3, !PT ;  /* 0xffffffff0f007810 */ /* 0x000fe40001ffe4ff */
[----:B------:R-:W-:-:S02]  /*5ff0*/  ISETP.GE.U32.AND.EX P1, PT, R2, RZ, PT, P1 ;  /* 0x000000ff0200720c */ /* 0x000fc40003f26110 */
[----:B------:R-:W-:Y:S02]  /*6000*/  IADD3 R2, P3, PT, R13, -0x1, RZ ;  /* 0xffffffff0d027810 */ /* 0x000fe40007f7e0ff */
[----:B------:R-:W-:Y:S01]  /*6010*/  ISETP.GE.U32.AND.EX P0, PT, R0, RZ, PT, P0 ;  /* 0x000000ff0000720c */ /* 0x000fe20003f06100 */
[----:B------:R-:W-:Y:S01]  /*6020*/  VIADD R0, R1, 0x84 ;  /* 0x0000008401007836 */ /* 0x000fe20000000000 */
[----:B------:R-:W-:Y:S02]  /*6030*/  ISETP.GE.U32.AND.EX P2, PT, R7, RZ, PT, P2 ;  /* 0x000000ff0700720c */ /* 0x000fe40003f46120 */
[----:B------:R-:W-:Y:S02]  /*6040*/  IADD3.X R7, PT, PT, R15, -0x1, RZ, P3, !PT ;  /* 0xffffffff0f077810 */ /* 0x000fe40001ffe4ff */
[----:B------:R-:W-:Y:S02]  /*6050*/  LOP3.LUT R12, R12, 0x3, RZ, 0xc0, !PT ;  /* 0x000000030c0c7812 */ /* 0x000fe400078ec0ff */
[----:B------:R-:W-:-:S07]  /*6060*/  LOP3.LUT R13, R2, 0xfffffff0, RZ, 0xc0, !PT ;  /* 0xfffffff0020d7812 */ /* 0x000fce00078ec0ff */
.L_x_105:
[----:B0-----:R-:W0:Y:S01]  /*6070*/  S2UR UR5, SR_CgaCtaId ;  /* 0x00000000000579c3 */ /* 0x001e220000008800 */
[----:B------:R-:W-:Y:S01]  /*6080*/  UMOV UR4, 0x400 ;  /* 0x0000040000047882 */ /* 0x000fe20000000000 */
[----:B------:R-:W-:Y:S01]  /*6090*/  BSSY.RECONVERGENT B1, `(.L_x_93) ;  /* 0x00000e4000017945 */ /* 0x000fe20003800200 */
[----:B0-----:R-:W-:-:S06]  /*60a0*/  ULEA UR4, UR5, UR4, 0x18 ;  /* 0x0000000405047291 */ /* 0x001fcc000f8ec0ff */
[----:B-1----:R-:W-:-:S06]  /*60b0*/  LEA R14, R20, UR4, 0x2 ;  /* 0x00000004140e7c11 */ /* 0x002fcc000f8e10ff */
[----:B------:R-:W0:Y:S02]  /*60c0*/  LDS R14, [R14] ;  /* 0x000000000e0e7984 */ /* 0x000e240000000800 */
[----:B0-----:R-:W-:-:S13]  /*60d0*/  FSETP.NEU.AND P3, PT, R14, 3.40282346638528859812e+38, PT ;  /* 0x7f7fffff0e00780b */ /* 0x001fda0003f6d000 */
[----:B------:R-:W-:Y:S05]  /*60e0*/  @!P3 BRA `(.L_x_94) ;  /* 0x0000000c0078b947 */ /* 0x000fea0003800000 */
[----:B------:R-:W0:Y:S01]  /*60f0*/  LDCU.64 UR4, c[0x0][0x3b0] ;  /* 0x00007600ff0477ac */ /* 0x000e220008000a00 */
[----:B------:R-:W-:Y:S02]  /*6100*/  SHF.R.S32.HI R8, RZ, 0x1f, R22 ;  /* 0x0000001fff087819 */ /* 0x000fe40000011416 */
[----:B0-----:R-:W-:-:S04]  /*6110*/  ISETP.GE.U32.AND P3, PT, R22, UR4, PT ;  /* 0x0000000416007c0c */ /* 0x001fc8000bf66070 */
[----:B------:R-:W-:-:S13]  /*6120*/  ISETP.GE.U32.AND.EX P3, PT, R8, UR5, PT, P3 ;  /* 0x0000000508007c0c */ /* 0x000fda000bf66130 */
[----:B------:R-:W-:Y:S01]  /*6130*/  @!P3 IMAD R8, R20, 0x4, R21 ;  /* 0x000000041408b824 */ /* 0x000fe200078e0215 */
[C---:B------:R-:W-:Y:S01]  /*6140*/  @!P3 LEA R9, R22.reuse, R1, 0x2 ;  /* 0x000000011609b211 */ /* 0x040fe200078e10ff */
[----:B------:R-:W-:-:S04]  /*6150*/  @!P3 VIADD R22, R22, 0x1 ;  /* 0x000000011616b836 */ /* 0x000fc80000000000 */
[----:B------:R-:W0:Y:S04]  /*6160*/  @!P3 LDS R8, [R8] ;  /* 0x000000000808b984 */ /* 0x000e280000000800 */
[----:B------:R1:W-:Y:S04]  /*6170*/  @!P3 STL [R9+0x80], R14 ;  /* 0x0000800e0900b387 */ /* 0x0003e80000100800 */
[----:B0-----:R1:W-:Y:S01]  /*6180*/  @!P3 STL [R9+0xc0], R8 ;  /* 0x0000c0080900b387 */ /* 0x0013e20000100800 */
[----:B------:R-:W-:Y:S05]  /*6190*/  @!P3 BRA `(.L_x_94) ;  /* 0x0000000c004cb947 */ /* 0x000fea0003800000 */
[----:B------:R-:W-:Y:S01]  /*61a0*/  BSSY.RECONVERGENT B2, `(.L_x_95) ;  /* 0x000005e000027945 */ /* 0x000fe20003800200 */
[----:B------:R-:W-:Y:S02]  /*61b0*/  IMAD.MOV.U32 R23, RZ, RZ, RZ ;  /* 0x000000ffff177224 */ /* 0x000fe400078e00ff */
[----:B------:R-:W-:Y:S01]  /*61c0*/  IMAD.MOV.U32 R10, RZ, RZ, 0x1 ;  /* 0x00000001ff0a7424 */ /* 0x000fe200078e00ff */
[----:B------:R-:W-:Y:S06]  /*61d0*/  @!P0 BRA `(.L_x_96) ;  /* 0x0000000400688947 */ /* 0x000fec0003800000 */
[----:B------:R-:W-:Y:S01]  /*61e0*/  HFMA2 R16, -RZ, RZ, 0, 0 ;  /* 0x00000000ff107431 */ /* 0x000fe200000001ff */
[----:B------:R-:W-:Y:S01]  /*61f0*/  BSSY.RECONVERGENT B3, `(.L_x_97) ;  /* 0x0000057000037945 */ /* 0x000fe20003800200 */
[----:B------:R-:W-:Y:S02]  /*6200*/  IMAD.MOV.U32 R23, RZ, RZ, RZ ;  /* 0x000000ffff177224 */ /* 0x000fe400078e00ff */
[----:B------:R-:W-:Y:S02]  /*6210*/  IMAD.MOV.U32 R15, RZ, RZ, 0x1 ;  /* 0x00000001ff0f7424 */ /* 0x000fe400078e00ff */
[----:B------:R-:W-:Y:S02]  /*6220*/  IMAD.MOV.U32 R17, RZ, RZ, 0x8 ;  /* 0x00000008ff117424 */ /* 0x000fe400078e00ff */
[----:B------:R-:W-:-:S07]  /*6230*/  IMAD.MOV.U32 R18, RZ, RZ, R0 ;  /* 0x000000ffff127224 */ /* 0x000fce00078e0000 */
.L_x_98:
[----:B------:R-:W-:Y:S01]  /*6240*/  IMAD R10, R23, 0x4, R6 ;  /* 0x00000004170a7824 */ /* 0x000fe200078e0206 */
[----:B-1----:R-:W2:Y:S04]  /*6250*/  LDL R8, [R18] ;  /* 0x0000000012087983 */ /* 0x002ea80000100800 */
[----:B------:R-:W2:Y:S02]  /*6260*/  LDL R9, [R10] ;  /* 0x000000000a097983 */ /* 0x000ea40000100800 */
[----:B--2---:R-:W-:Y:S01]  /*6270*/  FSETP.GT.AND P3, PT, R8, R9, PT ;  /* 0x000000090800720b */ /* 0x004fe20003f64000 */
[----:B------:R-:W-:-:S05]  /*6280*/  IMAD.SHL.U32 R8, R15, 0x4, RZ ;  /* 0x000000040f087824 */ /* 0x000fca00078e00ff */
[----:B------:R-:W-:-:S04]  /*6290*/  LOP3.LUT R8, R8, 0xfffffffc, RZ, 0xc0, !PT ;  /* 0xfffffffc08087812 */ /* 0x000fc800078ec0ff */
[----:B------:R-:W-:-:S03]  /*62a0*/  IADD3 R19, PT, PT, R1, R8, RZ ;  /* 0x0000000801137210 */ /* 0x000fc60007ffe0ff */
[----:B------:R-:W-:Y:S02]  /*62b0*/  @P3 VIADD R23, R17, 0xfffffff9 ;  /* 0xfffffff911173836 */ /* 0x000fe40000000000 */
[----:B------:R-:W2:Y:S02]  /*62c0*/  LDL.64 R8, [R19+0x84] ;  /* 0x0000840013087983 */ /* 0x000ea40000100a00 */
        /* <DEDUP_REMOVED lines=12> */
[----:B------:R-:W-:-:S05]  /*6390*/  @P3 IADD3 R23, PT, PT, R17, -0x4, RZ ;  /* 0xfffffffc11173810 */ /* 0x000fca0007ffe0ff */
[----:B------:R-:W-:-:S06]  /*63a0*/  IMAD R8, R23, 0x4, R6 ;  /* 0x0000000417087824 */ /* 0x000fcc00078e0206 */
[----:B------:R-:W2:Y:S02]  /*63b0*/  LDL R8, [R8] ;  /* 0x0000000008087983 */ /* 0x000ea40000100800 */
[----:B--2---:R-:W-:-:S13]  /*63c0*/  FSETP.GT.AND P3, PT, R9, R8, PT ;  /* 0x000000080900720b */ /* 0x004fda0003f64000 */
[----:B------:R-:W-:-:S04]  /*63d0*/  @P3 VIADD R23, R17, 0xfffffffd ;  /* 0xfffffffd11173836 */ /* 0x000fc80000000000 */
        /* <DEDUP_REMOVED lines=8> */
[----:B------:R-:W-:-:S05]  /*6460*/  @P3 IADD3 R23, PT, PT, R17, -0x1, RZ ;  /* 0xffffffff11173810 */ /* 0x000fca0007ffe0ff */
[----:B------:R-:W-:-:S05]  /*6470*/  IMAD R28, R23, 0x4, R6 ;  /* 0x00000004171c7824 */ /* 0x000fca00078e0206 */
[----:B------:R-:W2:Y:S02]  /*6480*/  LDL R29, [R28] ;  /* 0x000000001c1d7983 */ /* 0x000ea40000100800 */
[----:B--2---:R-:W-:-:S04]  /*6490*/  FSETP.GT.AND P3, PT, R8, R29, PT ;  /* 0x0000001d0800720b */ /* 0x004fc80003f64000 */
[----:B------:R-:W-:-:S05]  /*64a0*/  SEL R23, R17, R23, P3 ;  /* 0x0000001711177207 */ /* 0x000fca0001800000 */
        /* <DEDUP_REMOVED lines=31> */
[----:B------:R-:W3:Y:S01]  /*66a0*/  LDL R8, [R8] ;  /* 0x0000000008087983 */ /* 0x000ee20000100800 */
[----:B------:R-:W-:-:S04]  /*66b0*/  IADD3 R26, P6, PT, R15, 0xf, RZ ;  /* 0x0000000f0f1a7810 */ /* 0x000fc80007fde0ff */
[----:B------:R-:W-:Y:S02]  /*66c0*/  ISETP.NE.U32.AND P3, PT, R26, R13, PT ;  /* 0x0000000d1a00720c */ /* 0x000fe40003f65070 */
[----:B------:R-:W-:-:S04]  /*66d0*/  IADD3.X R26, PT, PT, RZ, R16, RZ, P6, !PT ;  /* 0x00000010ff1a7210 */ /* 0x000fc800037fe4ff */
[----:B------:R-:W-:Y:S02]  /*66e0*/  ISETP.NE.AND.EX P3, PT, R26, R7, PT, P3 ;  /* 0x000000071a00720c */ /* 0x000fe40003f65330 */
[----:B------:R-:W-:Y:S01]  /*66f0*/  IADD3 R15, P5, PT, R15, 0x10, RZ ;  /* 0x000000100f0f7810 */ /* 0x000fe20007fbe0ff */
[----:B------:R-:W-:-:S04]  /*6700*/  VIADD R18, R18, 0x40 ;  /* 0x0000004012127836 */ /* 0x000fc80000000000 */
[----:B------:R-:W-:Y:S01]  /*6710*/  IMAD.X R16, RZ, RZ, R16, P5 ;  /* 0x000000ffff107224 */ /* 0x000fe200028e0610 */
[----:B---3--:R-:W-:-:S13]  /*6720*/  FSETP.GT.AND P4, PT, R19, R8, PT ;  /* 0x000000081300720b */ /* 0x008fda0003f84000 */
[C---:B------:R-:W-:Y:S02]  /*6730*/  @P4 VIADD R23, R17.reuse, 0x8 ;  /* 0x0000000811174836 */ /* 0x040fe40000000000 */
[----:B------:R-:W-:Y:S01]  /*6740*/  VIADD R17, R17, 0x10 ;  /* 0x0000001011117836 */ /* 0x000fe20000000000 */
[----:B------:R-:W-:Y:S06]  /*6750*/  @P3 BRA `(.L_x_98) ;  /* 0xfffffff800b83947 */ /* 0x000fec000383ffff */
[----:B------:R-:W-:Y:S05]  /*6760*/  BSYNC.RECONVERGENT B3 ;  /* 0x0000000000037941 */ /* 0x000fea0003800200 */
.L_x_97:
[----:B------:R-:W-:-:S07]  /*6770*/  MOV R10, R15 ;  /* 0x0000000f000a7202 */ /* 0x000fce0000000f00 */
.L_x_96:
[----:B------:R-:W-:Y:S05]  /*6780*/  BSYNC.RECONVERGENT B2 ;  /* 0x0000000000027941 */ /* 0x000fea0003800200 */
.L_x_95:
[----:B------:R-:W-:Y:S01]  /*6790*/  LOP3.LUT P3, RZ, R2, 0xf, RZ, 0xc0, !PT ;  /* 0x0000000f02ff7812 */ /* 0x000fe2000786c0ff */
[----:B------:R-:W-:-:S12]  /*67a0*/  BSSY.RECONVERGENT B2, `(.L_x_99) ;  /* 0x000006b000027945 */ /* 0x000fd80003800200 */
[----:B------:R-:W-:Y:S05]  /*67b0*/  @!P3 BRA `(.L_x_100) ;  /* 0x0000000400a4b947 */ /* 0x000fea0003800000 */
[----:B------:R-:W-:Y:S01]  /*67c0*/  BSSY.RECONVERGENT B3, `(.L_x_101) ;  /* 0x0000030000037945 */ /* 0x000fe20003800200 */
[----:B------:R-:W-:-:S03]  /*67d0*/  LOP3.LUT P3, RZ, R3, 0x7, RZ, 0xc0, !PT ;  /* 0x0000000703ff7812 */ /* 0x000fc6000786c0ff */
[----:B------:R-:W-:Y:S10]  /*67e0*/  @!P1 BRA `(.L_x_102) ;  /* 0x0000000000b49947 */ /* 0x000ff40003800000 */
[----:B-1----:R-:W-:Y:S02]  /*67f0*/  IMAD.SHL.U32 R8, R10, 0x4, RZ ;  /* 0x000000040a087824 */ /* 0x002fe400078e00ff */
[----:B------:R-:W-:Y:S02]  /*6800*/  IMAD R11, R23, 0x4, R6 ;  /* 0x00000004170b7824 */ /* 0x000fe400078e0206 */
[----:B------:R-:W-:-:S03]  /*6810*/  IMAD.IADD R17, R1, 0x1, R8 ;  /* 0x0000000101117824 */ /* 0x000fc600078e0208 */
[----:B------:R-:W2:Y:S04]  /*6820*/  LDL R16, [R11] ;  /* 0x000000000b107983 */ /* 0x000ea80000100800 */
[----:B------:R-:W2:Y:S01]  /*6830*/  LDL R9, [R17+0x80] ;  /* 0x0000800011097983 */ /* 0x000ea20000100800 */
[----:B------:R-:W-:-:S05]  /*6840*/  LOP3.LUT R8, R8, 0xfffffffc, RZ, 0xc0, !PT ;  /* 0xfffffffc08087812 */ /* 0x000fca00078ec0ff */
[----:B------:R-:W-:Y:S01]  /*6850*/  IMAD.IADD R8, R1, 0x1, R8 ;  /* 0x0000000101087824 */ /* 0x000fe200078e0208 */
[----:B--2---:R-:W-:-:S04]  /*6860*/  FSETP.GT.AND P4, PT, R9, R16, PT ;  /* 0x000000100900720b */ /* 0x004fc80003f84000 */
[----:B------:R-:W2:Y:S01]  /*6870*/  LDL R9, [R8+0x84] ;  /* 0x0000840008097983 */ /* 0x000ea20000100800 */
[----:B------:R-:W-:-:S04]  /*6880*/  SEL R23, R10, R23, P4 ;  /* 0x000000170a177207 */ /* 0x000fc80002000000 */
[----:B------:R-:W-:-:S05]  /*6890*/  LEA R15, R23, R6, 0x2 ;  /* 0x00000006170f7211 */ /* 0x000fca00078e10ff */
        /* <DEDUP_REMOVED lines=23> */
[----:B------:R-:W-:-:S05]  /*6a10*/  @P4 VIADD R23, R10, 0x5 ;  /* 0x000000050a174836 */ /* 0x000fca0000000000 */
[----:B------:R-:W-:-:S06]  /*6a20*/  LEA R16, R23, R6, 0x2 ;  /* 0x0000000617107211 */ /* 0x000fcc00078e10ff */
[----:B------:R-:W2:Y:S02]  /*6a30*/  LDL R16, [R16] ;  /* 0x0000000010107983 */ /* 0x000ea40000100800 */
[----:B--2---:R-:W-:Y:S02]  /*6a40*/  FSETP.GT.AND P4, PT, R9, R16, PT ;  /* 0x000000100900720b */ /* 0x004fe40003f84000 */
[----:B------:R-:W2:Y:S11]  /*6a50*/  LDL R9, [R8+0x9c] ;  /* 0x00009c0008097983 */ /* 0x000eb60000100800 */
[----:B------:R-:W-:-:S04]  /*6a60*/  @P4 VIADD R23, R10, 0x6 ;  /* 0x000000060a174836 */ /* 0x000fc80000000000 */
[----:B------:R-:W-:-:S05]  /*6a70*/  IMAD R15, R23, 0x4, R6 ;  /* 0x00000004170f7824 */ /* 0x000fca00078e0206 */
[----:B------:R-:W2:Y:S02]  /*6a80*/  LDL R18, [R15] ;  /* 0x000000000f127983 */ /* 0x000ea40000100800 */
[----:B--2---:R-:W-:-:S13]  /*6a90*/  FSETP.GT.AND P4, PT, R9, R18, PT ;  /* 0x000000120900720b */ /* 0x004fda0003f84000 */
[C---:B------:R-:W-:Y:S02]  /*6aa0*/  @P4 VIADD R23, R10.reuse, 0x7 ;  /* 0x000000070a174836 */ /* 0x040fe40000000000 */
[----:B------:R-:W-:-:S07]  /*6ab0*/  VIADD R10, R10, 0x8 ;  /* 0x000000080a0a7836 */ /* 0x000fce0000000000 */
.L_x_102:
[----:B------:R-:W-:Y:S05]  /*6ac0*/  BSYNC.RECONVERGENT B3 ;  /* 0x0000000000037941 */ /* 0x000fea0003800200 */
.L_x_101:
[----:B------:R-:W-:Y:S05]  /*6ad0*/  @!P3 BRA `(.L_x_100) ;  /* 0x0000000000dcb947 */ /* 0x000fea0003800000 */
[----:B------:R-:W-:Y:S01]  /*6ae0*/  ISETP.NE.U32.AND P3, PT, R12, RZ, PT ;  /* 0x000000ff0c00720c */ /* 0x000fe20003f65070 */
[----:B------:R-:W-:Y:S03]  /*6af0*/  BSSY.RECONVERGENT B3, `(.L_x_103) ;  /* 0x000001c000037945 */ /* 0x000fe60003800200 */
[----:B------:R-:W-:Y:S01]  /*6b00*/  ISETP.NE.AND.EX P3, PT, RZ, RZ, PT, P3 ;  /* 0x000000ffff00720c */ /* 0x000fe20003f65330 */
[----:B------:R-:W-:-:S12]  /*6b10*/  @!P2 BRA `(.L_x_104) ;  /* 0x000000000064a947 */ /* 0x000fd80003800000 */
[----:B-1----:R-:W-:Y:S01]  /*6b20*/  SHF.L.U32 R8, R10, 0x2, RZ ;  /* 0x000000020a087819 */ /* 0x002fe200000006ff */
[----:B------:R-:W-:-:S04]  /*6b30*/  IMAD R11, R23, 0x4, R6 ;  /* 0x00000004170b7824 */ /* 0x000fc800078e0206 */
[----:B------:R-:W-:Y:S01]  /*6b40*/  IMAD.IADD R9, R1, 0x1, R8 ;  /* 0x0000000101097824 */ /* 0x000fe200078e0208 */
[----:B------:R-:W2:Y:S05]  /*6b50*/  LDL R16, [R11] ;  /* 0x000000000b107983 */ /* 0x000eaa0000100800 */
[----:B------:R-:W2:Y:S01]  /*6b60*/  LDL R9, [R9+0x80] ;  /* 0x0000800009097983 */ /* 0x000ea20000100800 */
        /* <DEDUP_REMOVED lines=20> */
.L_x_104:
[----:B------:R-:W-:Y:S05]  /*6cb0*/  BSYNC.RECONVERGENT B3 ;  /* 0x0000000000037941 */ /* 0x000fea0003800200 */
.L_x_103:
[----:B------:R-:W-:Y:S05]  /*6cc0*/  @!P3 BRA `(.L_x_100) ;  /* 0x000000000060b947 */ /* 0x000fea0003800000 */
[----:B-1----:R-:W-:Y:S02]  /*6cd0*/  IMAD.SHL.U32 R8, R10, 0x4, RZ ;  /* 0x000000040a087824 */ /* 0x002fe400078e00ff */
[----:B------:R-:W-:Y:S02]  /*6ce0*/  IMAD R11, R23, 0x4, R6 ;  /* 0x00000004170b7824 */ /* 0x000fe400078e0206 */
[----:B------:R-:W-:-:S03]  /*6cf0*/  IMAD.IADD R9, R1, 0x1, R8 ;  /* 0x0000000101097824 */ /* 0x000fc600078e0208 */
[----:B------:R-:W2:Y:S04]  /*6d00*/  LDL R16, [R11] ;  /* 0x000000000b107983 */ /* 0x000ea80000100800 */
[----:B------:R-:W2:Y:S01]  /*6d10*/  LDL R9, [R9+0x80] ;  /* 0x0000800009097983 */ /* 0x000ea20000100800 */
[----:B------:R-:W-:-:S04]  /*6d20*/  ISETP.NE.U32.AND P3, PT, R12, 0x1, PT ;  /* 0x000000010c00780c */ /* 0x000fc80003f65070 */
[----:B------:R-:W-:Y:S02]  /*6d30*/  ISETP.NE.AND.EX P3, PT, RZ, RZ, PT, P3 ;  /* 0x000000ffff00720c */ /* 0x000fe40003f65330 */
[----:B--2---:R-:W-:-:S04]  /*6d40*/  FSETP.GT.AND P4, PT, R9, R16, PT ;  /* 0x000000100900720b */ /* 0x004fc80003f84000 */
[----:B------:R-:W-:-:S07]  /*6d50*/  SEL R23, R10, R23, P4 ;  /* 0x000000170a177207 */ /* 0x000fce0002000000 */
[----:B------:R-:W-:Y:S05]  /*6d60*/  @!P3 BRA `(.L_x_100) ;  /* 0x000000000038b947 */ /* 0x000fea0003800000 */
[----:B------:R-:W-:Y:S01]  /*6d70*/  LOP3.LUT R8, R8, 0xfffffffc, RZ, 0xc0, !PT ;  /* 0xfffffffc08087812 */ /* 0x000fe200078ec0ff */
[----:B------:R-:W-:-:S03]  /*6d80*/  IMAD R11, R23, 0x4, R6 ;  /* 0x00000004170b7824 */ /* 0x000fc600078e0206 */
[----:B------:R-:W-:-:S03]  /*6d90*/  IADD3 R9, PT, PT, R1, R8, RZ ;  /* 0x0000000801097210 */ /* 0x000fc60007ffe0ff */
[----:B------:R-:W2:Y:S04]  /*6da0*/  LDL R11, [R11] ;  /* 0x000000000b0b7983 */ /* 0x000ea80000100800 */
        /* <DEDUP_REMOVED lines=10> */
.L_x_100:
[----:B------:R-:W-:Y:S05]  /*6e50*/  BSYNC.RECONVERGENT B2 ;  /* 0x0000000000027941 */ /* 0x000fea0003800200 */
.L_x_99:
[----:B------:R-:W-:-:S05]  /*6e60*/  IMAD R23, R23, 0x4, R1 ;  /* 0x0000000417177824 */ /* 0x000fca00078e0201 */
[----:B-1----:R-:W2:Y:S02]  /*6e70*/  LDL R9, [R23+0x80] ;  /* 0x0000800017097983 */ /* 0x002ea40000100800 */
[----:B--2---:R-:W-:-:S13]  /*6e80*/  FSETP.GEU.AND P3, PT, R14, R9, PT ;  /* 0x000000090e00720b */ /* 0x004fda0003f6e000 */
[----:B------:R-:W-:Y:S01]  /*6e90*/  @!P3 LEA R8, R20, R21, 0x2 ;  /* 0x000000151408b211 */ /* 0x000fe200078e10ff */
[----:B------:R-:W-:Y:S05]  /*6ea0*/  @!P3 STL [R23+0x80], R14 ;  /* 0x0000800e1700b387 */ /* 0x000fea0000100800 */
[----:B------:R-:W0:Y:S04]  /*6eb0*/  @!P3 LDS R8, [R8] ;  /* 0x000000000808b984 */ /* 0x000e280000000800 */
[----:B0-----:R0:W-:Y:S02]  /*6ec0*/  @!P3 STL [R23+0xc0], R8 ;  /* 0x0000c0081700b387 */ /* 0x0011e40000100800 */
.L_x_94:
[----:B------:R-:W-:Y:S05]  /*6ed0*/  BSYNC.RECONVERGENT B1 ;  /* 0x0000000000017941 */ /* 0x000fea0003800200 */
.L_x_93:
[----:B------:R-:W-:-:S05]  /*6ee0*/  VIADD R20, R20, 0x1 ;  /* 0x0000000114147836 */ /* 0x000fca0000000000 */
[----:B------:R-:W-:-:S04]  /*6ef0*/  ISETP.GT.U32.AND P3, PT, R24, R20, PT ;  /* 0x000000141800720c */ /* 0x000fc80003f64070 */
[----:B------:R-:W-:-:S13]  /*6f00*/  ISETP.GT.U32.AND.EX P3, PT, R4, RZ, PT, P3 ;  /* 0x000000ff0400720c */ /* 0x000fda0003f64130 */
[----:B------:R-:W-:Y:S05]  /*6f10*/  @P3 BRA `(.L_x_105) ;  /* 0xfffffff000543947 */ /* 0x000fea000383ffff */
.L_x_70:
[----:B------:R-:W-:Y:S05]  /*6f20*/  BSYNC.RECONVERGENT B0 ;  /* 0x0000000000007941 */ /* 0x000fea0003800200 */
.L_x_69:
[----:B------:R-:W3:Y:S02]  /*6f30*/  LDCU.64 UR10, c[0x0][0x3b0] ;  /* 0x00007600ff0a77ac */ /* 0x000ee40008000a00 */
[----:B---3--:R-:W-:-:S04]  /*6f40*/  ISETP.NE.U32.AND P0, PT, RZ, UR10, PT ;  /* 0x0000000aff007c0c */ /* 0x008fc8000bf05070 */
[----:B------:R-:W-:-:S13]  /*6f50*/  ISETP.NE.AND.EX P0, PT, RZ, UR11, PT, P0 ;  /* 0x0000000bff007c0c */ /* 0x000fda000bf05300 */
[----:B------:R-:W-:Y:S05]  /*6f60*/  @!P0 EXIT ;  /* 0x000000000000894d */ /* 0x000fea0003800000 */
[----:B------:R-:W-:Y:S01]  /*6f70*/  UIADD3 UR4, UP0, UPT, UR10, -0x1, URZ ;  /* 0xffffffff0a047890 */ /* 0x000fe2000ff1e0ff */
[----:B-12---:R-:W-:Y:S01]  /*6f80*/  IMAD.MOV.U32 R0, RZ, RZ, RZ ;  /* 0x000000ffff007224 */ /* 0x006fe200078e00ff */
[----:B------:R-:W-:Y:S01]  /*6f90*/  UIMAD.WIDE.U32 UR14, UR6, UR10, URZ ;  /* 0x0000000a060e72a5 */ /* 0x000fe2000f8e00ff */
[----:B0-----:R-:W-:Y:S01]  /*6fa0*/  IMAD.MOV.U32 R8, RZ, RZ, RZ ;  /* 0x000000ffff087224 */ /* 0x001fe200078e00ff */
[----:B------:R-:W-:Y:S02]  /*6fb0*/  UIADD3.X UR5, UPT, UPT, UR11, -0x1, URZ, UP0, !UPT ;  /* 0xffffffff0b057890 */ /* 0x000fe400087fe4ff */
[----:B------:R-:W-:Y:S02]  /*6fc0*/  UISETP.GE.U32.AND UP0, UPT, UR4, 0x7, UPT ;  /* 0x000000070400788c */ /* 0x000fe4000bf06070 */
[----:B------:R-:W-:Y:S02]  /*6fd0*/  ULOP3.LUT UR20, UR10, 0x7, URZ, 0xc0, !UPT ;  /* 0x000000070a147892 */ /* 0x000fe4000f8ec0ff */
[----:B------:R-:W-:-:S02]  /*6fe0*/  UISETP.GE.U32.AND.EX UP0, UPT, UR5, URZ, UPT, UP0 ;  /* 0x000000ff0500728c */ /* 0x000fc4000bf06100 */
[----:B------:R-:W-:-:S07]  /*6ff0*/  UIMAD UR8, UR6, UR11, UR15 ;  /* 0x0000000b060872a4 */ /* 0x000fce000f8e020f */
[----:B------:R-:W-:Y:S05]  /*7000*/  BRA.U !UP0, `(.L_x_106) ;  /* 0x0000000508bc7547 */ /* 0x000fea000b800000 */
[----:B------:R-:W0:Y:S01]  /*7010*/  LDCU.128 UR16, c[0x0][0x3c0] ;  /* 0x00007800ff1077ac */ /* 0x000e220008000c00 */
[----:B------:R-:W1:Y:S01]  /*7020*/  LDC R8, c[0x0][0x3b4] ;  /* 0x0000ed00ff087b82 */ /* 0x000e620000000800 */
[----:B------:R-:W-:Y:S01]  /*7030*/  IMAD.MOV.U32 R10, RZ, RZ, R5 ;  /* 0x000000ffff0a7224 */ /* 0x000fe200078e0005 */
[----:B------:R-:W-:Y:S01]  /*7040*/  MOV R11, R6 ;  /* 0x00000006000b7202 */ /* 0x000fe20000000f00 */
[----:B------:R-:W-:Y:S01]  /*7050*/  USHF.L.U32 UR4, UR14, 0x2, URZ ;  /* 0x000000020e047899 */ /* 0x000fe200080006ff */
[----:B------:R-:W-:Y:S01]  /*7060*/  CS2R R12, SRZ ;  /* 0x00000000000c7805 */ /* 0x000fe2000001ff00 */
[----:B------:R-:W-:Y:S02]  /*7070*/  ULOP3.LUT UR10, UR10, 0xfffffff8, URZ, 0xc0, !UPT ;  /* 0xfffffff80a0a7892 */ /* 0x000fe4000f8ec0ff */
[----:B------:R-:W-:Y:S01]  /*7080*/  USHF.L.U64.HI UR5, UR14, 0x2, UR8 ;  /* 0x000000020e057899 */ /* 0x000fe20008010208 */
[----:B------:R-:W2:Y:S01]  /*7090*/  LDC R9, c[0x0][0x3b4] ;  /* 0x0000ed00ff097b82 */ /* 0x000ea20000000800 */
[----:B------:R-:W3:Y:S02]  /*70a0*/  LDCU.64 UR22, c[0x0][0x3c0] ;  /* 0x00007800ff1677ac */ /* 0x000ee40008000a00 */
[----:B------:R-:W-:Y:S01]  /*70b0*/  IMAD.U32 R0, RZ, RZ, UR10 ;  /* 0x0000000aff007e24 */ /* 0x000fe2000f8e00ff */
[----:B------:R-:W4:Y:S01]  /*70c0*/  LDCU.64 UR24, c[0x0][0x3c8] ;  /* 0x00007900ff1877ac */ /* 0x000f220008000a00 */
[----:B0-----:R-:W-:-:S02]  /*70d0*/  UIADD3 UR6, UP0, UPT, UR4, UR18, URZ ;  /* 0x0000001204067290 */ /* 0x001fc4000ff1e0ff */
[----:B------:R-:W-:Y:S02]  /*70e0*/  UIADD3 UR4, UP1, UPT, UR4, UR16, URZ ;  /* 0x0000001004047290 */ /* 0x000fe4000ff3e0ff */
[----:B------:R-:W-:Y:S02]  /*70f0*/  UIADD3.X UR7, UPT, UPT, UR5, UR19, URZ, UP0, !UPT ;  /* 0x0000001305077290 */ /* 0x000fe400087fe4ff */
[----:B------:R-:W-:Y:S01]  /*7100*/  UIADD3.X UR5, UPT, UPT, UR5, UR17, URZ, UP1, !UPT ;  /* 0x0000001105057290 */ /* 0x000fe20008ffe4ff */
[----:B------:R-:W-:-:S11]  /*7110*/  UMOV UR9, 0x3 ;  /* 0x0000000300097882 */ /* 0x000fd60000000000 */
.L_x_107:
[----:B------:R-:W-:Y:S01]  /*7120*/  UIADD3 UR11, UPT, UPT, UR9, -0x3, URZ ;  /* 0xfffffffd090b7890 */ /* 0x000fe2000fffe0ff */
[----:B0-----:R-:W-:-:S05]  /*7130*/  IMAD.MOV.U32 R15, RZ, RZ, 0x7f7fffff ;  /* 0x7f7fffffff0f7424 */ /* 0x001fca00078e00ff */
[----:B------:R-:W-:Y:S01]  /*7140*/  ISETP.GT.AND P1, PT, R22, UR11, PT ;  /* 0x0000000b16007c0c */ /* 0x000fe2000bf24270 */
[----:B------:R-:W-:Y:S01]  /*7150*/  UIADD3 UR11, UPT, UPT, UR9, -0x2, URZ ;  /* 0xfffffffe090b7890 */ /* 0x000fe2000fffe0ff */
[----:B------:R-:W-:Y:S02]  /*7160*/  IMAD.MOV.U32 R29, RZ, RZ, -0x1 ;  /* 0xffffffffff1d7424 */ /* 0x000fe400078e00ff */
[----:B------:R-:W-:-:S03]  /*7170*/  IMAD.SHL.U32 R2, R13, 0x4, RZ ;  /* 0x000000040d027824 */ /* 0x000fc600078e00ff */
[----:B------:R-:W-:Y:S02]  /*7180*/  ISETP.LE.AND P0, PT, R22, UR11, PT ;  /* 0x0000000b16007c0c */ /* 0x000fe4000bf03270 */
[----:B------:R-:W-:-:S04]  /*7190*/  LOP3.LUT R2, R2, 0xffffffe0, RZ, 0xc0, !PT ;  /* 0xffffffe002027812 */ /* 0x000fc800078ec0ff */
[----:B------:R-:W5:Y:S01]  /*71a0*/  @P1 LDL R15, [R11] ;  /* 0x000000000b0f1983 */ /* 0x000f620000100800 */
[----:B------:R-:W-:Y:S01]  /*71b0*/  MOV R27, 0x7f7fffff ;  /* 0x7f7fffff001b7802 */ /* 0x000fe20000000f00 */
[----:B------:R-:W-:Y:S02]  /*71c0*/  IMAD.IADD R28, R1, 0x1, R2 ;  /* 0x00000001011c7824 */ /* 0x000fe400078e0202 */
[----:B------:R-:W3:Y:S04]  /*71d0*/  @P1 LDL R29, [R10] ;  /* 0x000000000a1d1983 */ /* 0x000ee80000100800 */
[----:B------:R-:W4:Y:S01]  /*71e0*/  @!P0 LDL R27, [R28+0x84] ;  /* 0x000084001c1b8983 */ /* 0x000f220000100800 */
[----:B------:R-:W-:Y:S01]  /*71f0*/  LOP3.LUT R2, R13, 0xfffffff8, RZ, 0xc0, !PT ;  /* 0xfffffff80d027812 */ /* 0x000fe200078ec0ff */
[----:B------:R-:W-:Y:S01]  /*7200*/  UIADD3 UR11, UPT, UPT, UR9, -0x1, URZ ;  /* 0xffffffff090b7890 */ /* 0x000fe2000fffe0ff */
[----:B------:R-:W-:Y:S01]  /*7210*/  IMAD.U32 R4, RZ, RZ, UR4 ;  /* 0x00000004ff047e24 */ /* 0x000fe2000f8e00ff */
[----:B------:R-:W-:Y:S01]  /*7220*/  UIADD3 UR17, UPT, UPT, UR9, 0x1, URZ ;  /* 0x0000000109117890 */ /* 0x000fe2000fffe0ff */
[----:B------:R-:W-:Y:S01]  /*7230*/  IADD3 R14, P1, PT, R2, UR14, RZ ;  /* 0x0000000e020e7c10 */ /* 0x000fe2000ff3e0ff */
[----:B------:R-:W-:Y:S01]  /*7240*/  IMAD.U32 R5, RZ, RZ, UR5 ;  /* 0x00000005ff057e24 */ /* 0x000fe2000f8e00ff */
[----:B------:R-:W-:Y:S01]  /*7250*/  UIADD3 UR18, UPT, UPT, UR9, 0x2, URZ ;  /* 0x0000000209127890 */ /* 0x000fe2000fffe0ff */
[----:B------:R-:W-:Y:S01]  /*7260*/  IMAD.U32 R6, RZ, RZ, UR6 ;  /* 0x00000006ff067e24 */ /* 0x000fe2000f8e00ff */
[C---:B------:R-:W-:Y:S01]  /*7270*/  ISETP.LE.AND P2, PT, R22.reuse, UR9, PT ;  /* 0x0000000916007c0c */ /* 0x040fe2000bf43270 */
[----:B------:R-:W-:Y:S01]  /*7280*/  IMAD.X R3, RZ, RZ, UR8, P1 ;  /* 0x00000008ff037e24 */ /* 0x000fe200088e06ff */
[C---:B------:R-:W-:Y:S01]  /*7290*/  ISETP.LE.AND P1, PT, R22.reuse, UR11, PT ;  /* 0x0000000b16007c0c */ /* 0x040fe2000bf23270 */
[----:B------:R-:W-:Y:S01]  /*72a0*/  IMAD.U32 R7, RZ, RZ, UR7 ;  /* 0x00000007ff077e24 */ /* 0x000fe2000f8e00ff */
[----:B------:R-:W-:Y:S01]  /*72b0*/  UIADD3 UR19, UPT, UPT, UR9, 0x3, URZ ;  /* 0x0000000309137890 */ /* 0x000fe2000fffe0ff */
[----:B------:R-:W-:Y:S01]  /*72c0*/  ISETP.LE.AND P3, PT, R22, UR17, PT ;  /* 0x0000001116007c0c */ /* 0x000fe2000bf63270 */
[----:B------:R-:W-:Y:S01]  /*72d0*/  UIADD3 UR16, UPT, UPT, UR9, 0x4, URZ ;  /* 0x0000000409107890 */ /* 0x000fe2000fffe0ff */
[C---:B------:R-:W-:Y:S01]  /*72e0*/  SHF.L.U64.HI R3, R14.reuse, 0x2, R3 ;  /* 0x000000020e037819 */ /* 0x040fe20000010203 */
[----:B------:R-:W-:Y:S01]  /*72f0*/  IMAD.MOV.U32 R25, RZ, RZ, 0x7f7fffff ;  /* 0x7f7fffffff197424 */ /* 0x000fe200078e00ff */
[----:B------:R-:W-:Y:S01]  /*7300*/  SHF.L.U32 R14, R14, 0x2, RZ ;  /* 0x000000020e0e7819 */ /* 0x000fe200000006ff */
[----:B------:R-:W-:Y:S01]  /*7310*/  IMAD.MOV.U32 R16, RZ, RZ, -0x1 ;  /* 0xffffffffff107424 */ /* 0x000fe200078e00ff */
[C---:B------:R-:W-:Y:S01]  /*7320*/  ISETP.LE.AND P4, PT, R22.reuse, UR18, PT ;  /* 0x0000001216007c0c */ /* 0x040fe2000bf83270 */
[----:B------:R-:W-:Y:S01]  /*7330*/  IMAD.MOV.U32 R18, RZ, RZ, -0x1 ;  /* 0xffffffffff127424 */ /* 0x000fe200078e00ff */
[----:B------:R-:W-:Y:S01]  /*7340*/  ISETP.LE.AND P5, PT, R22, UR19, PT ;  /* 0x0000001316007c0c */ /* 0x000fe2000bfa3270 */
[----:B------:R-:W-:Y:S01]  /*7350*/  IMAD.MOV.U32 R23, RZ, RZ, 0x7f7fffff ;  /* 0x7f7fffffff177424 */ /* 0x000fe200078e00ff */
[----:B------:R-:W-:Y:S01]  /*7360*/  MOV R21, 0x7f7fffff ;  /* 0x7f7fffff00157802 */ /* 0x000fe20000000f00 */
[----:B------:R-:W-:Y:S01]  /*7370*/  IMAD.MOV.U32 R20, RZ, RZ, -0x1 ;  /* 0xffffffffff147424 */ /* 0x000fe200078e00ff */
[----:B------:R-:W2:Y:S01]  /*7380*/  @!P1 LDL R25, [R28+0x88] ;  /* 0x000088001c199983 */ /* 0x000ea20000100800 */
[----:B------:R-:W-:-:S02]  /*7390*/  IMAD.MOV.U32 R24, RZ, RZ, -0x1 ;  /* 0xffffffffff187424 */ /* 0x000fc400078e00ff */
[----:B------:R-:W-:Y:S01]  /*73a0*/  IMAD.MOV.U32 R19, RZ, RZ, 0x7f7fffff ;  /* 0x7f7fffffff137424 */ /* 0x000fe200078e00ff */
[----:B------:R-:W2:Y:S01]  /*73b0*/  @!P2 LDL R23, [R28+0x8c] ;  /* 0x00008c001c17a983 */ /* 0x000ea20000100800 */
[----:B------:R-:W-:Y:S02]  /*73c0*/  IMAD.MOV.U32 R26, RZ, RZ, -0x1 ;  /* 0xffffffffff1a7424 */ /* 0x000fe400078e00ff */
[----:B------:R-:W-:Y:S01]  /*73d0*/  IMAD.MOV.U32 R17, RZ, RZ, 0x7f7fffff ;  /* 0x7f7fffffff117424 */ /* 0x000fe200078e00ff */
[----:B------:R-:W2:Y:S04]  /*73e0*/  @!P3 LDL R21, [R28+0x90] ;  /* 0x000090001c15b983 */ /* 0x000ea80000100800 */
[----:B------:R-:W2:Y:S04]  /*73f0*/  @!P4 LDL R19, [R28+0x94] ;  /* 0x000094001c13c983 */ /* 0x000ea80000100800 */
[----:B------:R-:W2:Y:S04]  /*7400*/  @!P5 LDL R17, [R28+0x98] ;  /* 0x000098001c11d983 */ /* 0x000ea80000100800 */
[----:B-----5:R0:W-:Y:S04]  /*7410*/  STG.E desc[UR12][R4.64], R15 ;  /* 0x0000000f04007986 */ /* 0x0201e8000c10190c */
[----:B---3--:R3:W-:Y:S01]  /*7420*/  STG.E desc[UR12][R6.64], R29 ;  /* 0x0000001d06007986 */ /* 0x0087e2000c10190c */
[----:B0-----:R-:W-:Y:S01]  /*7430*/  IADD3 R4, P6, PT, R14, UR22, RZ ;  /* 0x000000160e047c10 */ /* 0x001fe2000ffde0ff */
[----:B------:R-:W-:Y:S01]  /*7440*/  IMAD.MOV.U32 R15, RZ, RZ, 0x7f7fffff ;  /* 0x7f7fffffff0f7424 */ /* 0x000fe200078e00ff */
[----:B---3--:R-:W-:-:S02]  /*7450*/  LEA R6, R2, R1, 0x2 ;  /* 0x0000000102067211 */ /* 0x008fc400078e10ff */
[----:B------:R-:W-:Y:S02]  /*7460*/  IADD3.X R5, PT, PT, R3, UR23, RZ, P6, !PT ;  /* 0x0000001703057c10 */ /* 0x000fe4000b7fe4ff */
[----:B------:R-:W-:Y:S01]  /*7470*/  ISETP.LE.AND P6, PT, R22, UR16, PT ;  /* 0x0000001016007c0c */ /* 0x000fe2000bfc3270 */
[----:B------:R-:W3:Y:S01]  /*7480*/  @!P0 LDL R16, [R6+0xc4] ;  /* 0x0000c40006108983 */ /* 0x000ee20000100800 */
[----:B------:R-:W-:-:S03]  /*7490*/  MOV R7, 0xffffffff ;  /* 0xffffffff00077802 */ /* 0x000fc60000000f00 */
[----:B------:R-:W5:Y:S04]  /*74a0*/  @!P1 LDL R18, [R6+0xc8] ;  /* 0x0000c80006129983 */ /* 0x000f680000100800 */
[----:B------:R-:W5:Y:S04]  /*74b0*/  @!P2 LDL R20, [R6+0xcc] ;  /* 0x0000cc000614a983 */ /* 0x000f680000100800 */
[----:B----4-:R0:W-:Y:S04]  /*74c0*/  STG.E desc[UR12][R4.64+0x4], R27 ;  /* 0x0000041b04007986 */ /* 0x0101e8000c10190c */
[----:B------:R-:W4:Y:S04]  /*74d0*/  @!P3 LDL R24, [R6+0xd0] ;  /* 0x0000d0000618b983 */ /* 0x000f280000100800 */
[----:B------:R-:W4:Y:S01]  /*74e0*/  @!P4 LDL R26, [R6+0xd4] ;  /* 0x0000d400061ac983 */ /* 0x000f220000100800 */
[----:B0-----:R-:W-:-:S03]  /*74f0*/  IMAD.MOV.U32 R27, RZ, RZ, -0x1 ;  /* 0xffffffffff1b7424 */ /* 0x001fc600078e00ff */
[----:B------:R-:W4:Y:S04]  /*7500*/  @!P5 LDL R7, [R6+0xd8] ;  /* 0x0000d8000607d983 */ /* 0x000f280000100800 */
[----:B------:R-:W4:Y:S04]  /*7510*/  @!P6 LDL R15, [R28+0x9c] ;  /* 0x00009c001c0fe983 */ /* 0x000f280000100800 */
[----:B------:R0:W4:Y:S01]  /*7520*/  @!P6 LDL R27, [R6+0xdc] ;  /* 0x0000dc00061be983 */ /* 0x0001220000100800 */
[----:B------:R-:W-:-:S04]  /*7530*/  IADD3 R2, P0, PT, R14, UR24, RZ ;  /* 0x000000180e027c10 */ /* 0x000fc8000ff1e0ff */
[----:B------:R-:W-:Y:S02]  /*7540*/  IADD3.X R3, PT, PT, R3, UR25, RZ, P0, !PT ;  /* 0x0000001903037c10 */ /* 0x000fe400087fe4ff */
[----:B------:R-:W-:-:S04]  /*7550*/  IADD3 R13, P0, PT, R13, 0x8, RZ ;  /* 0x000000080d0d7810 */ /* 0x000fc80007f1e0ff */
[----:B0-----:R-:W-:Y:S01]  /*7560*/  IADD3 R6, P1, PT, R13, -UR10, RZ ;  /* 0x8000000a0d067c10 */ /* 0x001fe2000ff3e0ff */
[----:B------:R-:W-:-:S03]  /*7570*/  IMAD.X R12, RZ, RZ, R12, P0 ;  /* 0x000000ffff0c7224 */ /* 0x000fc600000e060c */
[----:B------:R-:W-:Y:S01]  /*7580*/  ISETP.NE.U32.AND P0, PT, R6, RZ, PT ;  /* 0x000000ff0600720c */ /* 0x000fe20003f05070 */
[----:B--2---:R-:W-:-:S05]  /*7590*/  IMAD.X R6, R12, 0x1, ~R9, P1 ;  /* 0x000000010c067824 */ /* 0x004fca00008e0e09 */
[----:B------:R-:W-:Y:S01]  /*75a0*/  ISETP.NE.AND.EX P0, PT, R6, RZ, PT, P0 ;  /* 0x000000ff0600720c */ /* 0x000fe20003f05300 */
[----:B------:R-:W-:Y:S02]  /*75b0*/  UIADD3 UR6, UP0, UPT, UR6, 0x20, URZ ;  /* 0x0000002006067890 */ /* 0x000fe4000ff1e0ff */
[----:B------:R-:W-:Y:S02]  /*75c0*/  UIADD3 UR4, UP1, UPT, UR4, 0x20, URZ ;  /* 0x0000002004047890 */ /* 0x000fe4000ff3e0ff */
[----:B------:R-:W-:Y:S02]  /*75d0*/  UIADD3 UR9, UPT, UPT, UR9, 0x8, URZ ;  /* 0x0000000809097890 */ /* 0x000fe4000fffe0ff */
[----:B------:R-:W-:Y:S02]  /*75e0*/  UIADD3.X UR7, UPT, UPT, URZ, UR7, URZ, UP0, !UPT ;  /* 0x00000007ff077290 */ /* 0x000fe400087fe4ff */
[----:B------:R-:W-:Y:S01]  /*75f0*/  UIADD3.X UR5, UPT, UPT, URZ, UR5, URZ, UP1, !UPT ;  /* 0x00000005ff057290 */ /* 0x000fe20008ffe4ff */
[----:B------:R-:W-:Y:S01]  /*7600*/  VIADD R11, R11, 0x20 ;  /* 0x000000200b0b7836 */ /* 0x000fe20000000000 */
[----:B------:R-:W-:Y:S01]  /*7610*/  IADD3 R10, PT, PT, R10, 0x20, RZ ;  /* 0x000000200a0a7810 */ /* 0x000fe20007ffe0ff */
[----:B---3--:R0:W-:Y:S04]  /*7620*/  STG.E desc[UR12][R2.64+0x4], R16 ;  /* 0x0000041002007986 */ /* 0x0081e8000c10190c */
[----:B------:R0:W-:Y:S04]  /*7630*/  STG.E desc[UR12][R4.64+0x8], R25 ;  /* 0x0000081904007986 */ /* 0x0001e8000c10190c */
[----:B-----5:R0:W-:Y:S04]  /*7640*/  STG.E desc[UR12][R2.64+0x8], R18 ;  /* 0x0000081202007986 */ /* 0x0201e8000c10190c */
[----:B------:R0:W-:Y:S04]  /*7650*/  STG.E desc[UR12][R4.64+0xc], R23 ;  /* 0x00000c1704007986 */ /* 0x0001e8000c10190c */
[----:B------:R0:W-:Y:S04]  /*7660*/  STG.E desc[UR12][R2.64+0xc], R20 ;  /* 0x00000c1402007986 */ /* 0x0001e8000c10190c */
[----:B------:R0:W-:Y:S04]  /*7670*/  STG.E desc[UR12][R4.64+0x10], R21 ;  /* 0x0000101504007986 */ /* 0x0001e8000c10190c */
[----:B----4-:R0:W-:Y:S04]  /*7680*/  STG.E desc[UR12][R2.64+0x10], R24 ;  /* 0x0000101802007986 */ /* 0x0101e8000c10190c */
[----:B------:R0:W-:Y:S04]  /*7690*/  STG.E desc[UR12][R4.64+0x14], R19 ;  /* 0x0000141304007986 */ /* 0x0001e8000c10190c */
[----:B------:R0:W-:Y:S04]  /*76a0*/  STG.E desc[UR12][R2.64+0x14], R26 ;  /* 0x0000141a02007986 */ /* 0x0001e8000c10190c */
[----:B------:R0:W-:Y:S04]  /*76b0*/  STG.E desc[UR12][R4.64+0x18], R17 ;  /* 0x0000181104007986 */ /* 0x0001e8000c10190c */
[----:B------:R0:W-:Y:S04]  /*76c0*/  STG.E desc[UR12][R2.64+0x18], R7 ;  /* 0x0000180702007986 */ /* 0x0001e8000c10190c */
[----:B------:R0:W-:Y:S04]  /*76d0*/  STG.E desc[UR12][R4.64+0x1c], R15 ;  /* 0x00001c0f04007986 */ /* 0x0001e8000c10190c */
[----:B------:R0:W-:Y:S01]  /*76e0*/  STG.E desc[UR12][R2.64+0x1c], R27 ;  /* 0x00001c1b02007986 */ /* 0x0001e2000c10190c */
[----:B------:R-:W-:Y:S05]  /*76f0*/  @P0 BRA `(.L_x_107) ;  /* 0xfffffff800880947 */ /* 0x000fea000383ffff */
.L_x_106:
[----:B------:R-:W-:-:S04]  /*7700*/  ISETP.NE.U32.AND P0, PT, RZ, UR20, PT ;  /* 0x00000014ff007c0c */ /* 0x000fc8000bf05070 */
[----:B------:R-:W-:-:S13]  /*7710*/  ISETP.NE.AND.EX P0, PT, RZ, RZ, PT, P0 ;  /* 0x000000ffff00720c */ /* 0x000fda0003f05300 */
[----:B------:R-:W-:Y:S05]  /*7720*/  @!P0 EXIT ;  /* 0x000000000000894d */ /* 0x000fea0003800000 */
[----:B------:R-:W2:Y:S01]  /*7730*/  LDC R9, c[0x0][0x3b0] ;  /* 0x0000ec00ff097b82 */ /* 0x000ea20000000800 */
[----:B------:R-:W-:-:S04]  /*7740*/  UISETP.GE.U32.AND UP0, UPT, UR20, 0x4, UPT ;  /* 0x000000041400788c */ /* 0x000fc8000bf06070 */
[----:B------:R-:W-:Y:S01]  /*7750*/  UISETP.GE.U32.AND.EX UP0, UPT, URZ, URZ, UPT, UP0 ;  /* 0x000000ffff00728c */ /* 0x000fe2000bf06100 */
[----:B--2---:R-:W-:-:S04]  /*7760*/  LOP3.LUT R12, R9, 0x3, RZ, 0xc0, !PT ;  /* 0x00000003090c7812 */ /* 0x004fc800078ec0ff */
[----:B------:R-:W-:-:S04]  /*7770*/  ISETP.NE.U32.AND P0, PT, R12, RZ, PT ;  /* 0x000000ff0c00720c */ /* 0x000fc80003f05070 */
[----:B------:R-:W-:Y:S01]  /*7780*/  ISETP.NE.AND.EX P0, PT, RZ, RZ, PT, P0 ;  /* 0x000000ffff00720c */ /* 0x000fe20003f05300 */
[----:B------:R-:W-:-:S12]  /*7790*/  BRA.U !UP0, `(.L_x_108) ;  /* 0x0000000108e07547 */ /* 0x000fd8000b800000 */
[----:B0-----:R-:W-:Y:S01]  /*77a0*/  VIADD R3, R0, 0x1 ;  /* 0x0000000100037836 */ /* 0x001fe20000000000 */
[-C--:B------:R-:W-:Y:S01]  /*77b0*/  ISETP.GT.AND P1, PT, R22, R0.reuse, PT ;  /* 0x000000001600720c */ /* 0x080fe20003f24270 */
[----:B------:R-:W-:Y:S01]  /*77c0*/  VIADD R5, R0, 0x2 ;  /* 0x0000000200057836 */ /* 0x000fe20000000000 */
[----:B------:R-:W-:Y:S01]  /*77d0*/  ISETP.GT.AND P2, PT, R22, R0, PT ;  /* 0x000000001600720c */ /* 0x000fe20003f44270 */
[C---:B------:R-:W-:Y:S01]  /*77e0*/  VIADD R7, R0.reuse, 0x3 ;  /* 0x0000000300077836 */ /* 0x040fe20000000000 */
[-C--:B------:R-:W-:Y:S01]  /*77f0*/  ISETP.GE.AND P3, PT, R3, R22.reuse, PT ;  /* 0x000000160300720c */ /* 0x080fe20003f66270 */
[C---:B------:R-:W-:Y:S01]  /*7800*/  IMAD.SHL.U32 R2, R0.reuse, 0x4, RZ ;  /* 0x0000000400027824 */ /* 0x040fe200078e00ff */
[-C--:B------:R-:W-:Y:S01]  /*7810*/  ISETP.GE.AND P4, PT, R5, R22.reuse, PT ;  /* 0x000000160500720c */ /* 0x080fe20003f86270 */
[----:B------:R-:W-:Y:S01]  /*7820*/  IMAD.U32 R4, R0, 0x4, R1 ;  /* 0x0000000400047824 */ /* 0x000fe200078e0001 */
[----:B------:R-:W-:Y:S01]  /*7830*/  ISETP.GE.AND P5, PT, R7, R22, PT ;  /* 0x000000160700720c */ /* 0x000fe20003fa6270 */
[----:B------:R-:W-:Y:S01]  /*7840*/  IMAD.MOV.U32 R15, RZ, RZ, -0x1 ;  /* 0xffffffffff0f7424 */ /* 0x000fe200078e00ff */
[----:B------:R-:W-:Y:S01]  /*7850*/  LOP3.LUT R2, R2, 0xfffffffc, RZ, 0xc0, !PT ;  /* 0xfffffffc02027812 */ /* 0x000fe200078ec0ff */
[----:B------:R-:W-:Y:S01]  /*7860*/  IMAD.MOV.U32 R19, RZ, RZ, 0x7f7fffff ;  /* 0x7f7fffffff137424 */ /* 0x000fe200078e00ff */
[----:B------:R-:W-:Y:S01]  /*7870*/  MOV R13, 0x7f7fffff ;  /* 0x7f7fffff000d7802 */ /* 0x000fe20000000f00 */
[----:B------:R-:W-:Y:S01]  /*7880*/  IMAD.MOV.U32 R17, RZ, RZ, -0x1 ;  /* 0xffffffffff117424 */ /* 0x000fe200078e00ff */
[----:B------:R-:W-:Y:S01]  /*7890*/  IADD3 R10, PT, PT, R1, R2, RZ ;  /* 0x00000002010a7210 */ /* 0x000fe20007ffe0ff */
[----:B------:R-:W-:Y:S01]  /*78a0*/  IMAD.MOV.U32 R27, RZ, RZ, 0x7f7fffff ;  /* 0x7f7fffffff1b7424 */ /* 0x000fe200078e00ff */
[----:B------:R-:W2:Y:S01]  /*78b0*/  @P2 LDL R15, [R4+0xc0] ;  /* 0x0000c000040f2983 */ /* 0x000ea20000100800 */
[----:B------:R-:W-:Y:S01]  /*78c0*/  IMAD.MOV.U32 R25, RZ, RZ, -0x1 ;  /* 0xffffffffff197424 */ /* 0x000fe200078e00ff */
[----:B------:R-:W0:Y:S01]  /*78d0*/  LDCU.64 UR4, c[0x0][0x3c0] ;  /* 0x00007800ff0477ac */ /* 0x000e220008000a00 */
[----:B------:R-:W-:Y:S01]  /*78e0*/  IMAD.MOV.U32 R23, RZ, RZ, 0x7f7fffff ;  /* 0x7f7fffffff177424 */ /* 0x000fe200078e00ff */
[----:B------:R-:W3:Y:S01]  /*78f0*/  @P1 LDL R13, [R4+0x80] ;  /* 0x00008000040d1983 */ /* 0x000ee20000100800 */
[----:B------:R-:W-:Y:S01]  /*7900*/  IMAD.MOV.U32 R21, RZ, RZ, -0x1 ;  /* 0xffffffffff157424 */ /* 0x000fe200078e00ff */
[----:B------:R-:W4:Y:S02]  /*7910*/  LDCU.64 UR6, c[0x0][0x3c8] ;  /* 0x00007900ff0677ac */ /* 0x000f240008000a00 */
[----:B------:R-:W5:Y:S04]  /*7920*/  @!P3 LDL R19, [R10+0x84] ;  /* 0x000084000a13b983 */ /* 0x000f680000100800 */
[----:B------:R-:W5:Y:S04]  /*7930*/  @!P3 LDL R17, [R4+0xc4] ;  /* 0x0000c4000411b983 */ /* 0x000f680000100800 */
[----:B------:R-:W5:Y:S04]  /*7940*/  @!P4 LDL R27, [R10+0x88] ;  /* 0x000088000a1bc983 */ /* 0x000f680000100800 */
[----:B------:R-:W5:Y:S04]  /*7950*/  @!P4 LDL R25, [R4+0xc8] ;  /* 0x0000c8000419c983 */ /* 0x000f680000100800 */
[----:B------:R-:W5:Y:S04]  /*7960*/  @!P5 LDL R23, [R10+0x8c] ;  /* 0x00008c000a17d983 */ /* 0x000f680000100800 */
[----:B------:R4:W5:Y:S01]  /*7970*/  @!P5 LDL R21, [R4+0xcc] ;  /* 0x0000cc000415d983 */ /* 0x0009620000100800 */
[----:B------:R-:W-:-:S02]  /*7980*/  IADD3 R2, P1, PT, R0, UR14, RZ ;  /* 0x0000000e00027c10 */ /* 0x000fc4000ff3e0ff */
[----:B------:R-:W-:Y:S02]  /*7990*/  IADD3 R3, P2, PT, R0, UR14, RZ ;  /* 0x0000000e00037c10 */ /* 0x000fe4000ff5e0ff */
[----:B-1----:R-:W-:Y:S02]  /*79a0*/  IADD3.X R5, PT, PT, R8, UR8, RZ, P1, !PT ;  /* 0x0000000808057c10 */ /* 0x002fe40008ffe4ff */
[C---:B------:R-:W-:Y:S01]  /*79b0*/  SHF.L.U32 R7, R2.reuse, 0x2, RZ ;  /* 0x0000000202077819 */ /* 0x040fe200000006ff */
[----:B------:R-:W-:Y:S01]  /*79c0*/  IMAD.X R6, RZ, RZ, UR8, P2 ;  /* 0x00000008ff067e24 */ /* 0x000fe200090e06ff */
[----:B------:R-:W-:Y:S01]  /*79d0*/  SHF.L.U64.HI R5, R2, 0x2, R5 ;  /* 0x0000000202057819 */ /* 0x000fe20000010205 */
[----:B------:R-:W-:Y:S01]  /*79e0*/  IMAD.SHL.U32 R11, R3, 0x4, RZ ;  /* 0x00000004030b7824 */ /* 0x000fe200078e00ff */
[----:B0-----:R-:W-:Y:S02]  /*79f0*/  IADD3 R2, P1, PT, R7, UR4, RZ ;  /* 0x0000000407027c10 */ /* 0x001fe4000ff3e0ff */
[----:B------:R-:W-:-:S02]  /*7a00*/  SHF.L.U64.HI R8, R3, 0x2, R6 ;  /* 0x0000000203087819 */ /* 0x000fc40000010206 */
[----:B----4-:R-:W-:Y:S02]  /*7a10*/  IADD3 R4, P2, PT, R7, UR6, RZ ;  /* 0x0000000607047c10 */ /* 0x010fe4000ff5e0ff */
[----:B------:R-:W-:Y:S02]  /*7a20*/  IADD3 R6, P3, PT, R11, UR4, RZ ;  /* 0x000000040b067c10 */ /* 0x000fe4000ff7e0ff */
[----:B------:R-:W-:Y:S02]  /*7a30*/  IADD3.X R3, PT, PT, R5, UR5, RZ, P1, !PT ;  /* 0x0000000505037c10 */ /* 0x000fe40008ffe4ff */
[----:B------:R-:W-:Y:S02]  /*7a40*/  IADD3 R10, P1, PT, R11, UR6, RZ ;  /* 0x000000060b0a7c10 */ /* 0x000fe4000ff3e0ff */
[----:B------:R-:W-:Y:S02]  /*7a50*/  IADD3.X R5, PT, PT, R5, UR7, RZ, P2, !PT ;  /* 0x0000000705057c10 */ /* 0x000fe400097fe4ff */
[----:B------:R-:W-:-:S02]  /*7a60*/  IADD3.X R7, PT, PT, R8, UR5, RZ, P3, !PT ;  /* 0x0000000508077c10 */ /* 0x000fc40009ffe4ff */
[----:B------:R-:W-:Y:S01]  /*7a70*/  IADD3.X R11, PT, PT, R8, UR7, RZ, P1, !PT ;  /* 0x00000007080b7c10 */ /* 0x000fe20008ffe4ff */
[----:B------:R-:W-:Y:S02]  /*7a80*/  VIADD R0, R0, 0x4 ;  /* 0x0000000400007836 */ /* 0x000fe40000000000 */
[----:B------:R-:W-:Y:S01]  /*7a90*/  IMAD.MOV.U32 R8, RZ, RZ, RZ ;  /* 0x000000ffff087224 */ /* 0x000fe200078e00ff */
[----:B---3--:R3:W-:Y:S04]  /*7aa0*/  STG.E desc[UR12][R2.64], R13 ;  /* 0x0000000d02007986 */ /* 0x0087e8000c10190c */
[----:B--2---:R3:W-:Y:S04]  /*7ab0*/  STG.E desc[UR12][R4.64], R15 ;  /* 0x0000000f04007986 */ /* 0x0047e8000c10190c */
[----:B-----5:R3:W-:Y:S04]  /*7ac0*/  STG.E desc[UR12][R6.64+0x4], R19 ;  /* 0x0000041306007986 */ /* 0x0207e8000c10190c */
[----:B------:R3:W-:Y:S04]  /*7ad0*/  STG.E desc[UR12][R10.64+0x4], R17 ;  /* 0x000004110a007986 */ /* 0x0007e8000c10190c */
[----:B------:R3:W-:Y:S04]  /*7ae0*/  STG.E desc[UR12][R6.64+0x8], R27 ;  /* 0x0000081b06007986 */ /* 0x0007e8000c10190c */
[----:B------:R3:W-:Y:S04]  /*7af0*/  STG.E desc[UR12][R10.64+0x8], R25 ;  /* 0x000008190a007986 */ /* 0x0007e8000c10190c */
[----:B------:R3:W-:Y:S04]  /*7b00*/  STG.E desc[UR12][R6.64+0xc], R23 ;  /* 0x00000c1706007986 */ /* 0x0007e8000c10190c */
[----:B------:R3:W-:Y:S02]  /*7b10*/  STG.E desc[UR12][R10.64+0xc], R21 ;  /* 0x00000c150a007986 */ /* 0x0007e4000c10190c */
.L_x_108:
[----:B------:R-:W-:Y:S05]  /*7b20*/  @!P0 EXIT ;  /* 0x000000000000894d */ /* 0x000fea0003800000 */
[----:B------:R-:W-:Y:S02]  /*7b30*/  ISETP.NE.U32.AND P0, PT, R12, 0x1, PT ;  /* 0x000000010c00780c */ /* 0x000fe40003f05070 */
[----:B------:R-:W-:Y:S02]  /*7b40*/  LOP3.LUT R9, R9, 0x1, RZ, 0xc0, !PT ;  /* 0x0000000109097812 */ /* 0x000fe400078ec0ff */
[----:B------:R-:W-:Y:S02]  /*7b50*/  ISETP.NE.AND.EX P1, PT, RZ, RZ, PT, P0 ;  /* 0x000000ffff00720c */ /* 0x000fe40003f25300 */
[----:B------:R-:W-:-:S04]  /*7b60*/  ISETP.NE.U32.AND P2, PT, R9, 0x1, PT ;  /* 0x000000010900780c */ /* 0x000fc80003f45070 */
[----:B------:R-:W-:-:S07]  /*7b70*/  ISETP.NE.U32.AND.EX P0, PT, RZ, RZ, PT, P2 ;  /* 0x000000ffff00720c */ /* 0x000fce0003f05120 */
[----:B------:R-:W-:Y:S06]  /*7b80*/  @!P1 BRA `(.L_x_109) ;  /* 0x0000000000a09947 */ /* 0x000fec0003800000 */
[----:B0--3--:R-:W-:Y:S01]  /*7b90*/  IADD3 R3, PT, PT, R0, 0x1, RZ ;  /* 0x0000000100037810 */ /* 0x009fe20007ffe0ff */
[----:B------:R-:W-:Y:S01]  /*7ba0*/  IMAD.MOV.U32 R9, RZ, RZ, 0x7f7fffff ;  /* 0x7f7fffffff097424 */ /* 0x000fe200078e00ff */
[CC--:B------:R-:W-:Y:S02]  /*7bb0*/  ISETP.GT.AND P3, PT, R22.reuse, R0.reuse, PT ;  /* 0x000000001600720c */ /* 0x0c0fe40003f64270 */
[----:B------:R-:W-:Y:S01]  /*7bc0*/  ISETP.GT.AND P1, PT, R22, R0, PT ;  /* 0x000000001600720c */ /* 0x000fe20003f24270 */
[----:B------:R-:W-:Y:S01]  /*7bd0*/  IMAD.MOV.U32 R13, RZ, RZ, -0x1 ;  /* 0xffffffffff0d7424 */ /* 0x000fe200078e00ff */
[----:B------:R-:W-:Y:S01]  /*7be0*/  ISETP.GE.AND P2, PT, R3, R22, PT ;  /* 0x000000160300720c */ /* 0x000fe20003f46270 */
[----:B------:R-:W-:Y:S01]  /*7bf0*/  IMAD.MOV.U32 R17, RZ, RZ, -0x1 ;  /* 0xffffffffff117424 */ /* 0x000fe200078e00ff */
[----:B------:R-:W-:Y:S01]  /*7c00*/  MOV R15, 0x7f7fffff ;  /* 0x7f7fffff000f7802 */ /* 0x000fe20000000f00 */
[----:B------:R-:W0:Y:S01]  /*7c10*/  LDCU.64 UR4, c[0x0][0x3c0] ;  /* 0x00007800ff0477ac */ /* 0x000e220008000a00 */
[----:B------:R-:W2:Y:S05]  /*7c20*/  LDCU.64 UR6, c[0x0][0x3c8] ;  /* 0x00007900ff0677ac */ /* 0x000eaa0008000a00 */
[----:B------:R-:W-:-:S02]  /*7c30*/  @P3 IMAD.U32 R3, R0, 0x4, R1 ;  /* 0x0000000400033824 */ /* 0x000fc400078e0001 */
[C-C-:B------:R-:W-:Y:S02]  /*7c40*/  @P1 IMAD.U32 R7, R0.reuse, 0x4, R1.reuse ;  /* 0x0000000400071824 */ /* 0x140fe400078e0001 */
[C-C-:B------:R-:W-:Y:S01]  /*7c50*/  @!P2 IMAD.U32 R2, R0.reuse, 0x4, R1.reuse ;  /* 0x000000040002a824 */ /* 0x140fe200078e0001 */
[----:B------:R3:W4:Y:S01]  /*7c60*/  @P3 LDL R9, [R3+0x80] ;  /* 0x0000800003093983 */ /* 0x0007220000100800 */
[----:B------:R-:W-:-:S03]  /*7c70*/  @!P2 IMAD.U32 R11, R0, 0x4, R1 ;  /* 0x00000004000ba824 */ /* 0x000fc600078e0001 */
[----:B------:R-:W5:Y:S04]  /*7c80*/  @P1 LDL R13, [R7+0xc0] ;  /* 0x0000c000070d1983 */ /* 0x000f680000100800 */
[----:B------:R0:W5:Y:S04]  /*7c90*/  @!P2 LDL R15, [R2+0x84] ;  /* 0x00008400020fa983 */ /* 0x0001680000100800 */
[----:B------:R2:W5:Y:S01]  /*7ca0*/  @!P2 LDL R17, [R11+0xc4] ;  /* 0x0000c4000b11a983 */ /* 0x0005620000100800 */
[C---:B---3--:R-:W-:Y:S02]  /*7cb0*/  IADD3 R3, P1, PT, R0.reuse, UR14, RZ ;  /* 0x0000000e00037c10 */ /* 0x048fe4000ff3e0ff */
[C---:B------:R-:W-:Y:S01]  /*7cc0*/  IADD3 R5, P2, PT, R0.reuse, UR14, RZ ;  /* 0x0000000e00057c10 */ /* 0x040fe2000ff5e0ff */
[----:B------:R-:W-:-:S02]  /*7cd0*/  VIADD R0, R0, 0x2 ;  /* 0x0000000200007836 */ /* 0x000fc40000000000 */
[----:B------:R-:W-:Y:S01]  /*7ce0*/  IMAD.X R4, RZ, RZ, UR8, P1 ;  /* 0x00000008ff047e24 */ /* 0x000fe200088e06ff */
[----:B-1----:R-:W-:Y:S01]  /*7cf0*/  IADD3.X R8, PT, PT, R8, UR8, RZ, P2, !PT ;  /* 0x0000000808087c10 */ /* 0x002fe200097fe4ff */
[----:B------:R-:W-:Y:S01]  /*7d00*/  IMAD.SHL.U32 R10, R3, 0x4, RZ ;  /* 0x00000004030a7824 */ /* 0x000fe200078e00ff */
[C---:B------:R-:W-:Y:S02]  /*7d10*/  SHF.L.U32 R6, R5.reuse, 0x2, RZ ;  /* 0x0000000205067819 */ /* 0x040fe400000006ff */
[----:B------:R-:W-:Y:S02]  /*7d20*/  SHF.L.U64.HI R5, R5, 0x2, R8 ;  /* 0x0000000205057819 */ /* 0x000fe40000010208 */
[----:B------:R-:W-:Y:S02]  /*7d30*/  SHF.L.U64.HI R8, R3, 0x2, R4 ;  /* 0x0000000203087819 */ /* 0x000fe40000010204 */
[C---:B0-----:R-:W-:Y:S02]  /*7d40*/  IADD3 R2, P1, PT, R6.reuse, UR4, RZ ;  /* 0x0000000406027c10 */ /* 0x041fe4000ff3e0ff */
[----:B--2---:R-:W-:-:S02]  /*7d50*/  IADD3 R4, P2, PT, R6, UR6, RZ ;  /* 0x0000000606047c10 */ /* 0x004fc4000ff5e0ff */
[C---:B------:R-:W-:Y:S02]  /*7d60*/  IADD3 R6, P3, PT, R10.reuse, UR4, RZ ;  /* 0x000000040a067c10 */ /* 0x040fe4000ff7e0ff */
[----:B------:R-:W-:Y:S02]  /*7d70*/  IADD3 R10, P4, PT, R10, UR6, RZ ;  /* 0x000000060a0a7c10 */ /* 0x000fe4000ff9e0ff */
[C---:B------:R-:W-:Y:S02]  /*7d80*/  IADD3.X R3, PT, PT, R5.reuse, UR5, RZ, P1, !PT ;  /* 0x0000000505037c10 */ /* 0x040fe40008ffe4ff */
[----:B------:R-:W-:Y:S02]  /*7d90*/  IADD3.X R5, PT, PT, R5, UR7, RZ, P2, !PT ;  /* 0x0000000705057c10 */ /* 0x000fe400097fe4ff */
[C---:B------:R-:W-:Y:S02]  /*7da0*/  IADD3.X R7, PT, PT, R8.reuse, UR5, RZ, P3, !PT ;  /* 0x0000000508077c10 */ /* 0x040fe40009ffe4ff */
[----:B------:R-:W-:Y:S01]  /*7db0*/  IADD3.X R11, PT, PT, R8, UR7, RZ, P4, !PT ;  /* 0x00000007080b7c10 */ /* 0x000fe2000a7fe4ff */
[----:B------:R-:W-:Y:S01]  /*7dc0*/  IMAD.MOV.U32 R8, RZ, RZ, RZ ;  /* 0x000000ffff087224 */ /* 0x000fe200078e00ff */
[----:B----4-:R2:W-:Y:S04]  /*7dd0*/  STG.E desc[UR12][R2.64], R9 ;  /* 0x0000000902007986 */ /* 0x0105e8000c10190c */
[----:B-----5:R2:W-:Y:S04]  /*7de0*/  STG.E desc[UR12][R4.64], R13 ;  /* 0x0000000d04007986 */ /* 0x0205e8000c10190c */
[----:B------:R2:W-:Y:S04]  /*7df0*/  STG.E desc[UR12][R6.64+0x4], R15 ;  /* 0x0000040f06007986 */ /* 0x0005e8000c10190c */
[----:B------:R2:W-:Y:S02]  /*7e00*/  STG.E desc[UR12][R10.64+0x4], R17 ;  /* 0x000004110a007986 */ /* 0x0005e4000c10190c */
.L_x_109:
[----:B------:R-:W-:Y:S05]  /*7e10*/  @P0 EXIT ;  /* 0x000000000000094d */ /* 0x000fea0003800000 */
[----:B------:R-:W-:Y:S01]  /*7e20*/  ISETP.GT.AND P0, PT, R22, R0, PT ;  /* 0x000000001600720c */ /* 0x000fe20003f04270 */
[----:B0-23--:R-:W-:Y:S01]  /*7e30*/  IMAD.MOV.U32 R7, RZ, RZ, 0x7f7fffff ;  /* 0x7f7fffffff077424 */ /* 0x00dfe200078e00ff */
[----:B------:R-:W-:Y:S01]  /*7e40*/  MOV R9, 0xffffffff ;  /* 0xffffffff00097802 */ /* 0x000fe20000000f00 */
[----:B------:R-:W0:Y:S01]  /*7e50*/  LDCU.64 UR4, c[0x0][0x3c0] ;  /* 0x00007800ff0477ac */ /* 0x000e220008000a00 */
[----:B------:R-:W2:Y:S09]  /*7e60*/  LDCU.64 UR6, c[0x0][0x3c8] ;  /* 0x00007900ff0677ac */ /* 0x000eb20008000a00 */
[----:B------:R-:W-:-:S02]  /*7e70*/  @P0 IMAD.U32 R6, R0, 0x4, R1 ;  /* 0x0000000400060824 */ /* 0x000fc400078e0001 */
[----:B------:R-:W-:-:S03]  /*7e80*/  @P0 IMAD.U32 R10, R0, 0x4, R1 ;  /* 0x00000004000a0824 */ /* 0x000fc600078e0001 */
[----:B------:R-:W3:Y:S04]  /*7e90*/  @P0 LDL R7, [R6+0x80] ;  /* 0x0000800006070983 */ /* 0x000ee80000100800 */
[----:B------:R-:W4:Y:S01]  /*7ea0*/  @P0 LDL R9, [R10+0xc0] ;  /* 0x0000c0000a090983 */ /* 0x000f220000100800 */
[----:B------:R-:W-:-:S04]  /*7eb0*/  IADD3 R0, P0, PT, R0, UR14, RZ ;  /* 0x0000000e00007c10 */ /* 0x000fc8000ff1e0ff */
[----:B-1----:R-:W-:Y:S01]  /*7ec0*/  IADD3.X R3, PT, PT, R8, UR8, RZ, P0, !PT ;  /* 0x0000000808037c10 */ /* 0x002fe200087fe4ff */
[----:B------:R-:W-:-:S03]  /*7ed0*/  IMAD.SHL.U32 R4, R0, 0x4, RZ ;  /* 0x0000000400047824 */ /* 0x000fc600078e00ff */
[----:B------:R-:W-:Y:S02]  /*7ee0*/  SHF.L.U64.HI R0, R0, 0x2, R3 ;  /* 0x0000000200007819 */ /* 0x000fe40000010203 */
[C---:B0-----:R-:W-:Y:S02]  /*7ef0*/  IADD3 R2, P0, PT, R4.reuse, UR4, RZ ;  /* 0x0000000404027c10 */ /* 0x041fe4000ff1e0ff */
[----:B--2---:R-:W-:Y:S02]  /*7f00*/  IADD3 R4, P1, PT, R4, UR6, RZ ;  /* 0x0000000604047c10 */ /* 0x004fe4000ff3e0ff */
[C---:B------:R-:W-:Y:S02]  /*7f10*/  IADD3.X R3, PT, PT, R0.reuse, UR5, RZ, P0, !PT ;  /* 0x0000000500037c10 */ /* 0x040fe400087fe4ff */
[----:B------:R-:W-:-:S03]  /*7f20*/  IADD3.X R5, PT, PT, R0, UR7, RZ, P1, !PT ;  /* 0x0000000700057c10 */ /* 0x000fc60008ffe4ff */
[----:B---3--:R-:W-:Y:S04]  /*7f30*/  STG.E desc[UR12][R2.64], R7 ;  /* 0x0000000702007986 */ /* 0x008fe8000c10190c */
[----:B----4-:R-:W-:Y:S01]  /*7f40*/  STG.E desc[UR12][R4.64], R9 ;  /* 0x0000000904007986 */ /* 0x010fe2000c10190c */
[----:B------:R-:W-:Y:S05]  /*7f50*/  EXIT ;  /* 0x000000000000794d */ /* 0x000fea0003800000 */
.L_x_110:
[----:B------:R-:W-:-:S00]  /*7f60*/  BRA `(.L_x_110) ;  /* 0xfffffffc00fc7947 */ /* 0x000fc0000383ffff */
[----:B------:R-:W-:-:S00]  /*7f70*/  NOP ;  /* 0x0000000000007918 */ /* 0x000fc00000000000 */
        /* <DEDUP_REMOVED lines=8> */
.L_x_175:


//--------------------- .text._Z31flat_batch_search_kernel_nolockPKfS0_mmmmPfPj --------------------------
	.section	.text._Z31flat_batch_search_kernel_nolockPKfS0_mmmmPfPj,"ax",@progbits
	.align	128
        .global         _Z31flat_batch_search_kernel_nolockPKfS0_mmmmPfPj
        .type           _Z31flat_batch_search_kernel_nolockPKfS0_mmmmPfPj,@function
        .size           _Z31flat_batch_search_kernel_nolockPKfS0_mmmmPfPj,(.L_x_176 - _Z31flat_batch_search_kernel_nolockPKfS0_mmmmPfPj)
        .other          _Z31flat_batch_search_kernel_nolockPKfS0_mmmmPfPj,@"STO_CUDA_ENTRY STV_DEFAULT"
_Z31flat_batch_search_kernel_nolockPKfS0_mmmmPfPj:
.text._Z31flat_batch_search_kernel_nolockPKfS0_mmmmPfPj:
[----:B------:R-:W0:Y:S01]  /*0000*/  LDC R1, c[0x0][0x37c] ;  /* 0x0000df00ff017b82 */ /* 0x000e220000000800 */
[----:B------:R-:W1:Y:S07]  /*0010*/  S2R R3, SR_TID.X ;  /* 0x0000000000037919 */ /* 0x000e6e0000002100 */
[----:B------:R-:W1:Y:S01]  /*0020*/  S2UR UR4, SR_CTAID.X ;  /* 0x00000000000479c3 */ /* 0x000e620000002500 */
[----:B------:R-:W2:Y:S07]  /*0030*/  LDCU.64 UR6, c[0x0][0x398] ;  /* 0x00007300ff0677ac */ /* 0x000eae0008000a00 */
[----:B------:R-:W1:Y:S02]  /*0040*/  LDC R22, c[0x0][0x360] ;  /* 0x0000d800ff167b82 */ /* 0x000e640000000800 */
[----:B-1----:R-:W-:-:S05]  /*0050*/  IMAD R22, R22, UR4, R3 ;  /* 0x0000000416167c24 */ /* 0x002fca000f8e0203 */
[----:B--2---:R-:W-:-:S04]  /*0060*/  ISETP.GE.U32.AND P0, PT, R22, UR6, PT ;  /* 0x0000000616007c0c */ /* 0x004fc8000bf06070 */
[----:B------:R-:W-:-:S13]  /*0070*/  ISETP.GE.U32.AND.EX P0, PT, RZ, UR7, PT, P0 ;  /* 0x00000007ff007c0c */ /* 0x000fda000bf06100 */
[----:B0-----:R-:W-:Y:S05]  /*0080*/  @P0 EXIT ;  /* 0x000000000000094d */ /* 0x001fea0003800000 */
[----:B------:R-:W0:Y:S01]  /*0090*/  LDCU.64 UR36, c[0x0][0x3a8] ;  /* 0x00007500ff2477ac */ /* 0x000e220008000a00 */
[----:B------:R-:W-:-:S04]  /*00a0*/  MOV R2, 0x0 ;  /* 0x0000000000027802 */ /* 0x000fc80000000f00 */
[----:B------:R1:W2:Y:S01]  /*00b0*/  LDC.64 R6, c[0x4][R2] ;  /* 0x0100000002067b82 */ /* 0x0002a20000000a00 */
[----:B0-----:R-:W-:Y:S02]  /*00c0*/  USHF.L.U32 UR38, UR36, 0x2, URZ ;  /* 0x0000000224267899 */ /* 0x001fe400080006ff */
[----:B------:R-:W-:-:S04]  /*00d0*/  USHF.L.U64.HI UR36, UR36, 0x2, UR37 ;  /* 0x0000000224247899 */ /* 0x000fc80008010225 */
[----:B------:R-:W-:Y:S02]  /*00e0*/  IMAD.U32 R4, RZ, RZ, UR38 ;  /* 0x00000026ff047e24 */ /* 0x000fe4000f8e00ff */
[----:B-1----:R-:W-:-:S07]  /*00f0*/  IMAD.U32 R5, RZ, RZ, UR36 ;  /* 0x00000024ff057e24 */ /* 0x002fce000f8e00ff */
[----:B------:R-:W-:-:S07]  /*0100*/  LEPC R20, `(.L_x_111) ;  /* 0x000000001014794e */ /* 0x000fce0000000000 */
[----:B--2---:R-:W-:Y:S05]  /*0110*/  CALL.ABS.NOINC R6 ;  /* 0x0000000006007343 */ /* 0x004fea0003c00000 */
.L_x_111:
[----:B------:R-:W0:Y:S01]  /*0120*/  LDC.64 R2, c[0x4][R2] ;  /* 0x0100000002027b82 */ /* 0x000e220000000a00 */
[----:B------:R-:W-:Y:S02]  /*0130*/  IMAD.MOV.U32 R18, RZ, RZ, R4 ;  /* 0x000000ffff127224 */ /* 0x000fe400078e0004 */
[----:B------:R-:W-:Y:S02]  /*0140*/  IMAD.MOV.U32 R19, RZ, RZ, R5 ;  /* 0x000000ffff137224 */ /* 0x000fe400078e0005 */
[----:B------:R-:W-:Y:S02]  /*0150*/  IMAD.U32 R4, RZ, RZ, UR38 ;  /* 0x00000026ff047e24 */ /* 0x000fe4000f8e00ff */
[----:B------:R-:W-:-:S07]  /*0160*/  IMAD.U32 R5, RZ, RZ, UR36 ;  /* 0x00000024ff057e24 */ /* 0x000fce000f8e00ff */
[----:B------:R-:W-:-:S07]  /*0170*/  LEPC R20, `(.L_x_112) ;  /* 0x000000001014794e */ /* 0x000fce0000000000 */
[----:B0-----:R-:W-:Y:S05]  /*0180*/  CALL.ABS.NOINC R2 ;  /* 0x0000000002007343 */ /* 0x001fea0003c00000 */
.L_x_112:
[----:B------:R-:W0:Y:S01]  /*0190*/  LDCU.64 UR4, c[0x0][0x390] ;  /* 0x00007200ff0477ac */ /* 0x000e220008000a00 */
[----:B------:R-:W1:Y:S01]  /*01a0*/  LDC.64 R12, c[0x0][0x358] ;  /* 0x0000d600ff0c7b82 */ /* 0x000e620000000a00 */
[----:B------:R-:W-:Y:S01]  /*01b0*/  CS2R R6, SRZ ;  /* 0x0000000000067805 */ /* 0x000fe2000001ff00 */
[----:B------:R-:W-:Y:S02]  /*01c0*/  IMAD.MOV.U32 R16, RZ, RZ, R4 ;  /* 0x000000ffff107224 */ /* 0x000fe400078e0004 */
[----:B------:R-:W-:Y:S01]  /*01d0*/  IMAD.MOV.U32 R17, RZ, RZ, R5 ;  /* 0x000000ffff117224 */ /* 0x000fe200078e0005 */
[----:B0-----:R-:W-:-:S04]  /*01e0*/  UISETP.NE.U32.AND UP0, UPT, UR4, URZ, UPT ;  /* 0x000000ff0400728c */ /* 0x001fc8000bf05070 */
[----:B------:R-:W-:-:S09]  /*01f0*/  UISETP.NE.AND.EX UP0, UPT, UR5, URZ, UPT, UP0 ;  /* 0x000000ff0500728c */ /* 0x000fd2000bf05300 */
[----:B------:R-:W-:Y:S05]  /*0200*/  BRA.U !UP0, `(.L_x_113) ;  /* 0x0000001d086c7547 */ /* 0x000fea000b800000 */
[----:B------:R-:W0:Y:S01]  /*0210*/  LDC.64 R4, c[0x0][0x3a0] ;  /* 0x0000e800ff047b82 */ /* 0x000e220000000a00 */
[----:B------:R-:W-:Y:S01]  /*0220*/  BSSY.RECONVERGENT B0, `(.L_x_114) ;  /* 0x00001d8000007945 */ /* 0x000fe20003800200 */
[----:B0-----:R-:W-:Y:S01]  /*0230*/  ISETP.NE.U32.AND P0, PT, R4, RZ, PT ;  /* 0x000000ff0400720c */ /* 0x001fe20003f05070 */
[----:B------:R-:W-:-:S03]  /*0240*/  IMAD.WIDE.U32 R14, R22, R4, RZ ;  /* 0x00000004160e7225 */ /* 0x000fc600078e00ff */
[----:B------:R-:W-:Y:S01]  /*0250*/  ISETP.NE.AND.EX P0, PT, R5, RZ, PT, P0 ;  /* 0x000000ff0500720c */ /* 0x000fe20003f05300 */
[----:B------:R-:W-:-:S12]  /*0260*/  IMAD R0, R22, R5, R15 ;  /* 0x0000000516007224 */ /* 0x000fd800078e020f */
[----:B------:R-:W-:Y:S05]  /*0270*/  @P0 BRA `(.L_x_115) ;  /* 0x0000000800340947 */ /* 0x000fea0003800000 */
[----:B------:R-:W-:Y:S01]  /*0280*/  BSSY.RECONVERGENT B1, `(.L_x_116) ;  /* 0x000008b000017945 */ /* 0x000fe20003800200 */
[----:B------:R-:W-:Y:S02]  /*0290*/  IMAD.MOV.U32 R6, RZ, RZ, RZ ;  /* 0x000000ffff067224 */ /* 0x000fe400078e00ff */
[----:B------:R-:W-:Y:S02]  /*02a0*/  IMAD.MOV.U32 R3, RZ, RZ, RZ ;  /* 0x000000ffff037224 */ /* 0x000fe400078e00ff */
[----:B------:R-:W-:-:S07]  /*02b0*/  IMAD.MOV.U32 R0, RZ, RZ, RZ ;  /* 0x000000ffff007224 */ /* 0x000fce00078e00ff */
.L_x_124:
[----:B------:R-:W0:Y:S01]  /*02c0*/  LDCU.64 UR4, c[0x0][0x3a8] ;  /* 0x00007500ff0477ac */ /* 0x000e220008000a00 */
[--C-:B-1----:R-:W-:Y:S01]  /*02d0*/  SHF.R.S32.HI R11, RZ, 0x1f, R6.reuse ;  /* 0x0000001fff0b7819 */ /* 0x102fe20000011406 */
[----:B------:R-:W-:Y:S01]  /*02e0*/  BSSY.RECONVERGENT B2, `(.L_x_117) ;  /* 0x000007e000027945 */ /* 0x000fe20003800200 */
[----:B------:R-:W-:Y:S01]  /*02f0*/  IMAD.MOV.U32 R7, RZ, RZ, R6 ;  /* 0x000000ffff077224 */ /* 0x000fe200078e0006 */
[----:B0-----:R-:W-:-:S04]  /*0300*/  ISETP.GE.U32.AND P0, PT, R6, UR4, PT ;  /* 0x0000000406007c0c */ /* 0x001fc8000bf06070 */
[----:B------:R-:W-:-:S13]  /*0310*/  ISETP.GE.U32.AND.EX P0, PT, R11, UR5, PT, P0 ;  /* 0x000000050b007c0c */ /* 0x000fda000bf06100 */
[----:B------:R-:W-:Y:S05]  /*0320*/  @!P0 BRA `(.L_x_118) ;  /* 0x0000000400288947 */ /* 0x000fea0003800000 */
[----:B-1----:R-:W-:Y:S02]  /*0330*/  R2UR UR4, R12 ;  /* 0x000000000c0472ca */ /* 0x002fe400000e0000 */
[----:B------:R-:W-:-:S13]  /*0340*/  R2UR UR5, R13 ;  /* 0x000000000d0572ca */ /* 0x000fda00000e0000 */
[----:B------:R-:W2:Y:S01]  /*0350*/  LD.E R2, desc[UR4][R18.64] ;  /* 0x0000000412027980 */ /* 0x000ea2000c101900 */
[----:B------:R-:W-:Y:S01]  /*0360*/  IMAD.MOV.U32 R6, RZ, RZ, R7 ;  /* 0x000000ffff067224 */ /* 0x000fe200078e0007 */
[----:B--2---:R-:W-:-:S13]  /*0370*/  FSETP.GT.AND P0, PT, R2, 1, PT ;  /* 0x3f8000000200780b */ /* 0x004fda0003f04000 */
[----:B------:R-:W-:Y:S05]  /*0380*/  @!P0 BRA `(.L_x_119) ;  /* 0x0000000400cc8947 */ /* 0x000fea0003800000 */
[C---:B------:R-:W-:Y:S01]  /*0390*/  R2UR UR4, R12.reuse ;  /* 0x000000000c0472ca */ /* 0x040fe200000e0000 */
[----:B------:R-:W-:Y:S01]  /*03a0*/  IMAD.MOV.U32 R5, RZ, RZ, 0x3f800000 ;  /* 0x3f800000ff057424 */ /* 0x000fe200078e00ff */
[C---:B------:R-:W-:Y:S01]  /*03b0*/  R2UR UR5, R13.reuse ;  /* 0x000000000d0572ca */ /* 0x040fe200000e0000 */
[----:B------:R-:W-:Y:S01]  /*03c0*/  BSSY.RECONVERGENT B3, `(.L_x_120) ;  /* 0x000003f000037945 */ /* 0x000fe20003800200 */
[----:B------:R-:W-:Y:S01]  /*03d0*/  R2UR UR6, R12 ;  /* 0x000000000c0672ca */ /* 0x000fe200000e0000 */
[----:B------:R-:W-:Y:S01]  /*03e0*/  IMAD.MOV.U32 R2, RZ, RZ, RZ ;  /* 0x000000ffff027224 */ /* 0x000fe200078e00ff */
[----:B------:R-:W-:Y:S01]  /*03f0*/  R2UR UR7, R13 ;  /* 0x000000000d0772ca */ /* 0x000fe200000e0000 */
[----:B------:R-:W-:-:S08]  /*0400*/  IMAD.MOV.U32 R15, RZ, RZ, RZ ;  /* 0x000000ffff0f7224 */ /* 0x000fd000078e00ff */
[----:B------:R0:W-:Y:S04]  /*0410*/  ST.E desc[UR4][R18.64], R5 ;  /* 0x0000000512007985 */ /* 0x0001e8000c101904 */
[----:B------:R0:W-:Y:S02]  /*0420*/  ST.E desc[UR6][R16.64], R3 ;  /* 0x0000000310007985 */ /* 0x0001e4000c101906 */
.L_x_122:
[----:B-1----:R-:W1:Y:S01]  /*0430*/  LDCU.64 UR4, c[0x0][0x3a8] ;  /* 0x00007500ff0477ac */ /* 0x002e620008000a00 */
[C---:B------:R-:W-:Y:S02]  /*0440*/  IMAD.SHL.U32 R21, R2.reuse, 0x2, RZ ;  /* 0x0000000202157824 */ /* 0x040fe400078e00ff */
[----:B------:R-:W-:-:S04]  /*0450*/  IMAD.WIDE R8, R2, 0x4, RZ ;  /* 0x0000000402087825 */ /* 0x000fc800078e02ff */
[C---:B------:R-:W-:Y:S02]  /*0460*/  VIADD R25, R21.reuse, 0x1 ;  /* 0x0000000115197836 */ /* 0x040fe40000000000 */
[----:B------:R-:W-:-:S03]  /*0470*/  IMAD.WIDE R10, R21, 0x4, R18 ;  /* 0x00000004150a7825 */ /* 0x000fc600078e0212 */
[----:B------:R-:W-:Y:S02]  /*0480*/  SHF.R.S32.HI R4, RZ, 0x1f, R25 ;  /* 0x0000001fff047819 */ /* 0x000fe40000011419 */
[----:B-1----:R-:W-:-:S04]  /*0490*/  ISETP.GE.U32.AND P0, PT, R25, UR4, PT ;  /* 0x0000000419007c0c */ /* 0x002fc8000bf06070 */
[----:B------:R-:W-:Y:S02]  /*04a0*/  ISETP.GE.U32.AND.EX P0, PT, R4, UR5, PT, P0 ;  /* 0x0000000504007c0c */ /* 0x000fe4000bf06100 */
[----:B------:R-:W-:-:S05]  /*04b0*/  IADD3 R4, P1, PT, R10, -R8, RZ ;  /* 0x800000080a047210 */ /* 0x000fca0007f3e0ff */
[----:B0-----:R-:W-:-:S06]  /*04c0*/  IMAD.X R5, R11, 0x1, ~R9, P1 ;  /* 0x000000010b057824 */ /* 0x001fcc00008e0e09 */
[C---:B------:R-:W-:Y:S02]  /*04d0*/  @!P0 R2UR UR6, R12.reuse ;  /* 0x000000000c0682ca */ /* 0x040fe400000e0000 */
[C---:B------:R-:W-:Y:S02]  /*04e0*/  @!P0 R2UR UR7, R13.reuse ;  /* 0x000000000d0782ca */ /* 0x040fe400000e0000 */
[----:B------:R-:W-:Y:S02]  /*04f0*/  @!P0 R2UR UR8, R12 ;  /* 0x000000000c0882ca */ /* 0x000fe400000e0000 */
[----:B------:R-:W-:-:S09]  /*0500*/  @!P0 R2UR UR9, R13 ;  /* 0x000000000d0982ca */ /* 0x000fd200000e0000 */
[----:B------:R-:W2:Y:S04]  /*0510*/  @!P0 LD.E R6, desc[UR6][R10.64+0x4] ;  /* 0x000004060a068980 */ /* 0x000ea8000c101900 */
[----:B------:R-:W2:Y:S01]  /*0520*/  @!P0 LD.E R23, desc[UR8][R4.64] ;  /* 0x0000000804178980 */ /* 0x000ea2000c101900 */
[----:B------:R-:W-:-:S05]  /*0530*/  VIADD R24, R21, 0x2 ;  /* 0x0000000215187836 */ /* 0x000fca0000000000 */
[----:B------:R-:W-:Y:S02]  /*0540*/  ISETP.GE.U32.AND P1, PT, R24, UR4, PT ;  /* 0x0000000418007c0c */ /* 0x000fe4000bf26070 */
[----:B------:R-:W-:-:S04]  /*0550*/  SHF.R.S32.HI R14, RZ, 0x1f, R24 ;  /* 0x0000001fff0e7819 */ /* 0x000fc80000011418 */
[----:B------:R-:W-:-:S13]  /*0560*/  ISETP.GE.U32.AND.EX P1, PT, R14, UR5, PT, P1 ;  /* 0x000000050e007c0c */ /* 0x000fda000bf26110 */
[C---:B------:R-:W-:Y:S02]  /*0570*/  @!P1 R2UR UR4, R12.reuse ;  /* 0x000000000c0492ca */ /* 0x040fe400000e0000 */
[C---:B------:R-:W-:Y:S02]  /*0580*/  @!P1 R2UR UR5, R13.reuse ;  /* 0x000000000d0592ca */ /* 0x040fe400000e0000 */
[----:B------:R-:W-:Y:S02]  /*0590*/  @!P1 R2UR UR6, R12 ;  /* 0x000000000c0692ca */ /* 0x000fe400000e0000 */
[----:B------:R-:W-:-:S09]  /*05a0*/  @!P1 R2UR UR7, R13 ;  /* 0x000000000d0792ca */ /* 0x000fd200000e0000 */
[----:B------:R-:W3:Y:S01]  /*05b0*/  @!P1 LD.E R10, desc[UR4][R10.64+0x8] ;  /* 0x000008040a0a9980 */ /* 0x000ee2000c101900 */
[----:B--2---:R-:W-:-:S04]  /*05c0*/  @!P0 FSETP.GT.AND P2, PT, R6, R23, PT ;  /* 0x000000170600820b */ /* 0x004fc80003f44000 */
[----:B------:R-:W-:-:S05]  /*05d0*/  @!P0 SEL R15, R25, R2, P2 ;  /* 0x00000002190f8207 */ /* 0x000fca0001000000 */
[----:B------:R-:W-:-:S06]  /*05e0*/  @!P1 IMAD.WIDE R20, R15, 0x4, R18 ;  /* 0x000000040f149825 */ /* 0x000fcc00078e0212 */
[----:B------:R-:W3:Y:S01]  /*05f0*/  @!P1 LD.E R21, desc[UR6][R20.64] ;  /* 0x0000000614159980 */ /* 0x000ee2000c101900 */
[----:B------:R-:W-:Y:S01]  /*0600*/  IMAD.MOV.U32 R6, RZ, RZ, R7 ;  /* 0x000000ffff067224 */ /* 0x000fe200078e0007 */
[----:B---3--:R-:W-:-:S04]  /*0610*/  @!P1 FSETP.GT.AND P0, PT, R10, R21, PT ;  /* 0x000000150a00920b */ /* 0x008fc80003f04000 */
[----:B------:R-:W-:-:S04]  /*0620*/  @!P1 SEL R15, R24, R15, P0 ;  /* 0x0000000f180f9207 */ /* 0x000fc80000000000 */
[----:B------:R-:W-:-:S13]  /*0630*/  ISETP.NE.AND P0, PT, R15, R2, PT ;  /* 0x000000020f00720c */ /* 0x000fda0003f05270 */
[----:B------:R-:W-:Y:S05]  /*0640*/  @!P0 BRA `(.L_x_121) ;  /* 0x0000000000588947 */ /* 0x000fea0003800000 */
[C---:B------:R-:W-:Y:S01]  /*0650*/  R2UR UR6, R12.reuse ;  /* 0x000000000c0672ca */ /* 0x040fe200000e0000 */
[----:B------:R-:W-:Y:S01]  /*0660*/  IMAD.WIDE R20, R15, 0x4, R18 ;  /* 0x000000040f147825 */ /* 0x000fe200078e0212 */
[C---:B------:R-:W-:Y:S02]  /*0670*/  R2UR UR7, R13.reuse ;  /* 0x000000000d0772ca */ /* 0x040fe400000e0000 */
[----:B------:R-:W-:Y:S02]  /*0680*/  R2UR UR4, R12 ;  /* 0x000000000c0472ca */ /* 0x000fe400000e0000 */
[----:B------:R-:W-:-:S09]  /*0690*/  R2UR UR5, R13 ;  /* 0x000000000d0572ca */ /* 0x000fd200000e0000 */
[----:B------:R-:W2:Y:S04]  /*06a0*/  LD.E R29, desc[UR6][R20.64] ;  /* 0x00000006141d7980 */ /* 0x000ea8000c101900 */
[----:B------:R-:W3:Y:S01]  /*06b0*/  LD.E R27, desc[UR4][R4.64] ;  /* 0x00000004041b7980 */ /* 0x000ee2000c101900 */
[C---:B------:R-:W-:Y:S01]  /*06c0*/  R2UR UR10, R12.reuse ;  /* 0x000000000c0a72ca */ /* 0x040fe200000e0000 */
[----:B------:R-:W-:Y:S01]  /*06d0*/  IMAD.WIDE R10, R15, 0x4, R16 ;  /* 0x000000040f0a7825 */ /* 0x000fe200078e0210 */
[C---:B------:R-:W-:Y:S02]  /*06e0*/  R2UR UR11, R13.reuse ;  /* 0x000000000d0b72ca */ /* 0x040fe400000e0000 */
[----:B------:R-:W-:Y:S02]  /*06f0*/  R2UR UR8, R12 ;  /* 0x000000000c0872ca */ /* 0x000fe400000e0000 */
[----:B------:R-:W-:-:S02]  /*0700*/  R2UR UR9, R13 ;  /* 0x000000000d0972ca */ /* 0x000fc400000e0000 */
[----:B------:R-:W-:-:S05]  /*0710*/  IADD3 R8, P0, PT, R16, R8, RZ ;  /* 0x0000000810087210 */ /* 0x000fca0007f1e0ff */
[----:B------:R-:W-:Y:S01]  /*0720*/  IMAD.X R9, R17, 0x1, R9, P0 ;  /* 0x0000000111097824 */ /* 0x000fe200000e0609 */
[----:B--2---:R1:W-:Y:S04]  /*0730*/  ST.E desc[UR4][R4.64], R29 ;  /* 0x0000001d04007985 */ /* 0x0043e8000c101904 */
[----:B---3--:R1:W-:Y:S04]  /*0740*/  ST.E desc[UR6][R20.64], R27 ;  /* 0x0000001b14007985 */ /* 0x0083e8000c101906 */
[----:B------:R-:W2:Y:S04]  /*0750*/  LD.E R25, desc[UR10][R10.64] ;  /* 0x0000000a0a197980 */ /* 0x000ea8000c101900 */
[----:B------:R-:W3:Y:S01]  /*0760*/  LD.E R23, desc[UR8][R8.64] ;  /* 0x0000000808177980 */ /* 0x000ee2000c101900 */
[----:B------:R-:W-:-:S03]  /*0770*/  IMAD.MOV.U32 R2, RZ, RZ, R15 ;  /* 0x000000ffff027224 */ /* 0x000fc600078e000f */
[----:B--2---:R1:W-:Y:S04]  /*0780*/  ST.E desc[UR4][R8.64], R25 ;  /* 0x0000001908007985 */ /* 0x0043e8000c101904 */
[----:B---3--:R1:W-:Y:S01]  /*0790*/  ST.E desc[UR6][R10.64], R23 ;  /* 0x000000170a007985 */ /* 0x0083e2000c101906 */
[----:B------:R-:W-:Y:S05]  /*07a0*/  BRA `(.L_x_122) ;  /* 0xfffffffc00207947 */ /* 0x000fea000383ffff */
.L_x_121:
[----:B------:R-:W-:Y:S05]  /*07b0*/  BSYNC.RECONVERGENT B3 ;  /* 0x0000000000037941 */ /* 0x000fea0003800200 */
.L_x_120:
[----:B------:R-:W-:Y:S05]  /*07c0*/  BRA `(.L_x_119) ;  /* 0x0000000000bc7947 */ /* 0x000fea0003800000 */
.L_x_118:
[C---:B------:R-:W-:Y:S01]  /*07d0*/  IMAD.SHL.U32 R9, R6.reuse, 0x4, RZ ;  /* 0x0000000406097824 */ /* 0x040fe200078e00ff */
[----:B------:R-:W-:Y:S01]  /*07e0*/  SHF.L.U64.HI R11, R6, 0x2, R11 ;  /* 0x00000002060b7819 */ /* 0x000fe2000001020b */
[----:B------:R-:W-:Y:S01]  /*07f0*/  VIADD R6, R7, 0x1 ;  /* 0x0000000107067836 */ /* 0x000fe20000000000 */
[----:B-1----:R-:W-:Y:S02]  /*0800*/  R2UR UR4, R12 ;  /* 0x000000000c0472ca */ /* 0x002fe400000e0000 */
[----:B------:R-:W-:Y:S02]  /*0810*/  IADD3 R4, P0, PT, R18, R9, RZ ;  /* 0x0000000912047210 */ /* 0x000fe40007f1e0ff */
[----:B------:R-:W-:Y:S02]  /*0820*/  R2UR UR5, R13 ;  /* 0x000000000d0572ca */ /* 0x000fe400000e0000 */
[----:B------:R-:W-:Y:S01]  /*0830*/  R2UR UR6, R12 ;  /* 0x000000000c0672ca */ /* 0x000fe200000e0000 */
[----:B------:R-:W-:Y:S01]  /*0840*/  IMAD.X R5, R19, 0x1, R11, P0 ;  /* 0x0000000113057824 */ /* 0x000fe200000e060b */
[----:B------:R-:W-:-:S02]  /*0850*/  R2UR UR7, R13 ;  /* 0x000000000d0772ca */ /* 0x000fc400000e0000 */
[----:B------:R-:W-:Y:S02]  /*0860*/  IADD3 R8, P1, PT, R16, R9, RZ ;  /* 0x0000000910087210 */ /* 0x000fe40007f3e0ff */
[----:B------:R-:W-:-:S03]  /*0870*/  ISETP.GE.AND P0, PT, R7, 0x1, PT ;  /* 0x000000010700780c */ /* 0x000fc60003f06270 */
[----:B------:R-:W-:Y:S02]  /*0880*/  IMAD.X R9, R17, 0x1, R11, P1 ;  /* 0x0000000111097824 */ /* 0x000fe400008e060b */
[----:B------:R-:W-:-:S05]  /*0890*/  IMAD.MOV.U32 R11, RZ, RZ, 0x3f800000 ;  /* 0x3f800000ff0b7424 */ /* 0x000fca00078e00ff */
[----:B------:R0:W-:Y:S04]  /*08a0*/  ST.E desc[UR4][R4.64], R11 ;  /* 0x0000000b04007985 */ /* 0x0001e8000c101904 */
[----:B------:R0:W-:Y:S01]  /*08b0*/  ST.E desc[UR6][R8.64], R3 ;  /* 0x0000000308007985 */ /* 0x0001e2000c101906 */
[----:B------:R-:W-:Y:S05]  /*08c0*/  @!P0 BRA `(.L_x_119) ;  /* 0x00000000007c8947 */ /* 0x000fea0003800000 */
.L_x_123:
[C---:B------:R-:W-:Y:S01]  /*08d0*/  VIADD R20, R7.reuse, 0xffffffff ;  /* 0xffffffff07147836 */ /* 0x040fe20000000000 */
[C---:B------:R-:W-:Y:S01]  /*08e0*/  R2UR UR6, R12.reuse ;  /* 0x000000000c0672ca */ /* 0x040fe200000e0000 */
[----:B-1----:R-:W-:Y:S01]  /*08f0*/  IMAD.WIDE.U32 R14, R7, 0x4, R18 ;  /* 0x00000004070e7825 */ /* 0x002fe200078e0012 */
[C---:B------:R-:W-:Y:S02]  /*0900*/  R2UR UR7, R13.reuse ;  /* 0x000000000d0772ca */ /* 0x040fe400000e0000 */
[----:B------:R-:W-:Y:S02]  /*0910*/  R2UR UR4, R12 ;  /* 0x000000000c0472ca */ /* 0x000fe400000e0000 */
[----:B------:R-:W-:Y:S02]  /*0920*/  R2UR UR5, R13 ;  /* 0x000000000d0572ca */ /* 0x000fe400000e0000 */
[----:B------:R-:W-:-:S05]  /*0930*/  SHF.R.U32.HI R25, RZ, 0x1, R20 ;  /* 0x00000001ff197819 */ /* 0x000fca0000011614 */
[----:B0-----:R-:W-:Y:S02]  /*0940*/  IMAD.WIDE.U32 R10, R25, 0x4, R18 ;  /* 0x00000004190a7825 */ /* 0x001fe400078e0012 */
[----:B------:R-:W2:Y:S04]  /*0950*/  LD.E R2, desc[UR6][R14.64] ;  /* 0x000000060e027980 */ /* 0x000ea8000c101900 */
[----:B------:R-:W2:Y:S02]  /*0960*/  LD.E R27, desc[UR4][R10.64] ;  /* 0x000000040a1b7980 */ /* 0x000ea4000c101900 */
[----:B--2---:R-:W-:-:S13]  /*0970*/  FSETP.GEU.AND P0, PT, R27, R2, PT ;  /* 0x000000021b00720b */ /* 0x004fda0003f0e000 */
[----:B------:R-:W-:Y:S05]  /*0980*/  @P0 BRA `(.L_x_119) ;  /* 0x00000000004c0947 */ /* 0x000fea0003800000 */
[C---:B------:R-:W-:Y:S01]  /*0990*/  R2UR UR4, R12.reuse ;  /* 0x000000000c0472ca */ /* 0x040fe200000e0000 */
[--C-:B------:R-:W-:Y:S01]  /*09a0*/  IMAD.WIDE.U32 R8, R7, 0x4, R16.reuse ;  /* 0x0000000407087825 */ /* 0x100fe200078e0010 */
[----:B------:R-:W-:Y:S02]  /*09b0*/  R2UR UR5, R13 ;  /* 0x000000000d0572ca */ /* 0x000fe400000e0000 */
[C---:B------:R-:W-:Y:S01]  /*09c0*/  R2UR UR6, R12.reuse ;  /* 0x000000000c0672ca */ /* 0x040fe200000e0000 */
[----:B------:R-:W-:Y:S01]  /*09d0*/  IMAD.WIDE.U32 R4, R25, 0x4, R16 ;  /* 0x0000000419047825 */ /* 0x000fe200078e0010 */
[C---:B------:R-:W-:Y:S02]  /*09e0*/  R2UR UR7, R13.reuse ;  /* 0x000000000d0772ca */ /* 0x040fe400000e0000 */
[----:B------:R-:W-:Y:S02]  /*09f0*/  R2UR UR10, R12 ;  /* 0x000000000c0a72ca */ /* 0x000fe400000e0000 */
[----:B------:R-:W-:-:S02]  /*0a00*/  R2UR UR11, R13 ;  /* 0x000000000d0b72ca */ /* 0x000fc400000e0000 */
[----:B------:R-:W-:Y:S02]  /*0a10*/  R2UR UR8, R12 ;  /* 0x000000000c0872ca */ /* 0x000fe400000e0000 */
[----:B------:R-:W-:Y:S01]  /*0a20*/  R2UR UR9, R13 ;  /* 0x000000000d0972ca */ /* 0x000fe200000e0000 */
[----:B------:R1:W-:Y:S04]  /*0a30*/  ST.E desc[UR4][R10.64], R2 ;  /* 0x000000020a007985 */ /* 0x0003e8000c101904 */
[----:B------:R1:W-:Y:S04]  /*0a40*/  ST.E desc[UR6][R14.64], R27 ;  /* 0x0000001b0e007985 */ /* 0x0003e8000c101906 */
[----:B------:R-:W2:Y:S04]  /*0a50*/  LD.E R23, desc[UR10][R8.64] ;  /* 0x0000000a08177980 */ /* 0x000ea8000c101900 */
[----:B------:R-:W3:Y:S01]  /*0a60*/  LD.E R21, desc[UR8][R4.64] ;  /* 0x0000000804157980 */ /* 0x000ee2000c101900 */
[----:B------:R-:W-:Y:S01]  /*0a70*/  ISETP.GT.U32.AND P0, PT, R20, 0x1, PT ;  /* 0x000000011400780c */ /* 0x000fe20003f04070 */
[----:B------:R-:W-:-:S02]  /*0a80*/  IMAD.MOV.U32 R7, RZ, RZ, R25 ;  /* 0x000000ffff077224 */ /* 0x000fc400078e0019 */
[----:B--2---:R1:W-:Y:S04]  /*0a90*/  ST.E desc[UR4][R4.64], R23 ;  /* 0x0000001704007985 */ /* 0x0043e8000c101904 */
[----:B---3--:R1:W-:Y:S06]  /*0aa0*/  ST.E desc[UR6][R8.64], R21 ;  /* 0x0000001508007985 */ /* 0x0083ec000c101906 */
[----:B------:R-:W-:Y:S05]  /*0ab0*/  @P0 BRA `(.L_x_123) ;  /* 0xfffffffc00840947 */ /* 0x000fea000383ffff */
.L_x_119:
[----:B------:R-:W-:Y:S05]  /*0ac0*/  BSYNC.RECONVERGENT B2 ;  /* 0x0000000000027941 */ /* 0x000fea0003800200 */
.L_x_117:
[----:B------:R-:W2:Y:S01]  /*0ad0*/  LDCU.64 UR4, c[0x0][0x390] ;  /* 0x00007200ff0477ac */ /* 0x000ea20008000a00 */
[----:B0-----:R-:W-:-:S05]  /*0ae0*/  IADD3 R3, P0, PT, R3, 0x1, RZ ;  /* 0x0000000103037810 */ /* 0x001fca0007f1e0ff */
[----:B------:R-:W-:Y:S01]  /*0af0*/  IMAD.X R0, RZ, RZ, R0, P0 ;  /* 0x000000ffff007224 */ /* 0x000fe200000e0600 */
[----:B--2---:R-:W-:-:S04]  /*0b00*/  ISETP.NE.U32.AND P0, PT, R3, UR4, PT ;  /* 0x0000000403007c0c */ /* 0x004fc8000bf05070 */
[----:B------:R-:W-:-:S13]  /*0b10*/  ISETP.NE.AND.EX P0, PT, R0, UR5, PT, P0 ;  /* 0x0000000500007c0c */ /* 0x000fda000bf05300 */
[----:B------:R-:W-:Y:S05]  /*0b20*/  @P0 BRA `(.L_x_124) ;  /* 0xfffffff400e40947 */ /* 0x000fea000383ffff */
[----:B------:R-:W-:Y:S05]  /*0b30*/  BSYNC.RECONVERGENT B1 ;  /* 0x0000000000017941 */ /* 0x000fea0003800200 */
.L_x_116:
[----:B------:R-:W-:Y:S05]  /*0b40*/  BRA `(.L_x_125) ;  /* 0x0000001400147947 */ /* 0x000fea0003800000 */
.L_x_115:
[C---:B------:R-:W-:Y:S02]  /*0b50*/  SHF.L.U64.HI R2, R4.reuse, 0x2, R5 ;  /* 0x0000000204027819 */ /* 0x040fe40000010205 */
[----:B------:R-:W-:Y:S02]  /*0b60*/  CS2R R6, SRZ ;  /* 0x0000000000067805 */ /* 0x000fe4000001ff00 */
[C---:B------:R-:W-:Y:S01]  /*0b70*/  LOP3.LUT R8, R4.reuse, 0x7, RZ, 0xc0, !PT ;  /* 0x0000000704087812 */ /* 0x040fe200078ec0ff */
[----:B------:R-:W-:Y:S01]  /*0b80*/  IMAD.MOV.U32 R5, RZ, RZ, RZ ;  /* 0x000000ffff057224 */ /* 0x000fe200078e00ff */
[C---:B------:R-:W-:Y:S02]  /*0b90*/  LOP3.LUT R23, R4.reuse, 0x3, RZ, 0xc0, !PT ;  /* 0x0000000304177812 */ /* 0x040fe400078ec0ff */
[C---:B------:R-:W-:Y:S01]  /*0ba0*/  LOP3.LUT R3, R4.reuse, 0xfffffff8, RZ, 0xc0, !PT ;  /* 0xfffffff804037812 */ /* 0x040fe200078ec0ff */
[----:B------:R-:W-:-:S07]  /*0bb0*/  IMAD.SHL.U32 R4, R4, 0x4, RZ ;  /* 0x0000000404047824 */ /* 0x000fce00078e00ff */
.L_x_140:
[----:B-1----:R-:W0:Y:S01]  /*0bc0*/  LDC.64 R20, c[0x0][0x3a0] ;  /* 0x0000e800ff147b82 */ /* 0x002e220000000a00 */
[----:B------:R-:W-:Y:S01]  /*0bd0*/  IMAD.MOV.U32 R9, RZ, RZ, R6 ;  /* 0x000000ffff097224 */ /* 0x000fe200078e0006 */
[----:B------:R-:W-:Y:S01]  /*0be0*/  CS2R R10, SRZ ;  /* 0x00000000000a7805 */ /* 0x000fe2000001ff00 */
[----:B------:R-:W-:Y:S01]  /*0bf0*/  IMAD.MOV.U32 R6, RZ, RZ, RZ ;  /* 0x000000ffff067224 */ /* 0x000fe200078e00ff */
[----:B0-----:R-:W-:-:S04]  /*0c00*/  ISETP.GE.U32.AND P0, PT, R20, 0x8, PT ;  /* 0x000000081400780c */ /* 0x001fc80003f06070 */
[----:B------:R-:W-:-:S13]  /*0c10*/  ISETP.GE.U32.AND.EX P0, PT, R21, RZ, PT, P0 ;  /* 0x000000ff1500720c */ /* 0x000fda0003f06100 */
[----:B------:R-:W-:Y:S05]  /*0c20*/  @!P0 BRA `(.L_x_126) ;  /* 0x0000000000f88947 */ /* 0x000fea0003800000 */
[----:B------:R-:W0:Y:S01]  /*0c30*/  LDCU.64 UR6, c[0x0][0x380] ;  /* 0x00007000ff0677ac */ /* 0x000e220008000a00 */
[----:B------:R-:W2:Y:S01]  /*0c40*/  LDC R26, c[0x0][0x3a4] ;  /* 0x0000e900ff1a7b82 */ /* 0x000ea20000000800 */
[----:B------:R-:W-:Y:S01]  /*0c50*/  IMAD R6, R2, R5, RZ ;  /* 0x0000000502067224 */ /* 0x000fe200078e02ff */
[----:B------:R-:W-:Y:S01]  /*0c60*/  BSSY.RECONVERGENT B1, `(.L_x_127) ;  /* 0x0000038000017945 */ /* 0x000fe20003800200 */
[----:B------:R-:W3:Y:S01]  /*0c70*/  LDCU.64 UR4, c[0x0][0x388] ;  /* 0x00007100ff0477ac */ /* 0x000ee20008000a00 */
[----:B------:R-:W-:Y:S02]  /*0c80*/  IMAD.MOV.U32 R27, RZ, RZ, R3 ;  /* 0x000000ffff1b7224 */ /* 0x000fe400078e0003 */
[-C--:B------:R-:W-:Y:S02]  /*0c90*/  IMAD R25, R7, R4.reuse, R6 ;  /* 0x0000000407197224 */ /* 0x080fe400078e0206 */
[----:B0-----:R-:W-:Y:S01]  /*0ca0*/  IMAD.WIDE.U32 R10, R5, R4, UR6 ;  /* 0x00000006050a7e25 */ /* 0x001fe2000f8e0004 */
[----:B---3--:R-:W-:-:S02]  /*0cb0*/  LEA R6, P0, R14, UR4, 0x2 ;  /* 0x000000040e067c11 */ /* 0x008fc4000f8010ff */
[----:B------:R-:W-:Y:S01]  /*0cc0*/  IADD3 R29, P2, PT, R10, 0x10, RZ ;  /* 0x000000100a1d7810 */ /* 0x000fe20007f5e0ff */
[----:B--2---:R-:W-:Y:S01]  /*0cd0*/  IMAD.MOV.U32 R28, RZ, RZ, R26 ;  /* 0x000000ffff1c7224 */ /* 0x004fe200078e001a */
[----:B------:R-:W-:Y:S01]  /*0ce0*/  IADD3 R10, P1, PT, R6, 0x10, RZ ;  /* 0x00000010060a7810 */ /* 0x000fe20007f3e0ff */
[----:B------:R-:W-:Y:S02]  /*0cf0*/  IMAD.MOV.U32 R6, RZ, RZ, RZ ;  /* 0x000000ffff067224 */ /* 0x000fe400078e00ff */
[----:B------:R-:W-:Y:S01]  /*0d00*/  IMAD.X R32, R11, 0x1, R25, P2 ;  /* 0x000000010b207824 */ /* 0x000fe200010e0619 */
[----:B------:R-:W-:-:S05]  /*0d10*/  LEA.HI.X R11, R14, UR5, R0, 0x2, P0 ;  /* 0x000000050e0b7c11 */ /* 0x000fca00080f1400 */
[----:B------:R-:W-:-:S07]  /*0d20*/  IMAD.X R11, RZ, RZ, R11, P1 ;  /* 0x000000ffff0b7224 */ /* 0x000fce00008e060b */
.L_x_128:
[C---:B-1----:R-:W-:Y:S01]  /*0d30*/  R2UR UR4, R12.reuse ;  /* 0x000000000c0472ca */ /* 0x042fe200000e0000 */
[----:B------:R-:W-:Y:S01]  /*0d40*/  IMAD.MOV.U32 R24, RZ, RZ, R29 ;  /* 0x000000ffff187224 */ /* 0x000fe200078e001d */
[C---:B------:R-:W-:Y:S01]  /*0d50*/  R2UR UR5, R13.reuse ;  /* 0x000000000d0572ca */ /* 0x040fe200000e0000 */
[----:B------:R-:W-:Y:S01]  /*0d60*/  IMAD.MOV.U32 R25, RZ, RZ, R32 ;  /* 0x000000ffff197224 */ /* 0x000fe200078e0020 */
[----:B------:R-:W-:Y:S02]  /*0d70*/  R2UR UR6, R12 ;  /* 0x000000000c0672ca */ /* 0x000fe400000e0000 */
[----:B------:R-:W-:-:S09]  /*0d80*/  R2UR UR7, R13 ;  /* 0x000000000d0772ca */ /* 0x000fd200000e0000 */
[----:B------:R-:W2:Y:S04]  /*0d90*/  LDG.E R29, desc[UR4][R24.64+-0x10] ;  /* 0xfffff004181d7981 */ /* 0x000ea8000c1e1900 */
[----:B------:R-:W2:Y:S04]  /*0da0*/  LDG.E R30, desc[UR6][R10.64+-0x10] ;  /* 0xfffff0060a1e7981 */ /* 0x000ea8000c1e1900 */
[----:B------:R-:W3:Y:S04]  /*0db0*/  LDG.E R31, desc[UR4][R24.64+-0xc] ;  /* 0xfffff404181f7981 */ /* 0x000ee8000c1e1900 */
[----:B------:R-:W3:Y:S01]  /*0dc0*/  LDG.E R32, desc[UR6][R10.64+-0xc] ;  /* 0xfffff4060a207981 */ /* 0x000ee2000c1e1900 */
[----:B------:R-:W-:-:S02]  /*0dd0*/  R2UR UR8, R12 ;  /* 0x000000000c0872ca */ /* 0x000fc400000e0000 */
[C---:B------:R-:W-:Y:S01]  /*0de0*/  R2UR UR9, R13.reuse ;  /* 0x000000000d0972ca */ /* 0x040fe200000e0000 */
[----:B------:R-:W4:Y:S01]  /*0df0*/  LDG.E R33, desc[UR4][R24.64+-0x8] ;  /* 0xfffff80418217981 */ /* 0x000f22000c1e1900 */
[----:B------:R-:W-:Y:S02]  /*0e00*/  R2UR UR10, R12 ;  /* 0x000000000c0a72ca */ /* 0x000fe400000e0000 */
[----:B------:R-:W-:Y:S01]  /*0e10*/  R2UR UR11, R13 ;  /* 0x000000000d0b72ca */ /* 0x000fe200000e0000 */
[----:B------:R-:W4:Y:S01]  /*0e20*/  LDG.E R34, desc[UR6][R10.64+-0x8] ;  /* 0xfffff8060a227981 */ /* 0x000f22000c1e1900 */
[----:B--2---:R-:W-:-:S07]  /*0e30*/  FFMA R30, R29, R30, R6 ;  /* 0x0000001e1d1e7223 */ /* 0x004fce0000000006 */
[----:B------:R-:W2:Y:S04]  /*0e40*/  LDG.E R6, desc[UR8][R24.64+-0x4] ;  /* 0xfffffc0818067981 */ /* 0x000ea8000c1e1900 */
[----:B------:R-:W2:Y:S01]  /*0e50*/  LDG.E R29, desc[UR10][R10.64+-0x4] ;  /* 0xfffffc0a0a1d7981 */ /* 0x000ea2000c1e1900 */
[----:B---3--:R-:W-:-:S03]  /*0e60*/  FFMA R32, R31, R32, R30 ;  /* 0x000000201f207223 */ /* 0x008fc6000000001e */
[----:B------:R-:W3:Y:S04]  /*0e70*/  LDG.E R30, desc[UR4][R24.64] ;  /* 0x00000004181e7981 */ /* 0x000ee8000c1e1900 */
[----:B------:R-:W3:Y:S01]  /*0e80*/  LDG.E R31, desc[UR6][R10.64] ;  /* 0x000000060a1f7981 */ /* 0x000ee2000c1e1900 */
[----:B----4-:R-:W-:-:S03]  /*0e90*/  FFMA R33, R33, R34, R32 ;  /* 0x0000002221217223 */ /* 0x010fc60000000020 */
[----:B------:R-:W4:Y:S04]  /*0ea0*/  LDG.E R32, desc[UR4][R24.64+0x4] ;  /* 0x0000040418207981 */ /* 0x000f28000c1e1900 */
[----:B------:R-:W4:Y:S01]  /*0eb0*/  LDG.E R34, desc[UR6][R10.64+0x4] ;  /* 0x000004060a227981 */ /* 0x000f22000c1e1900 */
[----:B------:R-:W-:Y:S01]  /*0ec0*/  IADD3 R27, P0, PT, R27, -0x8, RZ ;  /* 0xfffffff81b1b7810 */ /* 0x000fe20007f1e0ff */
[----:B--2---:R-:W-:Y:S02]  /*0ed0*/  FFMA R33, R6, R29, R33 ;  /* 0x0000001d06217223 */ /* 0x004fe40000000021 */
[----:B------:R-:W2:Y:S04]  /*0ee0*/  LDG.E R6, desc[UR8][R24.64+0x8] ;  /* 0x0000080818067981 */ /* 0x000ea8000c1e1900 */
[----:B------:R-:W2:Y:S01]  /*0ef0*/  LDG.E R29, desc[UR10][R10.64+0x8] ;  /* 0x0000080a0a1d7981 */ /* 0x000ea2000c1e1900 */
[----:B---3--:R-:W-:-:S03]  /*0f00*/  FFMA R33, R30, R31, R33 ;  /* 0x0000001f1e217223 */ /* 0x008fc60000000021 */
[----:B------:R-:W3:Y:S04]  /*0f10*/  LDG.E R31, desc[UR4][R24.64+0xc] ;  /* 0x00000c04181f7981 */ /* 0x000ee8000c1e1900 */
[----:B------:R0:W3:Y:S01]  /*0f20*/  LDG.E R30, desc[UR6][R10.64+0xc] ;  /* 0x00000c060a1e7981 */ /* 0x0000e2000c1e1900 */
[----:B------:R-:W-:Y:S02]  /*0f30*/  IADD3.X R28, PT, PT, R28, -0x1, RZ, P0, !PT ;  /* 0xffffffff1c1c7810 */ /* 0x000fe400007fe4ff */
[----:B------:R-:W-:-:S04]  /*0f40*/  ISETP.NE.U32.AND P0, PT, R27, RZ, PT ;  /* 0x000000ff1b00720c */ /* 0x000fc80003f05070 */
[----:B------:R-:W-:Y:S01]  /*0f50*/  ISETP.NE.AND.EX P0, PT, R28, RZ, PT, P0 ;  /* 0x000000ff1c00720c */ /* 0x000fe20003f05300 */
[----:B----4-:R-:W-:Y:S01]  /*0f60*/  FFMA R33, R32, R34, R33 ;  /* 0x0000002220217223 */ /* 0x010fe20000000021 */
[----:B0-----:R-:W-:-:S05]  /*0f70*/  IADD3 R10, P2, PT, R10, 0x20, RZ ;  /* 0x000000200a0a7810 */ /* 0x001fca0007f5e0ff */
[----:B------:R-:W-:Y:S02]  /*0f80*/  IMAD.X R11, RZ, RZ, R11, P2 ;  /* 0x000000ffff0b7224 */ /* 0x000fe400010e060b */
[----:B--2---:R-:W-:Y:S01]  /*0f90*/  FFMA R6, R6, R29, R33 ;  /* 0x0000001d06067223 */ /* 0x004fe20000000021 */
[----:B------:R-:W-:-:S05]  /*0fa0*/  IADD3 R29, P1, PT, R24, 0x20, RZ ;  /* 0x00000020181d7810 */ /* 0x000fca0007f3e0ff */
[----:B------:R-:W-:Y:S02]  /*0fb0*/  IMAD.X R32, RZ, RZ, R25, P1 ;  /* 0x000000ffff207224 */ /* 0x000fe400008e0619 */
[----:B---3--:R-:W-:Y:S01]  /*0fc0*/  FFMA R6, R31, R30, R6 ;  /* 0x0000001e1f067223 */ /* 0x008fe20000000006 */
[----:B------:R-:W-:Y:S06]  /*0fd0*/  @P0 BRA `(.L_x_128) ;  /* 0xfffffffc00540947 */ /* 0x000fec000383ffff */
[----:B------:R-:W-:Y:S05]  /*0fe0*/  BSYNC.RECONVERGENT B1 ;  /* 0x0000000000017941 */ /* 0x000fea0003800200 */
.L_x_127:
[----:B------:R-:W-:Y:S02]  /*0ff0*/  IMAD.MOV.U32 R11, RZ, RZ, R26 ;  /* 0x000000ffff0b7224 */ /* 0x000fe400078e001a */
[----:B------:R-:W-:-:S07]  /*1000*/  IMAD.MOV.U32 R10, RZ, RZ, R3 ;  /* 0x000000ffff0a7224 */ /* 0x000fce00078e0003 */
.L_x_126:
[----:B------:R-:W-:-:S04]  /*1010*/  ISETP.NE.U32.AND P0, PT, R8, RZ, PT ;  /* 0x000000ff0800720c */ /* 0x000fc80003f05070 */
[----:B------:R-:W-:-:S13]  /*1020*/  ISETP.NE.AND.EX P0, PT, RZ, RZ, PT, P0 ;  /* 0x000000ffff00720c */ /* 0x000fda0003f05300 */
[----:B------:R-:W-:Y:S05]  /*1030*/  @!P0 BRA `(.L_x_129) ;  /* 0x00000004008c8947 */ /* 0x000fea0003800000 */
[----:B------:R-:W-:-:S04]  /*1040*/  IADD3 R24, P0, PT, R8, -0x1, RZ ;  /* 0xffffffff08187810 */ /* 0x000fc80007f1e0ff */
[----:B------:R-:W-:Y:S01]  /*1050*/  ISETP.GE.U32.AND P1, PT, R24, 0x3, PT ;  /* 0x000000031800780c */ /* 0x000fe20003f26070 */
[----:B------:R-:W-:Y:S01]  /*1060*/  IMAD.X R24, RZ, RZ, -0x1, P0 ;  /* 0xffffffffff187424 */ /* 0x000fe200000e06ff */
[----:B------:R-:W-:-:S04]  /*1070*/  ISETP.NE.U32.AND P0, PT, R23, RZ, PT ;  /* 0x000000ff1700720c */ /* 0x000fc80003f05070 */
[----:B------:R-:W-:Y:S02]  /*1080*/  ISETP.GE.U32.AND.EX P1, PT, R24, RZ, PT, P1 ;  /* 0x000000ff1800720c */ /* 0x000fe40003f26110 */
[----:B------:R-:W-:-:S11]  /*1090*/  ISETP.NE.AND.EX P0, PT, RZ, RZ, PT, P0 ;  /* 0x000000ffff00720c */ /* 0x000fd60003f05300 */
[----:B------:R-:W-:Y:S05]  /*10a0*/  @!P1 BRA `(.L_x_130) ;  /* 0x0000000000a49947 */ /* 0x000fea0003800000 */
[----:B------:R-:W0:Y:S01]  /*10b0*/  LDCU.128 UR4, c[0x0][0x380] ;  /* 0x00007000ff0477ac */ /* 0x000e220008000c00 */
[----:B------:R-:W-:Y:S01]  /*10c0*/  IADD3 R27, P1, PT, R10, R14, RZ ;  /* 0x0000000e0a1b7210 */ /* 0x000fe20007f3e0ff */
[-C--:B------:R-:W-:Y:S01]  /*10d0*/  IMAD R26, R7, R20.reuse, RZ ;  /* 0x00000014071a7224 */ /* 0x080fe200078e02ff */
[C---:B-1----:R-:W-:Y:S01]  /*10e0*/  R2UR UR8, R12.reuse ;  /* 0x000000000c0872ca */ /* 0x042fe200000e0000 */
[----:B------:R-:W-:Y:S01]  /*10f0*/  IMAD.WIDE.U32 R24, R5, R20, R10 ;  /* 0x0000001405187225 */ /* 0x000fe200078e000a */
[----:B------:R-:W-:Y:S02]  /*1100*/  R2UR UR9, R13 ;  /* 0x000000000d0972ca */ /* 0x000fe400000e0000 */
[C---:B------:R-:W-:Y:S01]  /*1110*/  R2UR UR10, R12.reuse ;  /* 0x000000000c0a72ca */ /* 0x040fe200000e0000 */
[----:B------:R-:W-:Y:S01]  /*1120*/  IMAD R29, R5, R21, R26 ;  /* 0x00000015051d7224 */ /* 0x000fe200078e021a */
[----:B------:R-:W-:Y:S01]  /*1130*/  R2UR UR11, R13 ;  /* 0x000000000d0b72ca */ /* 0x000fe200000e0000 */
[----:B------:R-:W-:Y:S01]  /*1140*/  IMAD.X R30, R11, 0x1, R0, P1 ;  /* 0x000000010b1e7824 */ /* 0x000fe200008e0600 */
[----:B------:R-:W-:Y:S01]  /*1150*/  R2UR UR12, R12 ;  /* 0x000000000c0c72ca */ /* 0x000fe200000e0000 */
[----:B------:R-:W-:Y:S01]  /*1160*/  IMAD.IADD R25, R25, 0x1, R29 ;  /* 0x0000000119197824 */ /* 0x000fe200078e021d */
[----:B------:R-:W-:-:S02]  /*1170*/  R2UR UR13, R13 ;  /* 0x000000000d0d72ca */ /* 0x000fc400000e0000 */
[----:B------:R-:W-:Y:S02]  /*1180*/  R2UR UR14, R12 ;  /* 0x000000000c0e72ca */ /* 0x000fe400000e0000 */
[----:B------:R-:W-:Y:S02]  /*1190*/  R2UR UR15, R13 ;  /* 0x000000000d0f72ca */ /* 0x000fe400000e0000 */
[C---:B0-----:R-:W-:Y:S02]  /*11a0*/  LEA R26, P2, R27.reuse, UR6, 0x2 ;  /* 0x000000061b1a7c11 */ /* 0x041fe4000f8410ff */
[----:B------:R-:W-:Y:S02]  /*11b0*/  LEA R28, P1, R24, UR4, 0x2 ;  /* 0x00000004181c7c11 */ /* 0x000fe4000f8210ff */
[----:B------:R-:W-:Y:S02]  /*11c0*/  LEA.HI.X R27, R27, UR7, R30, 0x2, P2 ;  /* 0x000000071b1b7c11 */ /* 0x000fe400090f141e */
[----:B------:R-:W-:-:S02]  /*11d0*/  R2UR UR6, R12 ;  /* 0x000000000c0672ca */ /* 0x000fc400000e0000 */
[C---:B------:R-:W-:Y:S01]  /*11e0*/  R2UR UR7, R13.reuse ;  /* 0x000000000d0772ca */ /* 0x040fe200000e0000 */
[----:B------:R-:W2:Y:S01]  /*11f0*/  LDG.E R30, desc[UR12][R26.64+0x4] ;  /* 0x0000040c1a1e7981 */ /* 0x000ea2000c1e1900 */
[----:B------:R-:W-:Y:S02]  /*1200*/  LEA.HI.X R29, R24, UR5, R25, 0x2, P1 ;  /* 0x00000005181d7c11 */ /* 0x000fe400088f1419 */
[C---:B------:R-:W-:Y:S01]  /*1210*/  R2UR UR4, R12.reuse ;  /* 0x000000000c0472ca */ /* 0x040fe200000e0000 */
[----:B------:R-:W3:Y:S01]  /*1220*/  LDG.E R24, desc[UR10][R26.64] ;  /* 0x0000000a1a187981 */ /* 0x000ee2000c1e1900 */
[C---:B------:R-:W-:Y:S02]  /*1230*/  R2UR UR5, R13.reuse ;  /* 0x000000000d0572ca */ /* 0x040fe400000e0000 */
[----:B------:R-:W-:Y:S01]  /*1240*/  R2UR UR18, R12 ;  /* 0x000000000c1272ca */ /* 0x000fe200000e0000 */
[----:B------:R-:W3:Y:S01]  /*1250*/  LDG.E R25, desc[UR8][R28.64] ;  /* 0x000000081c197981 */ /* 0x000ee2000c1e1900 */
[----:B------:R-:W-:-:S02]  /*1260*/  R2UR UR19, R13 ;  /* 0x000000000d1372ca */ /* 0x000fc400000e0000 */
[----:B------:R-:W-:Y:S01]  /*1270*/  R2UR UR16, R12 ;  /* 0x000000000c1072ca */ /* 0x000fe200000e0000 */
[----:B------:R-:W2:Y:S01]  /*1280*/  LDG.E R31, desc[UR6][R28.64+0x4] ;  /* 0x000004061c1f7981 */ /* 0x000ea2000c1e1900 */
[----:B------:R-:W-:-:S03]  /*1290*/  R2UR UR17, R13 ;  /* 0x000000000d1172ca */ /* 0x000fc600000e0000 */
[----:B------:R-:W4:Y:S04]  /*12a0*/  LDG.E R32, desc[UR14][R26.64+0x8] ;  /* 0x0000080e1a207981 */ /* 0x000f28000c1e1900 */
[----:B------:R-:W4:Y:S04]  /*12b0*/  LDG.E R33, desc[UR4][R28.64+0x8] ;  /* 0x000008041c217981 */ /* 0x000f28000c1e1900 */
[----:B------:R-:W5:Y:S04]  /*12c0*/  LDG.E R34, desc[UR18][R26.64+0xc] ;  /* 0x00000c121a227981 */ /* 0x000f68000c1e1900 */
[----:B------:R-:W5:Y:S01]  /*12d0*/  LDG.E R35, desc[UR16][R28.64+0xc] ;  /* 0x00000c101c237981 */ /* 0x000f62000c1e1900 */
[----:B------:R-:W-:-:S05]  /*12e0*/  IADD3 R10, P1, PT, R10, 0x4, RZ ;  /* 0x000000040a0a7810 */ /* 0x000fca0007f3e0ff */
[----:B------:R-:W-:Y:S02]  /*12f0*/  IMAD.X R11, RZ, RZ, R11, P1 ;  /* 0x000000ffff0b7224 */ /* 0x000fe400008e060b */
[----:B---3--:R-:W-:-:S04]  /*1300*/  FFMA R24, R25, R24, R6 ;  /* 0x0000001819187223 */ /* 0x008fc80000000006 */
[----:B--2---:R-:W-:-:S04]  /*1310*/  FFMA R24, R31, R30, R24 ;  /* 0x0000001e1f187223 */ /* 0x004fc80000000018 */
[----:B----4-:R-:W-:-:S04]  /*1320*/  FFMA R24, R33, R32, R24 ;  /* 0x0000002021187223 */ /* 0x010fc80000000018 */
[----:B-----5:R-:W-:-:S07]  /*1330*/  FFMA R6, R35, R34, R24 ;  /* 0x0000002223067223 */ /* 0x020fce0000000018 */
.L_x_130:
[----:B------:R-:W-:Y:S05]  /*1340*/  @!P0 BRA `(.L_x_129) ;  /* 0x0000000000c88947 */ /* 0x000fea0003800000 */
[----:B------:R-:W-:Y:S02]  /*1350*/  ISETP.NE.U32.AND P0, PT, R23, 0x1, PT ;  /* 0x000000011700780c */ /* 0x000fe40003f05070 */
[----:B------:R-:W-:Y:S02]  /*1360*/  LOP3.LUT P1, RZ, R20, 0x1, RZ, 0xc0, !PT ;  /* 0x0000000114ff7812 */ /* 0x000fe4000782c0ff */
[----:B------:R-:W-:-:S13]  /*1370*/  ISETP.NE.AND.EX P0, PT, RZ, RZ, PT, P0 ;  /* 0x000000ffff00720c */ /* 0x000fda0003f05300 */
[----:B------:R-:W-:Y:S05]  /*1380*/  @!P0 BRA `(.L_x_131) ;  /* 0x00000000006c8947 */ /* 0x000fea0003800000 */
[----:B------:R-:W0:Y:S01]  /*1390*/  LDCU.128 UR4, c[0x0][0x380] ;  /* 0x00007000ff0477ac */ /* 0x000e220008000c00 */
[----:B------:R-:W-:Y:S01]  /*13a0*/  IMAD R26, R7, R20, RZ ;  /* 0x00000014071a7224 */ /* 0x000fe200078e02ff */
[----:B------:R-:W-:Y:S01]  /*13b0*/  IADD3 R29, P0, PT, R10, R14, RZ ;  /* 0x0000000e0a1d7210 */ /* 0x000fe20007f1e0ff */
[----:B------:R-:W-:Y:S01]  /*13c0*/  IMAD.WIDE.U32 R24, R5, R20, R10 ;  /* 0x0000001405187225 */ /* 0x000fe200078e000a */
[C---:B-1----:R-:W-:Y:S02]  /*13d0*/  R2UR UR8, R12.reuse ;  /* 0x000000000c0872ca */ /* 0x042fe400000e0000 */
[----:B------:R-:W-:Y:S01]  /*13e0*/  R2UR UR9, R13 ;  /* 0x000000000d0972ca */ /* 0x000fe200000e0000 */
[----:B------:R-:W-:Y:S01]  /*13f0*/  IMAD R27, R5, R21, R26 ;  /* 0x00000015051b7224 */ /* 0x000fe200078e021a */
[C---:B------:R-:W-:Y:S01]  /*1400*/  R2UR UR10, R12.reuse ;  /* 0x000000000c0a72ca */ /* 0x040fe200000e0000 */
[----:B------:R-:W-:Y:S01]  /*1410*/  IMAD.X R30, R11, 0x1, R0, P0 ;  /* 0x000000010b1e7824 */ /* 0x000fe200000e0600 */
[----:B------:R-:W-:Y:S01]  /*1420*/  R2UR UR11, R13 ;  /* 0x000000000d0b72ca */ /* 0x000fe200000e0000 */
[----:B------:R-:W-:Y:S01]  /*1430*/  IMAD.IADD R25, R25, 0x1, R27 ;  /* 0x0000000119197824 */ /* 0x000fe200078e021b */
[----:B------:R-:W-:-:S02]  /*1440*/  R2UR UR14, R12 ;  /* 0x000000000c0e72ca */ /* 0x000fc400000e0000 */
[----:B------:R-:W-:Y:S02]  /*1450*/  R2UR UR15, R13 ;  /* 0x000000000d0f72ca */ /* 0x000fe400000e0000 */
[----:B------:R-:W-:Y:S02]  /*1460*/  R2UR UR12, R12 ;  /* 0x000000000c0c72ca */ /* 0x000fe400000e0000 */
[----:B0-----:R-:W-:Y:S02]  /*1470*/  LEA R26, P2, R29, UR6, 0x2 ;  /* 0x000000061d1a7c11 */ /* 0x001fe4000f8410ff */
[----:B------:R-:W-:Y:S02]  /*1480*/  LEA R28, P0, R24, UR4, 0x2 ;  /* 0x00000004181c7c11 */ /* 0x000fe4000f8010ff */
[----:B------:R-:W-:Y:S02]  /*1490*/  R2UR UR13, R13 ;  /* 0x000000000d0d72ca */ /* 0x000fe400000e0000 */
[----:B------:R-:W-:-:S02]  /*14a0*/  LEA.HI.X R27, R29, UR7, R30, 0x2, P2 ;  /* 0x000000071d1b7c11 */ /* 0x000fc400090f141e */
[----:B------:R-:W-:-:S03]  /*14b0*/  LEA.HI.X R29, R24, UR5, R25, 0x2, P0 ;  /* 0x00000005181d7c11 */ /* 0x000fc600080f1419 */
[----:B------:R-:W2:Y:S04]  /*14c0*/  LDG.E R24, desc[UR10][R26.64] ;  /* 0x0000000a1a187981 */ /* 0x000ea8000c1e1900 */
[----:B------:R-:W2:Y:S04]  /*14d0*/  LDG.E R25, desc[UR8][R28.64] ;  /* 0x000000081c197981 */ /* 0x000ea8000c1e1900 */
[----:B------:R-:W3:Y:S04]  /*14e0*/  LDG.E R30, desc[UR14][R26.64+0x4] ;  /* 0x0000040e1a1e7981 */ /* 0x000ee8000c1e1900 */
[----:B------:R-:W3:Y:S01]  /*14f0*/  LDG.E R31, desc[UR12][R28.64+0x4] ;  /* 0x0000040c1c1f7981 */ /* 0x000ee2000c1e1900 */
[----:B------:R-:W-:-:S05]  /*1500*/  IADD3 R10, P0, PT, R10, 0x2, RZ ;  /* 0x000000020a0a7810 */ /* 0x000fca0007f1e0ff */
[----:B------:R-:W-:Y:S02]  /*1510*/  IMAD.X R11, RZ, RZ, R11, P0 ;  /* 0x000000ffff0b7224 */ /* 0x000fe400000e060b */
[----:B--2---:R-:W-:-:S04]  /*1520*/  FFMA R6, R25, R24, R6 ;  /* 0x0000001819067223 */ /* 0x004fc80000000006 */
[----:B---3--:R-:W-:-:S07]  /*1530*/  FFMA R6, R31, R30, R6 ;  /* 0x0000001e1f067223 */ /* 0x008fce0000000006 */
.L_x_131:
[----:B------:R-:W-:Y:S05]  /*1540*/  @!P1 BRA `(.L_x_129) ;  /* 0x0000000000489947 */ /* 0x000fea0003800000 */
[----:B------:R-:W0:Y:S01]  /*1550*/  LDCU.128 UR4, c[0x0][0x380] ;  /* 0x00007000ff0477ac */ /* 0x000e220008000c00 */
[----:B------:R-:W-:Y:S01]  /*1560*/  IMAD R24, R7, R20, RZ ;  /* 0x0000001407187224 */ /* 0x000fe200078e02ff */
[----:B------:R-:W-:Y:S02]  /*1570*/  IADD3 R25, P0, PT, R10, R14, RZ ;  /* 0x0000000e0a197210 */ /* 0x000fe40007f1e0ff */
[C---:B-1----:R-:W-:Y:S01]  /*1580*/  R2UR UR10, R12.reuse ;  /* 0x000000000c0a72ca */ /* 0x042fe200000e0000 */
[----:B------:R-:W-:Y:S01]  /*1590*/  IMAD R27, R5, R21, R24 ;  /* 0x00000015051b7224 */ /* 0x000fe200078e0218 */
[----:B------:R-:W-:Y:S01]  /*15a0*/  R2UR UR11, R13 ;  /* 0x000000000d0b72ca */ /* 0x000fe200000e0000 */
[----:B------:R-:W-:Y:S01]  /*15b0*/  IMAD.WIDE.U32 R20, R5, R20, R10 ;  /* 0x0000001405147225 */ /* 0x000fe200078e000a */
[----:B------:R-:W-:Y:S02]  /*15c0*/  R2UR UR8, R12 ;  /* 0x000000000c0872ca */ /* 0x000fe400000e0000 */
[----:B------:R-:W-:Y:S01]  /*15d0*/  R2UR UR9, R13 ;  /* 0x000000000d0972ca */ /* 0x000fe200000e0000 */
[----:B------:R-:W-:-:S02]  /*15e0*/  IMAD.X R26, R11, 0x1, R0, P0 ;  /* 0x000000010b1a7824 */ /* 0x000fc400000e0600 */
[----:B------:R-:W-:Y:S01]  /*15f0*/  IMAD.IADD R21, R27, 0x1, R21 ;  /* 0x000000011b157824 */ /* 0x000fe200078e0215 */
[C---:B0-----:R-:W-:Y:S02]  /*1600*/  LEA R10, P1, R25.reuse, UR6, 0x2 ;  /* 0x00000006190a7c11 */ /* 0x041fe4000f8210ff */
[C---:B------:R-:W-:Y:S02]  /*1610*/  LEA R24, P0, R20.reuse, UR4, 0x2 ;  /* 0x0000000414187c11 */ /* 0x040fe4000f8010ff */
[----:B------:R-:W-:Y:S02]  /*1620*/  LEA.HI.X R11, R25, UR7, R26, 0x2, P1 ;  /* 0x00000007190b7c11 */ /* 0x000fe400088f141a */
[----:B------:R-:W-:-:S03]  /*1630*/  LEA.HI.X R25, R20, UR5, R21, 0x2, P0 ;  /* 0x0000000514197c11 */ /* 0x000fc600080f1415 */
[----:B------:R-:W2:Y:S04]  /*1640*/  LDG.E R10, desc[UR10][R10.64] ;  /* 0x0000000a0a0a7981 */ /* 0x000ea8000c1e1900 */
[----:B------:R-:W2:Y:S02]  /*1650*/  LDG.E R25, desc[UR8][R24.64] ;  /* 0x0000000818197981 */ /* 0x000ea4000c1e1900 */
[----:B--2---:R-:W-:-:S07]  /*1660*/  FFMA R6, R25, R10, R6 ;  /* 0x0000000a19067223 */ /* 0x004fce0000000006 */
.L_x_129:
[----:B------:R-:W0:Y:S01]  /*1670*/  LDCU.64 UR4, c[0x0][0x3a8] ;  /* 0x00007500ff0477ac */ /* 0x000e220008000a00 */
[----:B------:R-:W-:Y:S01]  /*1680*/  SHF.R.S32.HI R10, RZ, 0x1f, R9 ;  /* 0x0000001fff0a7819 */ /* 0x000fe20000011409 */
[----:B------:R-:W-:Y:S01]  /*1690*/  BSSY.RECONVERGENT B1, `(.L_x_132) ;  /* 0x000008a000017945 */ /* 0x000fe20003800200 */
[----:B------:R-:W-:Y:S01]  /*16a0*/  FADD R27, -R6, 1 ;  /* 0x3f800000061b7421 */ /* 0x000fe20000000100 */
[----:B0-----:R-:W-:-:S04]  /*16b0*/  ISETP.GE.U32.AND P0, PT, R9, UR4, PT ;  /* 0x0000000409007c0c */ /* 0x001fc8000bf06070 */
[----:B------:R-:W-:-:S13]  /*16c0*/  ISETP.GE.U32.AND.EX P0, PT, R10, UR5, PT, P0 ;  /* 0x000000050a007c0c */ /* 0x000fda000bf06100 */
[----:B------:R-:W-:Y:S05]  /*16d0*/  @P0 BRA `(.L_x_133) ;  /* 0x0000000000fc0947 */ /* 0x000fea0003800000 */
[C---:B------:R-:W-:Y:S01]  /*16e0*/  IMAD.SHL.U32 R21, R9.reuse, 0x4, RZ ;  /* 0x0000000409157824 */ /* 0x040fe200078e00ff */
[C---:B------:R-:W-:Y:S01]  /*16f0*/  SHF.L.U64.HI R25, R9.reuse, 0x2, R10 ;  /* 0x0000000209197819 */ /* 0x040fe2000001020a */
[----:B------:R-:W-:Y:S01]  /*1700*/  BSSY.RECONVERGENT B2, `(.L_x_134) ;  /* 0x000003b000027945 */ /* 0x000fe20003800200 */
[----:B-1----:R-:W-:Y:S01]  /*1710*/  R2UR UR4, R12 ;  /* 0x000000000c0472ca */ /* 0x002fe200000e0000 */
[----:B------:R-:W-:Y:S01]  /*1720*/  VIADD R6, R9, 0x1 ;  /* 0x0000000109067836 */ /* 0x000fe20000000000 */
[----:B------:R-:W-:Y:S02]  /*1730*/  IADD3 R10, P0, PT, R18, R21, RZ ;  /* 0x00000015120a7210 */ /* 0x000fe40007f1e0ff */
[----:B------:R-:W-:Y:S02]  /*1740*/  R2UR UR5, R13 ;  /* 0x000000000d0572ca */ /* 0x000fe400000e0000 */
[----:B------:R-:W-:Y:S01]  /*1750*/  R2UR UR6, R12 ;  /* 0x000000000c0672ca */ /* 0x000fe200000e0000 */
[----:B------:R-:W-:Y:S01]  /*1760*/  IMAD.X R11, R19, 0x1, R25, P0 ;  /* 0x00000001130b7824 */ /* 0x000fe200000e0619 */
[----:B------:R-:W-:-:S02]  /*1770*/  R2UR UR7, R13 ;  /* 0x000000000d0772ca */ /* 0x000fc400000e0000 */
[----:B------:R-:W-:Y:S02]  /*1780*/  ISETP.GE.AND P0, PT, R9, 0x1, PT ;  /* 0x000000010900780c */ /* 0x000fe40003f06270 */
[----:B------:R-:W-:-:S05]  /*1790*/  IADD3 R20, P1, PT, R16, R21, RZ ;  /* 0x0000001510147210 */ /* 0x000fca0007f3e0ff */
[----:B------:R-:W-:Y:S01]  /*17a0*/  IMAD.X R21, R17, 0x1, R25, P1 ;  /* 0x0000000111157824 */ /* 0x000fe200008e0619 */
[----:B------:R0:W-:Y:S04]  /*17b0*/  ST.E desc[UR4][R10.64], R27 ;  /* 0x0000001b0a007985 */ /* 0x0001e8000c101904 */
[----:B------:R0:W-:Y:S01]  /*17c0*/  ST.E desc[UR6][R20.64], R5 ;  /* 0x0000000514007985 */ /* 0x0001e2000c101906 */
[----:B------:R-:W-:Y:S05]  /*17d0*/  @!P0 BRA `(.L_x_135) ;  /* 0x0000000000b48947 */ /* 0x000fea0003800000 */
[C---:B------:R-:W-:Y:S01]  /*17e0*/  VIADD R28, R9.reuse, 0xffffffff ;  /* 0xffffffff091c7836 */ /* 0x040fe20000000000 */
[C---:B------:R-:W-:Y:S01]  /*17f0*/  R2UR UR6, R12.reuse ;  /* 0x000000000c0672ca */ /* 0x040fe200000e0000 */
[----:B0-----:R-:W-:Y:S01]  /*1800*/  IMAD.WIDE.U32 R20, R9, 0x4, R18 ;  /* 0x0000000409147825 */ /* 0x001fe200078e0012 */
[C---:B------:R-:W-:Y:S02]  /*1810*/  R2UR UR7, R13.reuse ;  /* 0x000000000d0772ca */ /* 0x040fe400000e0000 */
[----:B------:R-:W-:Y:S02]  /*1820*/  R2UR UR4, R12 ;  /* 0x000000000c0472ca */ /* 0x000fe400000e0000 */
[----:B------:R-:W-:Y:S02]  /*1830*/  R2UR UR5, R13 ;  /* 0x000000000d0572ca */ /* 0x000fe400000e0000 */
[----:B------:R-:W-:-:S05]  /*1840*/  SHF.R.U32.HI R29, RZ, 0x1, R28 ;  /* 0x00000001ff1d7819 */ /* 0x000fca000001161c */
[----:B------:R-:W-:Y:S02]  /*1850*/  IMAD.WIDE.U32 R10, R29, 0x4, R18 ;  /* 0x000000041d0a7825 */ /* 0x000fe400078e0012 */
[----:B------:R-:W2:Y:S04]  /*1860*/  LD.E R25, desc[UR6][R20.64] ;  /* 0x0000000614197980 */ /* 0x000ea8000c101900 */
[----:B------:R-:W2:Y:S02]  /*1870*/  LD.E R24, desc[UR4][R10.64] ;  /* 0x000000040a187980 */ /* 0x000ea4000c101900 */
[----:B--2---:R-:W-:-:S13]  /*1880*/  FSETP.GEU.AND P0, PT, R24, R25, PT ;  /* 0x000000191800720b */ /* 0x004fda0003f0e000 */
[----:B------:R-:W-:Y:S05]  /*1890*/  @P0 BRA `(.L_x_135) ;  /* 0x0000000000840947 */ /* 0x000fea0003800000 */
[----:B------:R-:W-:Y:S02]  /*18a0*/  IMAD.MOV.U32 R31, RZ, RZ, R24 ;  /* 0x000000ffff1f7224 */ /* 0x000fe400078e0018 */
[----:B------:R-:W-:-:S07]  /*18b0*/  IMAD.MOV.U32 R30, RZ, RZ, R25 ;  /* 0x000000ffff1e7224 */ /* 0x000fce00078e0019 */
.L_x_136:
        /* <DEDUP_REMOVED lines=14> */
[----:B------:R-:W-:-:S03]  /*19a0*/  ISETP.GE.U32.AND P0, PT, R28, 0x2, PT ;  /* 0x000000021c00780c */ /* 0x000fc60003f06070 */
[----:B--2---:R1:W-:Y:S04]  /*19b0*/  ST.E desc[UR4][R26.64], R33 ;  /* 0x000000211a007985 */ /* 0x0043e8000c101904 */
[----:B---3--:R1:W-:Y:S06]  /*19c0*/  ST.E desc[UR6][R24.64], R9 ;  /* 0x0000000918007985 */ /* 0x0083ec000c101906 */
[----:B------:R-:W-:Y:S05]  /*19d0*/  @!P0 BRA `(.L_x_135) ;  /* 0x0000000000348947 */ /* 0x000fea0003800000 */
[----:B-1----:R-:W-:Y:S01]  /*19e0*/  IMAD.MOV.U32 R9, RZ, RZ, R29 ;  /* 0x000000ffff097224 */ /* 0x002fe200078e001d */
[C---:B------:R-:W-:Y:S02]  /*19f0*/  R2UR UR6, R12.reuse ;  /* 0x000000000c0672ca */ /* 0x040fe400000e0000 */
[----:B------:R-:W-:Y:S01]  /*1a00*/  R2UR UR7, R13 ;  /* 0x000000000d0772ca */ /* 0x000fe200000e0000 */
[C---:B------:R-:W-:Y:S01]  /*1a10*/  VIADD R28, R9.reuse, 0xffffffff ;  /* 0xffffffff091c7836 */ /* 0x040fe20000000000 */
[----:B------:R-:W-:Y:S01]  /*1a20*/  R2UR UR4, R12 ;  /* 0x000000000c0472ca */ /* 0x000fe200000e0000 */
[----:B------:R-:W-:Y:S01]  /*1a30*/  IMAD.WIDE.U32 R20, R9, 0x4, R18 ;  /* 0x0000000409147825 */ /* 0x000fe200078e0012 */
[----:B------:R-:W-:Y:S02]  /*1a40*/  R2UR UR5, R13 ;  /* 0x000000000d0572ca */ /* 0x000fe400000e0000 */
[----:B------:R-:W-:-:S05]  /*1a50*/  SHF.R.U32.HI R29, RZ, 0x1, R28 ;  /* 0x00000001ff1d7819 */ /* 0x000fca000001161c */
[----:B------:R-:W-:Y:S02]  /*1a60*/  IMAD.WIDE.U32 R10, R29, 0x4, R18 ;  /* 0x000000041d0a7825 */ /* 0x000fe400078e0012 */
[----:B------:R-:W2:Y:S04]  /*1a70*/  LD.E R30, desc[UR6][R20.64] ;  /* 0x00000006141e7980 */ /* 0x000ea8000c101900 */
[----:B------:R-:W2:Y:S02]  /*1a80*/  LD.E R31, desc[UR4][R10.64] ;  /* 0x000000040a1f7980 */ /* 0x000ea4000c101900 */
[----:B--2---:R-:W-:-:S13]  /*1a90*/  FSETP.GEU.AND P0, PT, R31, R30, PT ;  /* 0x0000001e1f00720b */ /* 0x004fda0003f0e000 */
[----:B------:R-:W-:Y:S05]  /*1aa0*/  @!P0 BRA `(.L_x_136) ;  /* 0xfffffffc00848947 */ /* 0x000fea000383ffff */
.L_x_135:
[----:B------:R-:W-:Y:S05]  /*1ab0*/  BSYNC.RECONVERGENT B2 ;  /* 0x0000000000027941 */ /* 0x000fea0003800200 */
.L_x_134:
[----:B------:R-:W-:Y:S05]  /*1ac0*/  BRA `(.L_x_137) ;  /* 0x0000000400187947 */ /* 0x000fea0003800000 */
.L_x_133:
[----:B-1----:R-:W-:Y:S02]  /*1ad0*/  R2UR UR4, R12 ;  /* 0x000000000c0472ca */ /* 0x002fe400000e0000 */
[----:B------:R-:W-:-:S13]  /*1ae0*/  R2UR UR5, R13 ;  /* 0x000000000d0572ca */ /* 0x000fda00000e0000 */
[----:B------:R-:W2:Y:S02]  /*1af0*/  LD.E R6, desc[UR4][R18.64] ;  /* 0x0000000412067980 */ /* 0x000ea4000c101900 */
[----:B--2---:R-:W-:Y:S01]  /*1b00*/  FSETP.GEU.AND P0, PT, R27, R6, PT ;  /* 0x000000061b00720b */ /* 0x004fe20003f0e000 */
[----:B------:R-:W-:-:S12]  /*1b10*/  IMAD.MOV.U32 R6, RZ, RZ, R9 ;  /* 0x000000ffff067224 */ /* 0x000fd800078e0009 */
[----:B------:R-:W-:Y:S05]  /*1b20*/  @P0 BRA `(.L_x_137) ;  /* 0x0000000400000947 */ /* 0x000fea0003800000 */
[C---:B------:R-:W-:Y:S01]  /*1b30*/  R2UR UR4, R12.reuse ;  /* 0x000000000c0472ca */ /* 0x040fe200000e0000 */
[----:B------:R-:W-:Y:S01]  /*1b40*/  BSSY.RECONVERGENT B2, `(.L_x_137) ;  /* 0x000003e000027945 */ /* 0x000fe20003800200 */
[C---:B------:R-:W-:Y:S02]  /*1b50*/  R2UR UR5, R13.reuse ;  /* 0x000000000d0572ca */ /* 0x040fe400000e0000 */
[----:B------:R-:W-:Y:S02]  /*1b60*/  CS2R R28, SRZ ;  /* 0x00000000001c7805 */ /* 0x000fe4000001ff00 */
[----:B------:R-:W-:Y:S02]  /*1b70*/  R2UR UR6, R12 ;  /* 0x000000000c0672ca */ /* 0x000fe400000e0000 */
[----:B------:R-:W-:-:S07]  /*1b80*/  R2UR UR7, R13 ;  /* 0x000000000d0772ca */ /* 0x000fce00000e0000 */
[----:B------:R0:W-:Y:S06]  /*1b90*/  ST.E desc[UR4][R18.64], R27 ;  /* 0x0000001b12007985 */ /* 0x0001ec000c101904 */
[----:B------:R0:W-:Y:S02]  /*1ba0*/  ST.E desc[UR6][R16.64], R5 ;  /* 0x0000000510007985 */ /* 0x0001e4000c101906 */
.L_x_139:
[----:B-1----:R-:W1:Y:S01]  /*1bb0*/  LDCU.64 UR4, c[0x0][0x3a8] ;  /* 0x00007500ff0477ac */ /* 0x002e620008000a00 */
[C---:B------:R-:W-:Y:S02]  /*1bc0*/  IMAD.SHL.U32 R25, R28.reuse, 0x2, RZ ;  /* 0x000000021c197824 */ /* 0x040fe400078e00ff */
[----:B------:R-:W-:-:S04]  /*1bd0*/  IMAD.WIDE R10, R28, 0x4, RZ ;  /* 0x000000041c0a7825 */ /* 0x000fc800078e02ff */
[C---:B------:R-:W-:Y:S02]  /*1be0*/  VIADD R31, R25.reuse, 0x1 ;  /* 0x00000001191f7836 */ /* 0x040fe40000000000 */
[----:B------:R-:W-:-:S03]  /*1bf0*/  IMAD.WIDE R20, R25, 0x4, R18 ;  /* 0x0000000419147825 */ /* 0x000fc600078e0212 */
[----:B------:R-:W-:Y:S02]  /*1c00*/  SHF.R.S32.HI R6, RZ, 0x1f, R31 ;  /* 0x0000001fff067819 */ /* 0x000fe4000001141f */
[----:B------:R-:W-:Y:S02]  /*1c10*/  IADD3 R10, P1, PT, R20, -R10, RZ ;  /* 0x8000000a140a7210 */ /* 0x000fe40007f3e0ff */
[----:B-1----:R-:W-:-:S03]  /*1c20*/  ISETP.GE.U32.AND P0, PT, R31, UR4, PT ;  /* 0x000000041f007c0c */ /* 0x002fc6000bf06070 */
[----:B------:R-:W-:Y:S01]  /*1c30*/  IMAD.X R11, R21, 0x1, ~R11, P1 ;  /* 0x00000001150b7824 */ /* 0x000fe200008e0e0b */
[----:B------:R-:W-:-:S13]  /*1c40*/  ISETP.GE.U32.AND.EX P0, PT, R6, UR5, PT, P0 ;  /* 0x0000000506007c0c */ /* 0x000fda000bf06100 */
[C---:B------:R-:W-:Y:S02]  /*1c50*/  @!P0 R2UR UR6, R12.reuse ;  /* 0x000000000c0682ca */ /* 0x040fe400000e0000 */
[C---:B------:R-:W-:Y:S02]  /*1c60*/  @!P0 R2UR UR7, R13.reuse ;  /* 0x000000000d0782ca */ /* 0x040fe400000e0000 */
[----:B------:R-:W-:Y:S02]  /*1c70*/  @!P0 R2UR UR8, R12 ;  /* 0x000000000c0882ca */ /* 0x000fe400000e0000 */
[----:B------:R-:W-:-:S09]  /*1c80*/  @!P0 R2UR UR9, R13 ;  /* 0x000000000d0982ca */ /* 0x000fd200000e0000 */
[----:B------:R-:W2:Y:S04]  /*1c90*/  @!P0 LD.E R6, desc[UR6][R20.64+0x4] ;  /* 0x0000040614068980 */ /* 0x000ea8000c101900 */
[----:B0-----:R-:W2:Y:S01]  /*1ca0*/  @!P0 LD.E R27, desc[UR8][R10.64] ;  /* 0x000000080a1b8980 */ /* 0x001ea2000c101900 */
        /* <DEDUP_REMOVED lines=26> */
[--C-:B------:R-:W-:Y:S01]  /*1e50*/  IMAD.WIDE R24, R29, 0x4, R16.reuse ;  /* 0x000000041d187825 */ /* 0x100fe200078e0210 */
[C---:B------:R-:W-:Y:S02]  /*1e60*/  R2UR UR11, R13.reuse ;  /* 0x000000000d0b72ca */ /* 0x040fe400000e0000 */
[----:B------:R-:W-:Y:S01]  /*1e70*/  R2UR UR8, R12 ;  /* 0x000000000c0872ca */ /* 0x000fe200000e0000 */
[----:B------:R-:W-:Y:S01]  /*1e80*/  IMAD.WIDE R26, R28, 0x4, R16 ;  /* 0x000000041c1a7825 */ /* 0x000fe200078e0210 */
[----:B------:R-:W-:Y:S01]  /*1e90*/  R2UR UR9, R13 ;  /* 0x000000000d0972ca */ /* 0x000fe200000e0000 */
        /* <DEDUP_REMOVED lines=8> */
.L_x_138:
[----:B------:R-:W-:Y:S05]  /*1f20*/  BSYNC.RECONVERGENT B2 ;  /* 0x0000000000027941 */ /* 0x000fea0003800200 */
.L_x_137:
[----:B------:R-:W-:Y:S05]  /*1f30*/  BSYNC.RECONVERGENT B1 ;  /* 0x0000000000017941 */ /* 0x000fea0003800200 */
.L_x_132:
[----:B------:R-:W2:Y:S01]  /*1f40*/  LDCU.64 UR4, c[0x0][0x390] ;  /* 0x00007200ff0477ac */ /* 0x000ea20008000a00 */
[----:B0-----:R-:W-:-:S05]  /*1f50*/  IADD3 R5, P0, PT, R5, 0x1, RZ ;  /* 0x0000000105057810 */ /* 0x001fca0007f1e0ff */
[----:B------:R-:W-:Y:S01]  /*1f60*/  IMAD.X R7, RZ, RZ, R7, P0 ;  /* 0x000000ffff077224 */ /* 0x000fe200000e0607 */
[----:B--2---:R-:W-:-:S04]  /*1f70*/  ISETP.NE.U32.AND P0, PT, R5, UR4, PT ;  /* 0x0000000405007c0c */ /* 0x004fc8000bf05070 */
[----:B------:R-:W-:-:S13]  /*1f80*/  ISETP.NE.AND.EX P0, PT, R7, UR5, PT, P0 ;  /* 0x0000000507007c0c */ /* 0x000fda000bf05300 */
[----:B------:R-:W-:Y:S05]  /*1f90*/  @P0 BRA `(.L_x_140) ;  /* 0xffffffec00080947 */ /* 0x000fea000383ffff */
.L_x_125:
[----:B------:R-:W-:Y:S05]  /*1fa0*/  BSYNC.RECONVERGENT B0 ;  /* 0x0000000000007941 */ /* 0x000fea0003800200 */
.L_x_114:
[----:B------:R-:W-:-:S07]  /*1fb0*/  SHF.R.S32.HI R7, RZ, 0x1f, R6 ;  /* 0x0000001fff077819 */ /* 0x000fce0000011406 */
.L_x_113:
[----:B-1----:R-:W0:Y:S02]  /*1fc0*/  LDC.64 R4, c[0x0][0x3a8] ;  /* 0x0000ea00ff047b82 */ /* 0x002e240000000a00 */
[----:B0-----:R-:W-:-:S04]  /*1fd0*/  ISETP.NE.U32.AND P0, PT, R4, RZ, PT ;  /* 0x000000ff0400720c */ /* 0x001fc80003f05070 */
[----:B------:R-:W-:-:S13]  /*1fe0*/  ISETP.NE.AND.EX P0, PT, R5, RZ, PT, P0 ;  /* 0x000000ff0500720c */ /* 0x000fda0003f05300 */
[----:B------:R-:W-:Y:S05]  /*1ff0*/  @!P0 BRA `(.L_x_141) ;  /* 0x0000001800048947 */ /* 0x000fea0003800000 */
[----:B------:R-:W-:Y:S01]  /*2000*/  ISETP.GE.U32.AND P0, PT, R4, 0x8, PT ;  /* 0x000000080400780c */ /* 0x000fe20003f06070 */
[----:B------:R-:W-:Y:S01]  /*2010*/  IMAD.WIDE.U32 R2, R22, R4, RZ ;  /* 0x0000000416027225 */ /* 0x000fe200078e00ff */
[----:B------:R-:W-:Y:S02]  /*2020*/  LOP3.LUT R26, R4, 0x7, RZ, 0xc0, !PT ;  /* 0x00000007041a7812 */ /* 0x000fe400078ec0ff */
[----:B------:R-:W-:Y:S01]  /*2030*/  ISETP.GE.U32.AND.EX P0, PT, R5, RZ, PT, P0 ;  /* 0x000000ff0500720c */ /* 0x000fe20003f06100 */
[----:B------:R-:W-:Y:S02]  /*2040*/  IMAD R22, R22, R5, R3 ;  /* 0x0000000516167224 */ /* 0x000fe400078e0203 */
[----:B------:R-:W-:Y:S02]  /*2050*/  IMAD.MOV.U32 R9, RZ, RZ, RZ ;  /* 0x000000ffff097224 */ /* 0x000fe400078e00ff */
[----:B------:R-:W-:-:S08]  /*2060*/  IMAD.MOV.U32 R5, RZ, RZ, RZ ;  /* 0x000000ffff057224 */ /* 0x000fd000078e00ff */
[----:B------:R-:W-:Y:S05]  /*2070*/  @!P0 BRA `(.L_x_142) ;  /* 0x0000000800d48947 */ /* 0x000fea0003800000 */
[----:B------:R-:W0:Y:S01]  /*2080*/  LDCU.128 UR4, c[0x0][0x3b0] ;  /* 0x00007600ff0477ac */ /* 0x000e220008000c00 */
[----:B------:R-:W-:Y:S01]  /*2090*/  LEA R8, P0, R2, 0x10, 0x2 ;  /* 0x0000001002087811 */ /* 0x000fe200078010ff */
[----:B------:R-:W-:Y:S01]  /*20a0*/  BSSY.RECONVERGENT B0, `(.L_x_142) ;  /* 0x00000b2000007945 */ /* 0x000fe20003800200 */
[----:B------:R-:W-:Y:S01]  /*20b0*/  LOP3.LUT R9, R4, 0xfffffff8, RZ, 0xc0, !PT ;  /* 0xfffffff804097812 */ /* 0x000fe200078ec0ff */
[----:B------:R-:W1:Y:S01]  /*20c0*/  LDCU UR8, c[0x0][0x3ac] ;  /* 0x00007580ff0877ac */ /* 0x000e620008000800 */
[----:B------:R-:W-:Y:S01]  /*20d0*/  LEA.HI.X R27, R2, RZ, R22, 0x2, P0 ;  /* 0x000000ff021b7211 */ /* 0x000fe200000f1416 */
[----:B------:R-:W-:Y:S02]  /*20e0*/  IMAD.MOV.U32 R4, RZ, RZ, RZ ;  /* 0x000000ffff047224 */ /* 0x000fe400078e00ff */
[----:B------:R-:W-:Y:S01]  /*20f0*/  IMAD.MOV.U32 R0, RZ, RZ, RZ ;  /* 0x000000ffff007224 */ /* 0x000fe200078e00ff */
[C---:B0-----:R-:W-:Y:S02]  /*2100*/  IADD3 R28, P1, PT, R8.reuse, UR4, RZ ;  /* 0x00000004081c7c10 */ /* 0x041fe4000ff3e0ff */
[----:B------:R-:W-:-:S02]  /*2110*/  IADD3 R8, P0, PT, R8, UR6, RZ ;  /* 0x0000000608087c10 */ /* 0x000fc4000ff1e0ff */
[C---:B------:R-:W-:Y:S01]  /*2120*/  IADD3.X R15, PT, PT, R27.reuse, UR5, RZ, P1, !PT ;  /* 0x000000051b0f7c10 */ /* 0x040fe20008ffe4ff */
[----:B-1----:R-:W-:Y:S01]  /*2130*/  IMAD.U32 R5, RZ, RZ, UR8 ;  /* 0x00000008ff057e24 */ /* 0x002fe2000f8e00ff */
[----:B------:R-:W-:Y:S02]  /*2140*/  IADD3.X R27, PT, PT, R27, UR7, RZ, P0, !PT ;  /* 0x000000071b1b7c10 */ /* 0x000fe400087fe4ff */
[----:B------:R-:W-:Y:S02]  /*2150*/  IADD3 R24, P0, PT, R16, 0x10, RZ ;  /* 0x0000001010187810 */ /* 0x000fe40007f1e0ff */
[----:B------:R-:W-:-:S03]  /*2160*/  IADD3 R10, P1, PT, R18, 0x10, RZ ;  /* 0x00000010120a7810 */ /* 0x000fc60007f3e0ff */
[----:B------:R-:W-:Y:S02]  /*2170*/  IMAD.X R25, RZ, RZ, R17, P0 ;  /* 0x000000ffff197224 */ /* 0x000fe400000e0611 */
[----:B------:R-:W-:-:S08]  /*2180*/  IMAD.X R11, RZ, RZ, R19, P1 ;  /* 0x000000ffff0b7224 */ /* 0x000fd000008e0613 */
.L_x_157:
[----:B------:R-:W-:Y:S01]  /*2190*/  ISETP.GE.U32.AND P0, PT, R4, R6, PT ;  /* 0x000000060400720c */ /* 0x000fe20003f06070 */
[----:B0-----:R-:W-:-:S03]  /*21a0*/  IMAD.MOV.U32 R21, RZ, RZ, 0x7f7fffff ;  /* 0x7f7fffffff157424 */ /* 0x001fc600078e00ff */
[----:B------:R-:W-:-:S13]  /*21b0*/  ISETP.GE.U32.AND.EX P0, PT, R0, R7, PT, P0 ;  /* 0x000000070000720c */ /* 0x000fda0003f06100 */
[----:B------:R-:W-:Y:S02]  /*21c0*/  @!P0 R2UR UR4, R12 ;  /* 0x000000000c0482ca */ /* 0x000fe400000e0000 */
[----:B------:R-:W-:-:S13]  /*21d0*/  @!P0 R2UR UR5, R13 ;  /* 0x000000000d0582ca */ /* 0x000fda00000e0000 */
[----:B------:R-:W2:Y:S01]  /*21e0*/  @!P0 LD.E R21, desc[UR4][R10.64+-0x10] ;  /* 0xfffff0040a158980 */ /* 0x000ea2000c101900 */
[C---:B------:R-:W-:Y:S01]  /*21f0*/  R2UR UR4, R12.reuse ;  /* 0x000000000c0472ca */ /* 0x040fe200000e0000 */
[----:B------:R-:W-:Y:S01]  /*2200*/  IMAD.MOV.U32 R23, RZ, RZ, RZ ;  /* 0x000000ffff177224 */ /* 0x000fe200078e00ff */
[C---:B------:R-:W-:Y:S01]  /*2210*/  R2UR UR5, R13.reuse ;  /* 0x000000000d0572ca */ /* 0x040fe200000e0000 */
[----:B------:R-:W-:Y:S01]  /*2220*/  IMAD.MOV.U32 R14, RZ, RZ, R28 ;  /* 0x000000ffff0e7224 */ /* 0x000fe200078e001c */
[----:B------:R-:W-:Y:S02]  /*2230*/  @!P0 R2UR UR6, R12 ;  /* 0x000000000c0682ca */ /* 0x000fe400000e0000 */
[----:B------:R-:W-:Y:S02]  /*2240*/  @!P0 R2UR UR7, R13 ;  /* 0x000000000d0782ca */ /* 0x000fe400000e0000 */
[----:B------:R-:W-:-:S07]  /*2250*/  IADD3 R29, P1, PT, R4, 0x1, RZ ;  /* 0x00000001041d7810 */ /* 0x000fce0007f3e0ff */
[----:B--2---:R0:W-:Y:S04]  /*2260*/  STG.E desc[UR4][R14.64+-0x10], R21 ;  /* 0xfffff0150e007986 */ /* 0x0041e8000c101904 */
[----:B------:R-:W2:Y:S01]  /*2270*/  @!P0 LD.E R23, desc[UR6][R24.64+-0x10] ;  /* 0xfffff00618178980 */ /* 0x000ea2000c101900 */
[----:B------:R-:W-:Y:S01]  /*2280*/  ISETP.GE.U32.AND P0, PT, R29, R6, PT ;  /* 0x000000061d00720c */ /* 0x000fe20003f06070 */
[----:B------:R-:W-:Y:S01]  /*2290*/  IMAD.X R29, RZ, RZ, R0, P1 ;  /* 0x000000ffff1d7224 */ /* 0x000fe200008e0600 */
[----:B------:R-:W-:Y:S01]  /*22a0*/  BSSY.RECONVERGENT B1, `(.L_x_143) ;  /* 0x000000a000017945 */ /* 0x000fe20003800200 */
[----:B------:R-:W-:-:S03]  /*22b0*/  IMAD.MOV.U32 R20, RZ, RZ, R8 ;  /* 0x000000ffff147224 */ /* 0x000fc600078e0008 */
[----:B------:R-:W-:Y:S01]  /*22c0*/  ISETP.GE.U32.AND.EX P0, PT, R29, R7, PT, P0 ;  /* 0x000000071d00720c */ /* 0x000fe20003f06100 */
[----:B0-----:R-:W-:Y:S02]  /*22d0*/  IMAD.MOV.U32 R21, RZ, RZ, R27 ;  /* 0x000000ffff157224 */ /* 0x001fe400078e001b */
[----:B------:R-:W-:-:S03]  /*22e0*/  IMAD.MOV.U32 R27, RZ, RZ, 0x7f7fffff ;  /* 0x7f7fffffff1b7424 */ /* 0x000fc600078e00ff */
[----:B--2---:R0:W-:Y:S07]  /*22f0*/  STG.E desc[UR4][R20.64+-0x10], R23 ;  /* 0xfffff01714007986 */ /* 0x0041ee000c101904 */
[----:B------:R-:W-:Y:S05]  /*2300*/  @P0 BRA `(.L_x_144) ;  /* 0x00000000000c0947 */ /* 0x000fea0003800000 */
[----:B------:R-:W-:Y:S02]  /*2310*/  R2UR UR4, R12 ;  /* 0x000000000c0472ca */ /* 0x000fe400000e0000 */
[----:B------:R-:W-:-:S13]  /*2320*/  R2UR UR5, R13 ;  /* 0x000000000d0572ca */ /* 0x000fda00000e0000 */
[----:B------:R1:W5:Y:S02]  /*2330*/  LD.E R27, desc[UR4][R10.64+-0xc] ;  /* 0xfffff4040a1b7980 */ /* 0x000364000c101900 */
.L_x_144:
[----:B------:R-:W-:Y:S05]  /*2340*/  BSYNC.RECONVERGENT B1 ;  /* 0x0000000000017941 */ /* 0x000fea0003800200 */
.L_x_143:
[C---:B------:R-:W-:Y:S01]  /*2350*/  R2UR UR4, R12.reuse ;  /* 0x000000000c0472ca */ /* 0x040fe200000e0000 */
[----:B0-----:R-:W-:Y:S01]  /*2360*/  IMAD.MOV.U32 R23, RZ, RZ, RZ ;  /* 0x000000ffff177224 */ /* 0x001fe200078e00ff */
[C---:B------:R-:W-:Y:S02]  /*2370*/  R2UR UR5, R13.reuse ;  /* 0x000000000d0572ca */ /* 0x040fe400000e0000 */
[----:B------:R-:W-:Y:S02]  /*2380*/  @!P0 R2UR UR6, R12 ;  /* 0x000000000c0682ca */ /* 0x000fe400000e0000 */
[----:B------:R-:W-:-:S09]  /*2390*/  @!P0 R2UR UR7, R13 ;  /* 0x000000000d0782ca */ /* 0x000fd200000e0000 */
[----:B-----5:R0:W-:Y:S04]  /*23a0*/  STG.E desc[UR4][R14.64+-0xc], R27 ;  /* 0xfffff41b0e007986 */ /* 0x0201e8000c101904 */
[----:B------:R-:W2:Y:S01]  /*23b0*/  @!P0 LD.E R23, desc[UR6][R24.64+-0xc] ;  /* 0xfffff40618178980 */ /* 0x000ea2000c101900 */
[----:B------:R-:W-:Y:S01]  /*23c0*/  IADD3 R29, P1, PT, R4, 0x2, RZ ;  /* 0x00000002041d7810 */ /* 0x000fe20007f3e0ff */
[----:B------:R-:W-:Y:S03]  /*23d0*/  BSSY.RECONVERGENT B1, `(.L_x_145) ;  /* 0x000000a000017945 */ /* 0x000fe60003800200 */
[----:B------:R-:W-:Y:S01]  /*23e0*/  ISETP.GE.U32.AND P0, PT, R29, R6, PT ;  /* 0x000000061d00720c */ /* 0x000fe20003f06070 */
[----:B------:R-:W-:-:S05]  /*23f0*/  IMAD.X R29, RZ, RZ, R0, P1 ;  /* 0x000000ffff1d7224 */ /* 0x000fca00008e0600 */
[----:B------:R-:W-:Y:S01]  /*2400*/  ISETP.GE.U32.AND.EX P0, PT, R29, R7, PT, P0 ;  /* 0x000000071d00720c */ /* 0x000fe20003f06100 */
[----:B------:R-:W-:Y:S01]  /*2410*/  IMAD.MOV.U32 R29, RZ, RZ, 0x7f7fffff ;  /* 0x7f7fffffff1d7424 */ /* 0x000fe200078e00ff */
[----:B--2---:R0:W-:Y:S11]  /*2420*/  STG.E desc[UR4][R20.64+-0xc], R23 ;  /* 0xfffff41714007986 */ /* 0x0041f6000c101904 */
[----:B------:R-:W-:Y:S05]  /*2430*/  @P0 BRA `(.L_x_146) ;  /* 0x00000000000c0947 */ /* 0x000fea0003800000 */
[----:B------:R-:W-:Y:S02]  /*2440*/  R2UR UR4, R12 ;  /* 0x000000000c0472ca */ /* 0x000fe400000e0000 */
[----:B------:R-:W-:-:S13]  /*2450*/  R2UR UR5, R13 ;  /* 0x000000000d0572ca */ /* 0x000fda00000e0000 */
[----:B------:R2:W5:Y:S02]  /*2460*/  LD.E R29, desc[UR4][R10.64+-0x8] ;  /* 0xfffff8040a1d7980 */ /* 0x000564000c101900 */
.L_x_146:
[----:B------:R-:W-:Y:S05]  /*2470*/  BSYNC.RECONVERGENT B1 ;  /* 0x0000000000017941 */ /* 0x000fea0003800200 */
.L_x_145:
[C---:B------:R-:W-:Y:S01]  /*2480*/  R2UR UR4, R12.reuse ;  /* 0x000000000c0472ca */ /* 0x040fe200000e0000 */
[----:B0-----:R-:W-:Y:S01]  /*2490*/  IMAD.MOV.U32 R23, RZ, RZ, RZ ;  /* 0x000000ffff177224 */ /* 0x001fe200078e00ff */
[C---:B------:R-:W-:Y:S02]  /*24a0*/  R2UR UR5, R13.reuse ;  /* 0x000000000d0572ca */ /* 0x040fe400000e0000 */
[----:B------:R-:W-:Y:S02]  /*24b0*/  @!P0 R2UR UR6, R12 ;  /* 0x000000000c0682ca */ /* 0x000fe400000e0000 */
[----:B------:R-:W-:-:S09]  /*24c0*/  @!P0 R2UR UR7, R13 ;  /* 0x000000000d0782ca */ /* 0x000fd200000e0000 */
[----:B-----5:R0:W-:Y:S04]  /*24d0*/  STG.E desc[UR4][R14.64+-0x8], R29 ;  /* 0xfffff81d0e007986 */ /* 0x0201e8000c101904 */
[----:B------:R-:W3:Y:S01]  /*24e0*/  @!P0 LD.E R23, desc[UR6][R24.64+-0x8] ;  /* 0xfffff80618178980 */ /* 0x000ee2000c101900 */
[----:B------:R-:W-:Y:S01]  /*24f0*/  IADD3 R27, P1, PT, R4, 0x3, RZ ;  /* 0x00000003041b7810 */ /* 0x000fe20007f3e0ff */
[----:B------:R-:W-:Y:S03]  /*2500*/  BSSY.RECONVERGENT B1, `(.L_x_147) ;  /* 0x000000a000017945 */ /* 0x000fe60003800200 */
[----:B------:R-:W-:Y:S01]  /*2510*/  ISETP.GE.U32.AND P0, PT, R27, R6, PT ;  /* 0x000000061b00720c */ /* 0x000fe20003f06070 */
[----:B------:R-:W-:-:S05]  /*2520*/  IMAD.X R27, RZ, RZ, R0, P1 ;  /* 0x000000ffff1b7224 */ /* 0x000fca00008e0600 */
[----:B------:R-:W-:Y:S01]  /*2530*/  ISETP.GE.U32.AND.EX P0, PT, R27, R7, PT, P0 ;  /* 0x000000071b00720c */ /* 0x000fe20003f06100 */
[----:B------:R-:W-:Y:S01]  /*2540*/  IMAD.MOV.U32 R27, RZ, RZ, 0x7f7fffff ;  /* 0x7f7fffffff1b7424 */ /* 0x000fe200078e00ff */
[----:B---3--:R0:W-:Y:S11]  /*2550*/  STG.E desc[UR4][R20.64+-0x8], R23 ;  /* 0xfffff81714007986 */ /* 0x0081f6000c101904 */
[----:B------:R-:W-:Y:S05]  /*2560*/  @P0 BRA `(.L_x_148) ;  /* 0x00000000000c0947 */ /* 0x000fea0003800000 */
[----:B------:R-:W-:Y:S02]  /*2570*/  R2UR UR4, R12 ;  /* 0x000000000c0472ca */ /* 0x000fe400000e0000 */
[----:B------:R-:W-:-:S13]  /*2580*/  R2UR UR5, R13 ;  /* 0x000000000d0572ca */ /* 0x000fda00000e0000 */
[----:B------:R3:W5:Y:S02]  /*2590*/  LD.E R27, desc[UR4][R10.64+-0x4] ;  /* 0xfffffc040a1b7980 */ /* 0x000764000c101900 */
.L_x_148:
[----:B------:R-:W-:Y:S05]  /*25a0*/  BSYNC.RECONVERGENT B1 ;  /* 0x0000000000017941 */ /* 0x000fea0003800200 */
.L_x_147:
[C---:B------:R-:W-:Y:S01]  /*25b0*/  R2UR UR4, R12.reuse ;  /* 0x000000000c0472ca */ /* 0x040fe200000e0000 */
[----:B0-----:R-:W-:Y:S01]  /*25c0*/  IMAD.MOV.U32 R23, RZ, RZ, RZ ;  /* 0x000000ffff177224 */ /* 0x001fe200078e00ff */
[C---:B------:R-:W-:Y:S02]  /*25d0*/  R2UR UR5, R13.reuse ;  /* 0x000000000d0572ca */ /* 0x040fe400000e0000 */
[----:B------:R-:W-:Y:S02]  /*25e0*/  @!P0 R2UR UR6, R12 ;  /* 0x000000000c0682ca */ /* 0x000fe400000e0000 */
[----:B------:R-:W-:-:S09]  /*25f0*/  @!P0 R2UR UR7, R13 ;  /* 0x000000000d0782ca */ /* 0x000fd200000e0000 */
[----:B-----5:R0:W-:Y:S04]  /*2600*/  STG.E desc[UR4][R14.64+-0x4], R27 ;  /* 0xfffffc1b0e007986 */ /* 0x0201e8000c101904 */
[----:B------:R-:W4:Y:S01]  /*2610*/  @!P0 LD.E R23, desc[UR6][R24.64+-0x4] ;  /* 0xfffffc0618178980 */ /* 0x000f22000c101900 */
[----:B------:R-:W-:Y:S01]  /*2620*/  IADD3 R29, P1, PT, R4, 0x4, RZ ;  /* 0x00000004041d7810 */ /* 0x000fe20007f3e0ff */
[----:B------:R-:W-:Y:S03]  /*2630*/  BSSY.RECONVERGENT B1, `(.L_x_149) ;  /* 0x000000a000017945 */ /* 0x000fe60003800200 */
[----:B------:R-:W-:Y:S01]  /*2640*/  ISETP.GE.U32.AND P0, PT, R29, R6, PT ;  /* 0x000000061d00720c */ /* 0x000fe20003f06070 */
[----:B------:R-:W-:-:S05]  /*2650*/  IMAD.X R29, RZ, RZ, R0, P1 ;  /* 0x000000ffff1d7224 */ /* 0x000fca00008e0600 */
[----:B------:R-:W-:Y:S01]  /*2660*/  ISETP.GE.U32.AND.EX P0, PT, R29, R7, PT, P0 ;  /* 0x000000071d00720c */ /* 0x000fe20003f06100 */
[----:B------:R-:W-:Y:S01]  /*2670*/  IMAD.MOV.U32 R29, RZ, RZ, 0x7f7fffff ;  /* 0x7f7fffffff1d7424 */ /* 0x000fe200078e00ff */
[----:B----4-:R0:W-:Y:S11]  /*2680*/  STG.E desc[UR4][R20.64+-0x4], R23 ;  /* 0xfffffc1714007986 */ /* 0x0101f6000c101904 */
[----:B------:R-:W-:Y:S05]  /*2690*/  @P0 BRA `(.L_x_150) ;  /* 0x00000000000c0947 */ /* 0x000fea0003800000 */
[----:B------:R-:W-:Y:S02]  /*26a0*/  R2UR UR4, R12 ;  /* 0x000000000c0472ca */ /* 0x000fe400000e0000 */
[----:B------:R-:W-:-:S13]  /*26b0*/  R2UR UR5, R13 ;  /* 0x000000000d0572ca */ /* 0x000fda00000e0000 */
[----:B------:R4:W5:Y:S02]  /*26c0*/  LD.E R29, desc[UR4][R10.64] ;  /* 0x000000040a1d7980 */ /* 0x000964000c101900 */
.L_x_150:
[----:B------:R-:W-:Y:S05]  /*26d0*/  BSYNC.RECONVERGENT B1 ;  /* 0x0000000000017941 */ /* 0x000fea0003800200 */
.L_x_149:
        /* <DEDUP_REMOVED lines=18> */
.L_x_152:
[----:B------:R-:W-:Y:S05]  /*2800*/  BSYNC.RECONVERGENT B1 ;  /* 0x0000000000017941 */ /* 0x000fea0003800200 */
.L_x_151:
        /* <DEDUP_REMOVED lines=18> */
.L_x_154:
[----:B------:R-:W-:Y:S05]  /*2930*/  BSYNC.RECONVERGENT B1 ;  /* 0x0000000000017941 */ /* 0x000fea0003800200 */
.L_x_153:
        /* <DEDUP_REMOVED lines=18> */
.L_x_156:
[----:B------:R-:W-:Y:S05]  /*2a60*/  BSYNC.RECONVERGENT B1 ;  /* 0x0000000000017941 */ /* 0x000fea0003800200 */
.L_x_155:
[C---:B------:R-:W-:Y:S01]  /*2a70*/  R2UR UR4, R12.reuse ;  /* 0x000000000c0472ca */ /* 0x040fe200000e0000 */
[----:B0-----:R-:W-:Y:S01]  /*2a80*/  IMAD.MOV.U32 R23, RZ, RZ, RZ ;  /* 0x000000ffff177224 */ /* 0x001fe200078e00ff */
[C---:B------:R-:W-:Y:S02]  /*2a90*/  R2UR UR5, R13.reuse ;  /* 0x000000000d0572ca */ /* 0x040fe400000e0000 */
[----:B------:R-:W-:Y:S02]  /*2aa0*/  @!P0 R2UR UR6, R12 ;  /* 0x000000000c0682ca */ /* 0x000fe400000e0000 */
[----:B------:R-:W-:-:S09]  /*2ab0*/  @!P0 R2UR UR7, R13 ;  /* 0x000000000d0782ca */ /* 0x000fd200000e0000 */
[----:B-----5:R0:W-:Y:S04]  /*2ac0*/  STG.E desc[UR4][R14.64+0xc], R27 ;  /* 0x00000c1b0e007986 */ /* 0x0201e8000c101904 */
[----:B------:R0:W2:Y:S01]  /*2ad0*/  @!P0 LD.E R23, desc[UR6][R24.64+0xc] ;  /* 0x00000c0618178980 */ /* 0x0000a2000c101900 */
[----:B------:R-:W-:Y:S02]  /*2ae0*/  IADD3 R4, P0, PT, R4, 0x8, RZ ;  /* 0x0000000804047810 */ /* 0x000fe40007f1e0ff */
[----:B-1234-:R-:W-:Y:S02]  /*2af0*/  IADD3 R10, P2, PT, R10, 0x20, RZ ;  /* 0x000000200a0a7810 */ /* 0x01efe40007f5e0ff */
[----:B------:R-:W-:Y:S01]  /*2b00*/  IADD3 R28, P3, PT, R14, 0x20, RZ ;  /* 0x000000200e1c7810 */ /* 0x000fe20007f7e0ff */
[----:B------:R-:W-:Y:S01]  /*2b10*/  IMAD.X R0, RZ, RZ, R0, P0 ;  /* 0x000000ffff007224 */ /* 0x000fe200000e0600 */
[----:B------:R-:W-:Y:S01]  /*2b20*/  ISETP.NE.U32.AND P0, PT, R4, R9, PT ;  /* 0x000000090400720c */ /* 0x000fe20003f05070 */
[----:B------:R-:W-:Y:S01]  /*2b30*/  IMAD.X R11, RZ, RZ, R11, P2 ;  /* 0x000000ffff0b7224 */ /* 0x000fe200010e060b */
[----:B------:R-:W-:Y:S01]  /*2b40*/  IADD3 R8, P4, PT, R20, 0x20, RZ ;  /* 0x0000002014087810 */ /* 0x000fe20007f9e0ff */
[----:B0-----:R-:W-:Y:S01]  /*2b50*/  IMAD.X R15, RZ, RZ, R15, P3 ;  /* 0x000000ffff0f7224 */ /* 0x001fe200018e060f */
[----:B------:R-:W-:-:S02]  /*2b60*/  ISETP.NE.AND.EX P0, PT, R0, R5, PT, P0 ;  /* 0x000000050000720c */ /* 0x000fc40003f05300 */
[----:B------:R-:W-:Y:S01]  /*2b70*/  IADD3 R24, P1, PT, R24, 0x20, RZ ;  /* 0x0000002018187810 */ /* 0x000fe20007f3e0ff */
[----:B------:R-:W-:-:S04]  /*2b80*/  IMAD.X R27, RZ, RZ, R21, P4 ;  /* 0x000000ffff1b7224 */ /* 0x000fc800020e0615 */
[----:B------:R-:W-:Y:S01]  /*2b90*/  IMAD.X R25, RZ, RZ, R25, P1 ;  /* 0x000000ffff197224 */ /* 0x000fe200008e0619 */
[----:B------:R0:W-:Y:S05]  /*2ba0*/  STG.E desc[UR4][R20.64+0xc], R23 ;  /* 0x00000c1714007986 */ /* 0x0001ea000c101904 */
[----:B------:R-:W-:Y:S05]  /*2bb0*/  @P0 BRA `(.L_x_157) ;  /* 0xfffffff400740947 */ /* 0x000fea000383ffff */
[----:B------:R-:W-:Y:S05]  /*2bc0*/  BSYNC.RECONVERGENT B0 ;  /* 0x0000000000007941 */ /* 0x000fea0003800200 */
.L_x_142:
[----:B------:R-:W-:-:S04]  /*2bd0*/  ISETP.NE.U32.AND P0, PT, R26, RZ, PT ;  /* 0x000000ff1a00720c */ /* 0x000fc80003f05070 */
[----:B------:R-:W-:-:S13]  /*2be0*/  ISETP.NE.AND.EX P0, PT, RZ, RZ, PT, P0 ;  /* 0x000000ffff00720c */ /* 0x000fda0003f05300 */
[----:B------:R-:W-:Y:S05]  /*2bf0*/  @!P0 BRA `(.L_x_141) ;  /* 0x0000000c00048947 */ /* 0x000fea0003800000 */
[----:B------:R-:W1:Y:S01]  /*2c00*/  LDC R0, c[0x0][0x3a8] ;  /* 0x0000ea00ff007b82 */ /* 0x000e620000000800 */
[----:B------:R-:W-:-:S04]  /*2c10*/  ISETP.GE.U32.AND P0, PT, R26, 0x4, PT ;  /* 0x000000041a00780c */ /* 0x000fc80003f06070 */
[----:B------:R-:W-:Y:S02]  /*2c20*/  ISETP.GE.U32.AND.EX P0, PT, RZ, RZ, PT, P0 ;  /* 0x000000ffff00720c */ /* 0x000fe40003f06100 */
[----:B-1----:R-:W-:-:S11]  /*2c30*/  LOP3.LUT R8, R0, 0x3, RZ, 0xc0, !PT ;  /* 0x0000000300087812 */ /* 0x002fd600078ec0ff */
[----:B------:R-:W-:Y:S05]  /*2c40*/  @!P0 BRA `(.L_x_158) ;  /* 0x0000000400788947 */ /* 0x000fea0003800000 */
[C---:B------:R-:W-:Y:S01]  /*2c50*/  ISETP.GE.U32.AND P0, PT, R9.reuse, R6, PT ;  /* 0x000000060900720c */ /* 0x040fe20003f06070 */
[C---:B------:R-:W-:Y:S01]  /*2c60*/  IMAD.SHL.U32 R25, R9.reuse, 0x4, RZ ;  /* 0x0000000409197824 */ /* 0x040fe200078e00ff */
[----:B0-----:R-:W-:Y:S01]  /*2c70*/  SHF.L.U64.HI R21, R9, 0x2, R5 ;  /* 0x0000000209157819 */ /* 0x001fe20000010205 */
[----:B------:R-:W-:Y:S01]  /*2c80*/  IMAD.MOV.U32 R23, RZ, RZ, 0x7f7fffff ;  /* 0x7f7fffffff177424 */ /* 0x000fe200078e00ff */
[----:B------:R-:W-:Y:S02]  /*2c90*/  ISETP.GE.U32.AND.EX P0, PT, R5, R7, PT, P0 ;  /* 0x000000070500720c */ /* 0x000fe40003f06100 */
[----:B------:R-:W-:-:S05]  /*2ca0*/  IADD3 R10, P1, PT, R18, R25, RZ ;  /* 0x00000019120a7210 */ /* 0x000fca0007f3e0ff */
[----:B------:R-:W-:-:S06]  /*2cb0*/  IMAD.X R11, R19, 0x1, R21, P1 ;  /* 0x00000001130b7824 */ /* 0x000fcc00008e0615 */
[----:B------:R-:W-:Y:S02]  /*2cc0*/  @!P0 R2UR UR4, R12 ;  /* 0x000000000c0482ca */ /* 0x000fe400000e0000 */
[----:B------:R-:W-:-:S13]  /*2cd0*/  @!P0 R2UR UR5, R13 ;  /* 0x000000000d0582ca */ /* 0x000fda00000e0000 */
[----:B------:R-:W2:Y:S01]  /*2ce0*/  @!P0 LD.E R23, desc[UR4][R10.64] ;  /* 0x000000040a178980 */ /* 0x000ea2000c101900 */
[----:B------:R-:W0:Y:S01]  /*2cf0*/  LDCU.64 UR4, c[0x0][0x3b0] ;  /* 0x00007600ff0477ac */ /* 0x000e220008000a00 */
[----:B------:R-:W-:Y:S01]  /*2d00*/  IADD3 R4, P1, PT, R9, R2, RZ ;  /* 0x0000000209047210 */ /* 0x000fe20007f3e0ff */
[----:B------:R-:W-:Y:S01]  /*2d10*/  IMAD.MOV.U32 R27, RZ, RZ, RZ ;  /* 0x000000ffff1b7224 */ /* 0x000fe200078e00ff */
[C---:B------:R-:W-:Y:S02]  /*2d20*/  R2UR UR6, R12.reuse ;  /* 0x000000000c0672ca */ /* 0x040fe400000e0000 */
[----:B------:R-:W-:Y:S01]  /*2d30*/  R2UR UR7, R13 ;  /* 0x000000000d0772ca */ /* 0x000fe200000e0000 */
[----:B------:R-:W-:Y:S01]  /*2d40*/  IMAD.X R15, R5, 0x1, R22, P1 ;  /* 0x00000001050f7824 */ /* 0x000fe200008e0616 */
[----:B------:R-:W-:Y:S01]  /*2d50*/  @!P0 R2UR UR8, R12 ;  /* 0x000000000c0882ca */ /* 0x000fe200000e0000 */
[----:B------:R-:W-:Y:S01]  /*2d60*/  IMAD.SHL.U32 R24, R4, 0x4, RZ ;  /* 0x0000000404187824 */ /* 0x000fe200078e00ff */
[----:B------:R-:W-:-:S02]  /*2d70*/  @!P0 R2UR UR9, R13 ;  /* 0x000000000d0982ca */ /* 0x000fc400000e0000 */
[----:B------:R-:W-:Y:S02]  /*2d80*/  SHF.L.U64.HI R4, R4, 0x2, R15 ;  /* 0x0000000204047819 */ /* 0x000fe4000001020f */
[----:B------:R-:W-:Y:S02]  /*2d90*/  IADD3 R20, P2, PT, R16, R25, RZ ;  /* 0x0000001910147210 */ /* 0x000fe40007f5e0ff */
[----:B0-----:R-:W-:-:S03]  /*2da0*/  IADD3 R14, P1, PT, R24, UR4, RZ ;  /* 0x00000004180e7c10 */ /* 0x001fc6000ff3e0ff */
[----:B------:R-:W-:Y:S01]  /*2db0*/  IMAD.X R21, R17, 0x1, R21, P2 ;  /* 0x0000000111157824 */ /* 0x000fe200010e0615 */
[----:B------:R-:W-:Y:S01]  /*2dc0*/  IADD3.X R15, PT, PT, R4, UR5, RZ, P1, !PT ;  /* 0x00000005040f7c10 */ /* 0x000fe20008ffe4ff */
[----:B------:R-:W0:Y:S04]  /*2dd0*/  LDCU.64 UR4, c[0x0][0x3b8] ;  /* 0x00007700ff0477ac */ /* 0x000e280008000a00 */
[----:B--2---:R1:W-:Y:S04]  /*2de0*/  STG.E desc[UR6][R14.64], R23 ;  /* 0x000000170e007986 */ /* 0x0043e8000c101906 */
[----:B------:R-:W2:Y:S01]  /*2df0*/  @!P0 LD.E R27, desc[UR8][R20.64] ;  /* 0x00000008141b8980 */ /* 0x000ea2000c101900 */
[----:B------:R-:W-:Y:S01]  /*2e00*/  IADD3 R25, P1, PT, R9, 0x1, RZ ;  /* 0x0000000109197810 */ /* 0x000fe20007f3e0ff */
[----:B------:R-:W-:Y:S01]  /*2e10*/  BSSY.RECONVERGENT B0, `(.L_x_159) ;  /* 0x000000c000007945 */ /* 0x000fe20003800200 */
[----:B------:R-:W-:-:S02]  /*2e20*/  IMAD.MOV.U32 R29, RZ, RZ, 0x7f7fffff ;  /* 0x7f7fffffff1d7424 */ /* 0x000fc400078e00ff */
[----:B------:R-:W-:Y:S01]  /*2e30*/  ISETP.GE.U32.AND P0, PT, R25, R6, PT ;  /* 0x000000061900720c */ /* 0x000fe20003f06070 */
[----:B------:R-:W-:Y:S01]  /*2e40*/  IMAD.X R25, RZ, RZ, R5, P1 ;  /* 0x000000ffff197224 */ /* 0x000fe200008e0605 */
[----:B0-----:R-:W-:-:S04]  /*2e50*/  IADD3 R24, P1, PT, R24, UR4, RZ ;  /* 0x0000000418187c10 */ /* 0x001fc8000ff3e0ff */
[----:B------:R-:W-:Y:S02]  /*2e60*/  ISETP.GE.U32.AND.EX P0, PT, R25, R7, PT, P0 ;  /* 0x000000071900720c */ /* 0x000fe40003f06100 */
[----:B------:R-:W-:-:S05]  /*2e70*/  IADD3.X R25, PT, PT, R4, UR5, RZ, P1, !PT ;  /* 0x0000000504197c10 */ /* 0x000fca0008ffe4ff */
[----:B--2---:R1:W-:Y:S06]  /*2e80*/  STG.E desc[UR6][R24.64], R27 ;  /* 0x0000001b18007986 */ /* 0x0043ec000c101906 */
[----:B------:R-:W-:Y:S05]  /*2e90*/  @P0 BRA `(.L_x_160) ;  /* 0x00000000000c0947 */ /* 0x000fea0003800000 */
[----:B------:R-:W-:Y:S02]  /*2ea0*/  R2UR UR4, R12 ;  /* 0x000000000c0472ca */ /* 0x000fe400000e0000 */
[----:B------:R-:W-:-:S13]  /*2eb0*/  R2UR UR5, R13 ;  /* 0x000000000d0572ca */ /* 0x000fda00000e0000 */
[----:B------:R0:W5:Y:S02]  /*2ec0*/  LD.E R29, desc[UR4][R10.64+0x4] ;  /* 0x000004040a1d7980 */ /* 0x000164000c101900 */
.L_x_160:
[----:B------:R-:W-:Y:S05]  /*2ed0*/  BSYNC.RECONVERGENT B0 ;  /* 0x0000000000007941 */ /* 0x000fea0003800200 */
.L_x_159:
[C---:B------:R-:W-:Y:S01]  /*2ee0*/  R2UR UR4, R12.reuse ;  /* 0x000000000c0472ca */ /* 0x040fe200000e0000 */
[----:B-1----:R-:W-:Y:S01]  /*2ef0*/  IMAD.MOV.U32 R23, RZ, RZ, RZ ;  /* 0x000000ffff177224 */ /* 0x002fe200078e00ff */
        /* <DEDUP_REMOVED lines=16> */
.L_x_162:
[----:B------:R-:W-:Y:S05]  /*3000*/  BSYNC.RECONVERGENT B0 ;  /* 0x0000000000007941 */ /* 0x000fea0003800200 */
.L_x_161:
[C---:B------:R-:W-:Y:S01]  /*3010*/  R2UR UR4, R12.reuse ;  /* 0x000000000c0472ca */ /* 0x040fe200000e0000 */
[----:B-1----:R-:W-:Y:S01]  /*3020*/  IMAD.MOV.U32 R23, RZ, RZ, RZ ;  /* 0x000000ffff177224 */ /* 0x002fe200078e00ff */
        /* <DEDUP_REMOVED lines=16> */
.L_x_164:
[----:B------:R-:W-:Y:S05]  /*3130*/  BSYNC.RECONVERGENT B0 ;  /* 0x0000000000007941 */ /* 0x000fea0003800200 */
.L_x_163:
[----:B------:R-:W-:Y:S01]  /*3140*/  R2UR UR4, R12 ;  /* 0x000000000c0472ca */ /* 0x000fe200000e0000 */
[----:B------:R-:W-:Y:S01]  /*3150*/  BSSY.RECONVERGENT B0, `(.L_x_165) ;  /* 0x0000008000007945 */ /* 0x000fe20003800200 */
[----:B------:R-:W-:Y:S01]  /*3160*/  R2UR UR5, R13 ;  /* 0x000000000d0572ca */ /* 0x000fe200000e0000 */
[----:B0-23--:R-:W-:-:S12]  /*3170*/  IMAD.MOV.U32 R11, RZ, RZ, RZ ;  /* 0x000000ffff0b7224 */ /* 0x00dfd800078e00ff */
[----:B-----5:R0:W-:Y:S01]  /*3180*/  STG.E desc[UR4][R14.64+0xc], R29 ;  /* 0x00000c1d0e007986 */ /* 0x0201e2000c101904 */
[----:B------:R-:W-:Y:S05]  /*3190*/  @P0 BRA `(.L_x_166) ;  /* 0x00000000000c0947 */ /* 0x000fea0003800000 */
[----:B------:R-:W-:Y:S02]  /*31a0*/  R2UR UR4, R12 ;  /* 0x000000000c0472ca */ /* 0x000fe400000e0000 */
[----:B------:R-:W-:-:S13]  /*31b0*/  R2UR UR5, R13 ;  /* 0x000000000d0572ca */ /* 0x000fda00000e0000 */
[----:B------:R2:W5:Y:S02]  /*31c0*/  LD.E R11, desc[UR4][R20.64+0xc] ;  /* 0x00000c04140b7980 */ /* 0x000564000c101900 */
.L_x_166:
[----:B------:R-:W-:Y:S05]  /*31d0*/  BSYNC.RECONVERGENT B0 ;  /* 0x0000000000007941 */ /* 0x000fea0003800200 */
.L_x_165:
[----:B------:R-:W-:Y:S02]  /*31e0*/  R2UR UR4, R12 ;  /* 0x000000000c0472ca */ /* 0x000fe400000e0000 */
[----:B------:R-:W-:Y:S02]  /*31f0*/  R2UR UR5, R13 ;  /* 0x000000000d0572ca */ /* 0x000fe400000e0000 */
[----:B------:R-:W-:-:S05]  /*3200*/  IADD3 R9, P0, PT, R9, 0x4, RZ ;  /* 0x0000000409097810 */ /* 0x000fca0007f1e0ff */
[----:B------:R-:W-:-:S06]  /*3210*/  IMAD.X R5, RZ, RZ, R5, P0 ;  /* 0x000000ffff057224 */ /* 0x000fcc00000e0605 */
[----:B-----5:R3:W-:Y:S02]  /*3220*/  STG.E desc[UR4][R24.64+0xc], R11 ;  /* 0x00000c0b18007986 */ /* 0x0207e4000c101904 */
.L_x_158:
[----:B------:R-:W-:-:S04]  /*3230*/  ISETP.NE.U32.AND P0, PT, R8, RZ, PT ;  /* 0x000000ff0800720c */ /* 0x000fc80003f05070 */
[----:B------:R-:W-:-:S13]  /*3240*/  ISETP.NE.AND.EX P0, PT, RZ, RZ, PT, P0 ;  /* 0x000000ffff00720c */ /* 0x000fda0003f05300 */
[----:B------:R-:W-:Y:S05]  /*3250*/  @!P0 BRA `(.L_x_141) ;  /* 0x00000004006c8947 */ /* 0x000fea0003800000 */
[----:B------:R-:W-:-:S04]  /*3260*/  ISETP.NE.U32.AND P0, PT, R8, 0x1, PT ;  /* 0x000000010800780c */ /* 0x000fc80003f05070 */
[----:B------:R-:W-:-:S13]  /*3270*/  ISETP.NE.AND.EX P0, PT, RZ, RZ, PT, P0 ;  /* 0x000000ffff00720c */ /* 0x000fda0003f05300 */
[----:B------:R-:W-:Y:S05]  /*3280*/  @!P0 BRA `(.L_x_167) ;  /* 0x0000000000e08947 */ /* 0x000fea0003800000 */
[C---:B------:R-:W-:Y:S01]  /*3290*/  ISETP.GE.U32.AND P0, PT, R9.reuse, R6, PT ;  /* 0x000000060900720c */ /* 0x040fe20003f06070 */
[C---:B---3--:R-:W-:Y:S01]  /*32a0*/  IMAD.SHL.U32 R11, R9.reuse, 0x4, RZ ;  /* 0x00000004090b7824 */ /* 0x048fe200078e00ff */
[----:B0-2---:R-:W-:Y:S01]  /*32b0*/  SHF.L.U64.HI R21, R9, 0x2, R5 ;  /* 0x0000000209157819 */ /* 0x005fe20000010205 */
[----:B-1----:R-:W-:Y:S01]  /*32c0*/  IMAD.MOV.U32 R23, RZ, RZ, 0x7f7fffff ;  /* 0x7f7fffffff177424 */ /* 0x002fe200078e00ff */
        /* <DEDUP_REMOVED lines=24> */
[----:B------:R-:W-:Y:S03]  /*3450*/  BSSY.RECONVERGENT B0, `(.L_x_168) ;  /* 0x000000c000007945 */ /* 0x000fe60003800200 */
[----:B------:R-:W-:Y:S01]  /*3460*/  ISETP.GE.U32.AND P0, PT, R29, R6, PT ;  /* 0x000000061d00720c */ /* 0x000fe20003f06070 */
[----:B------:R-:W-:Y:S01]  /*3470*/  IMAD.X R29, RZ, RZ, R5, P1 ;  /* 0x000000ffff1d7224 */ /* 0x000fe200008e0605 */
[----:B0-----:R-:W-:-:S04]  /*3480*/  IADD3 R24, P1, PT, R24, UR4, RZ ;  /* 0x0000000418187c10 */ /* 0x001fc8000ff3e0ff */
[----:B------:R-:W-:Y:S01]  /*3490*/  ISETP.GE.U32.AND.EX P0, PT, R29, R7, PT, P0 ;  /* 0x000000071d00720c */ /* 0x000fe20003f06100 */
[----:B------:R-:W-:Y:S01]  /*34a0*/  IMAD.MOV.U32 R29, RZ, RZ, 0x7f7fffff ;  /* 0x7f7fffffff1d7424 */ /* 0x000fe200078e00ff */
[----:B------:R-:W-:-:S05]  /*34b0*/  IADD3.X R25, PT, PT, R25, UR5, RZ, P1, !PT ;  /* 0x0000000519197c10 */ /* 0x000fca0008ffe4ff */
[----:B--2---:R1:W-:Y:S06]  /*34c0*/  STG.E desc[UR6][R24.64], R27 ;  /* 0x0000001b18007986 */ /* 0x0043ec000c101906 */
[----:B------:R-:W-:Y:S05]  /*34d0*/  @P0 BRA `(.L_x_169) ;  /* 0x00000000000c0947 */ /* 0x000fea0003800000 */
[----:B------:R-:W-:Y:S02]  /*34e0*/  R2UR UR4, R12 ;  /* 0x000000000c0472ca */ /* 0x000fe400000e0000 */
[----:B------:R-:W-:-:S13]  /*34f0*/  R2UR UR5, R13 ;  /* 0x000000000d0572ca */ /* 0x000fda00000e0000 */
[----:B------:R0:W5:Y:S02]  /*3500*/  LD.E R29, desc[UR4][R14.64+0x4] ;  /* 0x000004040e1d7980 */ /* 0x000164000c101900 */
.L_x_169:
[----:B------:R-:W-:Y:S05]  /*3510*/  BSYNC.RECONVERGENT B0 ;  /* 0x0000000000007941 */ /* 0x000fea0003800200 */
.L_x_168:
[----:B------:R-:W-:Y:S01]  /*3520*/  R2UR UR4, R12 ;  /* 0x000000000c0472ca */ /* 0x000fe200000e0000 */
[----:B------:R-:W-:Y:S01]  /*3530*/  BSSY.RECONVERGENT B0, `(.L_x_170) ;  /* 0x0000008000007945 */ /* 0x000fe20003800200 */
[----:B------:R-:W-:Y:S01]  /*3540*/  R2UR UR5, R13 ;  /* 0x000000000d0572ca */ /* 0x000fe200000e0000 */
[----:B0-----:R-:W-:-:S12]  /*3550*/  IMAD.MOV.U32 R15, RZ, RZ, RZ ;  /* 0x000000ffff0f7224 */ /* 0x001fd800078e00ff */
[----:B-----5:R0:W-:Y:S01]  /*3560*/  STG.E desc[UR4][R10.64+0x4], R29 ;  /* 0x0000041d0a007986 */ /* 0x0201e2000c101904 */
[----:B------:R-:W-:Y:S05]  /*3570*/  @P0 BRA `(.L_x_171) ;  /* 0x00000000000c0947 */ /* 0x000fea0003800000 */
[----:B------:R-:W-:Y:S02]  /*3580*/  R2UR UR4, R12 ;  /* 0x000000000c0472ca */ /* 0x000fe400000e0000 */
[----:B------:R-:W-:-:S13]  /*3590*/  R2UR UR5, R13 ;  /* 0x000000000d0572ca */ /* 0x000fda00000e0000 */
[----:B------:R2:W5:Y:S02]  /*35a0*/  LD.E R15, desc[UR4][R20.64+0x4] ;  /* 0x00000404140f7980 */ /* 0x000564000c101900 */
.L_x_171:
[----:B------:R-:W-:Y:S05]  /*35b0*/  BSYNC.RECONVERGENT B0 ;  /* 0x0000000000007941 */ /* 0x000fea0003800200 */
.L_x_170:
[----:B------:R-:W-:Y:S02]  /*35c0*/  R2UR UR4, R12 ;  /* 0x000000000c0472ca */ /* 0x000fe400000e0000 */
[----:B------:R-:W-:Y:S02]  /*35d0*/  R2UR UR5, R13 ;  /* 0x000000000d0572ca */ /* 0x000fe400000e0000 */
[----:B------:R-:W-:-:S05]  /*35e0*/  IADD3 R9, P0, PT, R9, 0x2, RZ ;  /* 0x0000000209097810 */ /* 0x000fca0007f1e0ff */
[----:B------:R-:W-:-:S06]  /*35f0*/  IMAD.X R5, RZ, RZ, R5, P0 ;  /* 0x000000ffff057224 */ /* 0x000fcc00000e0605 */
[----:B-----5:R4:W-:Y:S02]  /*3600*/  STG.E desc[UR4][R24.64+0x4], R15 ;  /* 0x0000040f18007986 */ /* 0x0209e4000c101904 */
.L_x_167:
[----:B------:R-:W-:-:S04]  /*3610*/  LOP3.LUT R0, R0, 0x1, RZ, 0xc0, !PT ;  /* 0x0000000100007812 */ /* 0x000fc800078ec0ff */
[----:B------:R-:W-:-:S04]  /*3620*/  ISETP.NE.U32.AND P0, PT, R0, 0x1, PT ;  /* 0x000000010000780c */ /* 0x000fc80003f05070 */
[----:B------:R-:W-:-:S13]  /*3630*/  ISETP.NE.U32.AND.EX P0, PT, RZ, RZ, PT, P0 ;  /* 0x000000ffff00720c */ /* 0x000fda0003f05100 */
[----:B------:R-:W-:Y:S05]  /*3640*/  @P0 BRA `(.L_x_141) ;  /* 0x0000000000700947 */ /* 0x000fea0003800000 */
[----:B------:R-:W-:Y:S01]  /*3650*/  ISETP.GE.U32.AND P0, PT, R9, R6, PT ;  /* 0x000000060900720c */ /* 0x000fe20003f06070 */
[----:B01-3--:R-:W-:-:S03]  /*3660*/  IMAD.MOV.U32 R11, RZ, RZ, 0x7f7fffff ;  /* 0x7f7fffffff0b7424 */ /* 0x00bfc600078e00ff */
[----:B------:R-:W-:-:S13]  /*3670*/  ISETP.GE.U32.AND.EX P0, PT, R5, R7, PT, P0 ;  /* 0x000000070500720c */ /* 0x000fda0003f06100 */
[----:B------:R-:W-:Y:S02]  /*3680*/  @!P0 R2UR UR4, R12 ;  /* 0x000000000c0482ca */ /* 0x000fe400000e0000 */
[----:B------:R-:W-:Y:S02]  /*3690*/  @!P0 R2UR UR5, R13 ;  /* 0x000000000d0582ca */ /* 0x000fe400000e0000 */
[----:B------:R-:W-:-:S04]  /*36a0*/  @!P0 LEA R6, P1, R9, R18, 0x2 ;  /* 0x0000001209068211 */ /* 0x000fc800078210ff */
[----:B------:R-:W-:-:S07]  /*36b0*/  @!P0 LEA.HI.X R7, R9, R19, R5, 0x2, P1 ;  /* 0x0000001309078211 */ /* 0x000fce00008f1405 */
[----:B------:R-:W3:Y:S01]  /*36c0*/  @!P0 LD.E R11, desc[UR4][R6.64] ;  /* 0x00000004060b8980 */ /* 0x000ee2000c101900 */
[----:B------:R-:W0:Y:S01]  /*36d0*/  LDCU.64 UR4, c[0x0][0x3b0] ;  /* 0x00007600ff0477ac */ /* 0x000e220008000a00 */
[----:B------:R-:W-:Y:S02]  /*36e0*/  IADD3 R2, P1, PT, R9, R2, RZ ;  /* 0x0000000209027210 */ /* 0x000fe40007f3e0ff */
[C---:B------:R-:W-:Y:S02]  /*36f0*/  R2UR UR6, R12.reuse ;  /* 0x000000000c0672ca */ /* 0x040fe400000e0000 */
[----:B------:R-:W-:Y:S01]  /*3700*/  R2UR UR7, R13 ;  /* 0x000000000d0772ca */ /* 0x000fe200000e0000 */
[----:B------:R-:W-:Y:S01]  /*3710*/  IMAD.X R3, R5, 0x1, R22, P1 ;  /* 0x0000000105037824 */ /* 0x000fe200008e0616 */
[----:B------:R-:W-:Y:S01]  /*3720*/  @!P0 R2UR UR8, R12 ;  /* 0x000000000c0882ca */ /* 0x000fe200000e0000 */
[----:B------:R-:W-:Y:S01]  /*3730*/  IMAD.SHL.U32 R8, R2, 0x4, RZ ;  /* 0x0000000402087824 */ /* 0x000fe200078e00ff */
[----:B------:R-:W-:-:S02]  /*3740*/  @!P0 R2UR UR9, R13 ;  /* 0x000000000d0982ca */ /* 0x000fc400000e0000 */
[----:B------:R-:W-:Y:S02]  /*3750*/  SHF.L.U64.HI R0, R2, 0x2, R3 ;  /* 0x0000000202007819 */ /* 0x000fe40000010203 */
[----:B------:R-:W-:-:S04]  /*3760*/  @!P0 LEA R4, P2, R9, R16, 0x2 ;  /* 0x0000001009048211 */ /* 0x000fc800078410ff */
[----:B------:R-:W-:Y:S01]  /*3770*/  @!P0 LEA.HI.X R5, R9, R17, R5, 0x2, P2 ;  /* 0x0000001109058211 */ /* 0x000fe200010f1405 */
[----:B------:R-:W-:Y:S01]  /*3780*/  IMAD.MOV.U32 R9, RZ, RZ, RZ ;  /* 0x000000ffff097224 */ /* 0x000fe200078e00ff */
[----:B0-----:R-:W-:-:S04]  /*3790*/  IADD3 R2, P1, PT, R8, UR4, RZ ;  /* 0x0000000408027c10 */ /* 0x001fc8000ff3e0ff */
[----:B------:R-:W-:Y:S01]  /*37a0*/  IADD3.X R3, PT, PT, R0, UR5, RZ, P1, !PT ;  /* 0x0000000500037c10 */ /* 0x000fe20008ffe4ff */
[----:B------:R-:W0:Y:S04]  /*37b0*/  LDCU.64 UR4, c[0x0][0x3b8] ;  /* 0x00007700ff0477ac */ /* 0x000e280008000a00 */
[----:B---3--:R1:W-:Y:S04]  /*37c0*/  STG.E desc[UR6][R2.64], R11 ;  /* 0x0000000b02007986 */ /* 0x0083e8000c101906 */
[----:B------:R-:W3:Y:S01]  /*37d0*/  @!P0 LD.E R9, desc[UR8][R4.64] ;  /* 0x0000000804098980 */ /* 0x000ee2000c101900 */
[----:B0-----:R-:W-:-:S04]  /*37e0*/  IADD3 R6, P0, PT, R8, UR4, RZ ;  /* 0x0000000408067c10 */ /* 0x001fc8000ff1e0ff */
[----:B------:R-:W-:-:S05]  /*37f0*/  IADD3.X R7, PT, PT, R0, UR5, RZ, P0, !PT ;  /* 0x0000000500077c10 */ /* 0x000fca00087fe4ff */
[----:B---3--:R1:W-:Y:S04]  /*3800*/  STG.E desc[UR6][R6.64], R9 ;  /* 0x0000000906007986 */ /* 0x0083e8000c101906 */
.L_x_141:
[----:B-1----:R-:W-:Y:S01]  /*3810*/  MOV R2, 0x8 ;  /* 0x0000000800027802 */ /* 0x002fe20000000f00 */
[----:B------:R-:W-:Y:S02]  /*3820*/  IMAD.MOV.U32 R4, RZ, RZ, R18 ;  /* 0x000000ffff047224 */ /* 0x000fe400078e0012 */
[----:B------:R-:W-:Y:S01]  /*3830*/  IMAD.MOV.U32 R5, RZ, RZ, R19 ;  /* 0x000000ffff057224 */ /* 0x000fe200078e0013 */
[----:B------:R1:W0:Y:S06]  /*3840*/  LDC.64 R6, c[0x4][R2] ;  /* 0x0100000002067b82 */ /* 0x00022c0000000a00 */
[----:B0-2---:R-:W-:-:S07]  /*3850*/  LEPC R20, `(.L_x_172) ;  /* 0x000000001014794e */ /* 0x005fce0000000000 */
[----:B-1-34-:R-:W-:Y:S05]  /*3860*/  CALL.ABS.NOINC R6 ;  /* 0x0000000006007343 */ /* 0x01afea0003c00000 */
.L_x_172:
[----:B------:R-:W0:Y:S01]  /*3870*/  LDC.64 R2, c[0x4][R2] ;  /* 0x0100000002027b82 */ /* 0x000e220000000a00 */
[----:B------:R-:W-:Y:S02]  /*3880*/  IMAD.MOV.U32 R4, RZ, RZ, R16 ;  /* 0x000000ffff047224 */ /* 0x000fe400078e0010 */
[----:B------:R-:W-:-:S07]  /*3890*/  IMAD.MOV.U32 R5, RZ, RZ, R17 ;  /* 0x000000ffff057224 */ /* 0x000fce00078e0011 */
[----:B------:R-:W-:-:S07]  /*38a0*/  LEPC R20, `(.L_x_173) ;  /* 0x000000001014794e */ /* 0x000fce0000000000 */
[----:B0-----:R-:W-:Y:S05]  /*38b0*/  CALL.ABS.NOINC R2 ;  /* 0x0000000002007343 */ /* 0x001fea0003c00000 */
.L_x_173:
[----:B------:R-:W-:Y:S05]  /*38c0*/  EXIT ;  /* 0x000000000000794d */ /* 0x000fea0003800000 */
.L_x_174:
        /* <DEDUP_REMOVED lines=11> */
.L_x_176:


//--------------------- .nv.shared._Z23ivf_batch_search_kernelPKfS0_PKjS2_S2_mmmPfPj --------------------------
	.section	.nv.shared._Z23ivf_batch_search_kernelPKfS0_PKjS2_S2_mmmPfPj,"aw",@nobits
	.sectionflags	@""
	.align	16
	.zero		1024


//--------------------- .nv.shared.reserved.0     --------------------------
	.section	.nv.shared.reserved.0,"aw",@nobits
	.weak		__nv_reservedSMEM_offset_0_alias
	.size		__nv_reservedSMEM_offset_0_alias, 0, 64
	.other		__nv_reservedSMEM_offset_0_alias,@"STO_CUDA_RESERVED_SHARED STV_DEFAULT"
__nv_reservedSMEM_offset_0_alias:
	.zero		0
	.zero		64


//--------------------- .nv.shared._Z31flat_batch_search_kernel_nolockPKfS0_mmmmPfPj --------------------------
	.section	.nv.shared._Z31flat_batch_search_kernel_nolockPKfS0_mmmmPfPj,"aw",@nobits
	.sectionflags	@""
	.align	16
	.zero		1024


//--------------------- .nv.constant0._Z23ivf_batch_search_kernelPKfS0_PKjS2_S2_mmmPfPj --------------------------
	.section	.nv.constant0._Z23ivf_batch_search_kernelPKfS0_PKjS2_S2_mmmPfPj,"a",@progbits
	.sectionflags	@""
	.align	4
.nv.constant0._Z23ivf_batch_search_kernelPKfS0_PKjS2_S2_mmmPfPj:
	.zero		976


//--------------------- .nv.constant0._Z31flat_batch_search_kernel_nolockPKfS0_mmmmPfPj --------------------------
	.section	.nv.constant0._Z31flat_batch_search_kernel_nolockPKfS0_mmmmPfPj,"a",@progbits
	.sectionflags	@""
	.align	4
.nv.constant0._Z31flat_batch_search_kernel_nolockPKfS0_mmmmPfPj:
	.zero		960


//--------------------- SYMBOLS --------------------------

	.type		.nv.reservedSmem.offset0,@object
	.size		.nv.reservedSmem.offset0,0x4
	.type		.nv.reservedSmem.cap,@object
	.size		.nv.reservedSmem.cap,0x4
	.type		malloc,@function
	.type		free,@function
